//
// Generated by NVIDIA NVVM Compiler
//
// Compiler Build ID: CL-36424714
// Cuda compilation tools, release 13.0, V13.0.88
// Based on NVVM 20.0.0
//

.version 9.0
.target sm_100
.address_size 64

	// .globl	_Z17standardAttentionPfS_S_S_iii
.extern .shared .align 16 .b8 shared_mem[];

.visible .entry _Z17standardAttentionPfS_S_S_iii(
	.param .u64 .ptr .align 1 _Z17standardAttentionPfS_S_S_iii_param_0,
	.param .u64 .ptr .align 1 _Z17standardAttentionPfS_S_S_iii_param_1,
	.param .u64 .ptr .align 1 _Z17standardAttentionPfS_S_S_iii_param_2,
	.param .u64 .ptr .align 1 _Z17standardAttentionPfS_S_S_iii_param_3,
	.param .u32 _Z17standardAttentionPfS_S_S_iii_param_4,
	.param .u32 _Z17standardAttentionPfS_S_S_iii_param_5,
	.param .u32 _Z17standardAttentionPfS_S_S_iii_param_6
)
{
	.local .align 16 .b8 	__local_depot0[2304];
	.reg .b64 	%SP;
	.reg .b64 	%SPL;
	.reg .pred 	%p<64>;
	.reg .b32 	%r<199>;
	.reg .b32 	%f<574>;
	.reg .b64 	%rd<123>;

	mov.u64 	%SPL, __local_depot0;
	ld.param.u64 	%rd16, [_Z17standardAttentionPfS_S_S_iii_param_0];
	ld.param.u64 	%rd17, [_Z17standardAttentionPfS_S_S_iii_param_1];
	ld.param.u64 	%rd18, [_Z17standardAttentionPfS_S_S_iii_param_2];
	ld.param.u32 	%r88, [_Z17standardAttentionPfS_S_S_iii_param_4];
	ld.param.u32 	%r89, [_Z17standardAttentionPfS_S_S_iii_param_5];
	ld.param.u32 	%r87, [_Z17standardAttentionPfS_S_S_iii_param_6];
	cvta.to.global.u64 	%rd1, %rd16;
	cvta.to.global.u64 	%rd2, %rd17;
	cvta.to.global.u64 	%rd3, %rd18;
	add.u64 	%rd4, %SPL, 0;
	add.u64 	%rd5, %SPL, 256;
	mov.u32 	%r1, %ctaid.x;
	mov.u32 	%r90, %ctaid.y;
	mov.u32 	%r91, %ntid.x;
	mov.u32 	%r92, %tid.x;
	mad.lo.s32 	%r93, %r90, %r91, %r92;
	setp.ge.s32 	%p1, %r1, %r88;
	setp.ge.s32 	%p2, %r93, %r89;
	or.pred  	%p3, %p1, %p2;
	@%p3 bra 	$L__BB0_80;
	setp.lt.s32 	%p4, %r87, 1;
	@%p4 bra 	$L__BB0_14;
	mad.lo.s32 	%r95, %r89, %r1, %r93;
	mul.lo.s32 	%r3, %r95, %r87;
	add.s32 	%r96, %r87, -1;
	and.b32  	%r4, %r87, 15;
	setp.lt.u32 	%p5, %r96, 15;
	mov.b32 	%r168, 0;
	@%p5 bra 	$L__BB0_5;
	and.b32  	%r168, %r87, 2147483632;
	mov.b32 	%r178, 0;
$L__BB0_4:
	.pragma "nounroll";
	add.s32 	%r98, %r178, %r3;
	mul.wide.s32 	%rd21, %r98, 4;
	add.s64 	%rd22, %rd1, %rd21;
	ld.global.f32 	%f57, [%rd22];
	mul.wide.u32 	%rd23, %r178, 4;
	add.s64 	%rd24, %rd4, %rd23;
	ld.global.f32 	%f58, [%rd22+4];
	ld.global.f32 	%f59, [%rd22+8];
	ld.global.f32 	%f60, [%rd22+12];
	st.local.v4.f32 	[%rd24], {%f57, %f58, %f59, %f60};
	ld.global.f32 	%f61, [%rd22+16];
	ld.global.f32 	%f62, [%rd22+20];
	ld.global.f32 	%f63, [%rd22+24];
	ld.global.f32 	%f64, [%rd22+28];
	st.local.v4.f32 	[%rd24+16], {%f61, %f62, %f63, %f64};
	ld.global.f32 	%f65, [%rd22+32];
	ld.global.f32 	%f66, [%rd22+36];
	ld.global.f32 	%f67, [%rd22+40];
	ld.global.f32 	%f68, [%rd22+44];
	st.local.v4.f32 	[%rd24+32], {%f65, %f66, %f67, %f68};
	ld.global.f32 	%f69, [%rd22+48];
	ld.global.f32 	%f70, [%rd22+52];
	ld.global.f32 	%f71, [%rd22+56];
	ld.global.f32 	%f72, [%rd22+60];
	st.local.v4.f32 	[%rd24+48], {%f69, %f70, %f71, %f72};
	add.s32 	%r178, %r178, 16;
	setp.eq.s32 	%p6, %r178, %r168;
	@%p6 bra 	$L__BB0_5;
	bra.uni 	$L__BB0_4;
$L__BB0_5:
	setp.eq.s32 	%p7, %r4, 0;
	@%p7 bra 	$L__BB0_14;
	and.b32  	%r7, %r87, 7;
	setp.lt.u32 	%p8, %r4, 8;
	@%p8 bra 	$L__BB0_8;
	add.s32 	%r99, %r168, %r3;
	mul.wide.s32 	%rd25, %r99, 4;
	add.s64 	%rd26, %rd1, %rd25;
	ld.global.f32 	%f73, [%rd26];
	mul.wide.u32 	%rd27, %r168, 4;
	add.s64 	%rd28, %rd4, %rd27;
	st.local.f32 	[%rd28], %f73;
	ld.global.f32 	%f74, [%rd26+4];
	st.local.f32 	[%rd28+4], %f74;
	ld.global.f32 	%f75, [%rd26+8];
	st.local.f32 	[%rd28+8], %f75;
	ld.global.f32 	%f76, [%rd26+12];
	st.local.f32 	[%rd28+12], %f76;
	ld.global.f32 	%f77, [%rd26+16];
	st.local.f32 	[%rd28+16], %f77;
	ld.global.f32 	%f78, [%rd26+20];
	st.local.f32 	[%rd28+20], %f78;
	ld.global.f32 	%f79, [%rd26+24];
	st.local.f32 	[%rd28+24], %f79;
	ld.global.f32 	%f80, [%rd26+28];
	st.local.f32 	[%rd28+28], %f80;
	add.s32 	%r168, %r168, 8;
$L__BB0_8:
	setp.eq.s32 	%p9, %r7, 0;
	@%p9 bra 	$L__BB0_14;
	and.b32  	%r10, %r87, 3;
	setp.lt.u32 	%p10, %r7, 4;
	@%p10 bra 	$L__BB0_11;
	add.s32 	%r100, %r168, %r3;
	mul.wide.s32 	%rd29, %r100, 4;
	add.s64 	%rd30, %rd1, %rd29;
	ld.global.f32 	%f81, [%rd30];
	mul.wide.u32 	%rd31, %r168, 4;
	add.s64 	%rd32, %rd4, %rd31;
	st.local.f32 	[%rd32], %f81;
	ld.global.f32 	%f82, [%rd30+4];
	st.local.f32 	[%rd32+4], %f82;
	ld.global.f32 	%f83, [%rd30+8];
	st.local.f32 	[%rd32+8], %f83;
	ld.global.f32 	%f84, [%rd30+12];
	st.local.f32 	[%rd32+12], %f84;
	add.s32 	%r168, %r168, 4;
$L__BB0_11:
	setp.eq.s32 	%p11, %r10, 0;
	@%p11 bra 	$L__BB0_14;
	mov.b32 	%r172, 0;
$L__BB0_13:
	.pragma "nounroll";
	add.s32 	%r102, %r168, %r3;
	mul.wide.s32 	%rd33, %r102, 4;
	add.s64 	%rd34, %rd1, %rd33;
	ld.global.f32 	%f85, [%rd34];
	mul.wide.u32 	%rd35, %r168, 4;
	add.s64 	%rd36, %rd4, %rd35;
	st.local.f32 	[%rd36], %f85;
	add.s32 	%r168, %r168, 1;
	add.s32 	%r172, %r172, 1;
	setp.ne.s32 	%p12, %r172, %r10;
	@%p12 bra 	$L__BB0_13;
$L__BB0_14:
	setp.lt.s32 	%p13, %r87, 1;
	mul.lo.s32 	%r17, %r89, %r1;
	cvt.rn.f32.s32 	%f86, %r87;
	sqrt.rn.f32 	%f1, %f86;
	@%p13 bra 	$L__BB0_30;
	and.b32  	%r18, %r87, 15;
	and.b32  	%r19, %r87, 7;
	and.b32  	%r20, %r87, 3;
	mov.f32 	%f557, 0fFF800000;
	mov.b32 	%r173, 0;
$L__BB0_16:
	add.s32 	%r108, %r87, -1;
	setp.lt.u32 	%p26, %r108, 15;
	add.s32 	%r109, %r173, %r17;
	mul.lo.s32 	%r22, %r109, %r87;
	mov.f32 	%f549, 0f00000000;
	mov.b32 	%r176, 0;
	@%p26 bra 	$L__BB0_19;
	mov.f32 	%f549, 0f00000000;
	mov.b32 	%r174, 0;
$L__BB0_18:
	.pragma "nounroll";
	mul.wide.u32 	%rd45, %r174, 4;
	add.s64 	%rd46, %rd4, %rd45;
	ld.local.v4.f32 	{%f97, %f98, %f99, %f100}, [%rd46];
	add.s32 	%r111, %r174, %r22;
	mul.wide.s32 	%rd47, %r111, 4;
	add.s64 	%rd48, %rd2, %rd47;
	ld.global.f32 	%f101, [%rd48];
	fma.rn.f32 	%f102, %f97, %f101, %f549;
	ld.global.f32 	%f103, [%rd48+4];
	fma.rn.f32 	%f104, %f98, %f103, %f102;
	ld.global.f32 	%f105, [%rd48+8];
	fma.rn.f32 	%f106, %f99, %f105, %f104;
	ld.global.f32 	%f107, [%rd48+12];
	fma.rn.f32 	%f108, %f100, %f107, %f106;
	ld.local.v4.f32 	{%f109, %f110, %f111, %f112}, [%rd46+16];
	ld.global.f32 	%f113, [%rd48+16];
	fma.rn.f32 	%f114, %f109, %f113, %f108;
	ld.global.f32 	%f115, [%rd48+20];
	fma.rn.f32 	%f116, %f110, %f115, %f114;
	ld.global.f32 	%f117, [%rd48+24];
	fma.rn.f32 	%f118, %f111, %f117, %f116;
	ld.global.f32 	%f119, [%rd48+28];
	fma.rn.f32 	%f120, %f112, %f119, %f118;
	ld.local.v4.f32 	{%f121, %f122, %f123, %f124}, [%rd46+32];
	ld.global.f32 	%f125, [%rd48+32];
	fma.rn.f32 	%f126, %f121, %f125, %f120;
	ld.global.f32 	%f127, [%rd48+36];
	fma.rn.f32 	%f128, %f122, %f127, %f126;
	ld.global.f32 	%f129, [%rd48+40];
	fma.rn.f32 	%f130, %f123, %f129, %f128;
	ld.global.f32 	%f131, [%rd48+44];
	fma.rn.f32 	%f132, %f124, %f131, %f130;
	ld.local.v4.f32 	{%f133, %f134, %f135, %f136}, [%rd46+48];
	ld.global.f32 	%f137, [%rd48+48];
	fma.rn.f32 	%f138, %f133, %f137, %f132;
	ld.global.f32 	%f139, [%rd48+52];
	fma.rn.f32 	%f140, %f134, %f139, %f138;
	ld.global.f32 	%f141, [%rd48+56];
	fma.rn.f32 	%f142, %f135, %f141, %f140;
	ld.global.f32 	%f143, [%rd48+60];
	fma.rn.f32 	%f549, %f136, %f143, %f142;
	add.s32 	%r174, %r174, 16;
	and.b32  	%r176, %r87, 2147483632;
	setp.ne.s32 	%p27, %r174, %r176;
	@%p27 bra 	$L__BB0_18;
$L__BB0_19:
	setp.eq.s32 	%p28, %r18, 0;
	@%p28 bra 	$L__BB0_29;
	add.s32 	%r112, %r18, -1;
	setp.lt.u32 	%p29, %r112, 7;
	@%p29 bra 	$L__BB0_22;
	mul.wide.u32 	%rd49, %r176, 4;
	add.s64 	%rd50, %rd4, %rd49;
	ld.local.f32 	%f145, [%rd50];
	add.s32 	%r113, %r176, %r22;
	mul.wide.s32 	%rd51, %r113, 4;
	add.s64 	%rd52, %rd2, %rd51;
	ld.global.f32 	%f146, [%rd52];
	fma.rn.f32 	%f147, %f145, %f146, %f549;
	ld.local.f32 	%f148, [%rd50+4];
	ld.global.f32 	%f149, [%rd52+4];
	fma.rn.f32 	%f150, %f148, %f149, %f147;
	ld.local.f32 	%f151, [%rd50+8];
	ld.global.f32 	%f152, [%rd52+8];
	fma.rn.f32 	%f153, %f151, %f152, %f150;
	ld.local.f32 	%f154, [%rd50+12];
	ld.global.f32 	%f155, [%rd52+12];
	fma.rn.f32 	%f156, %f154, %f155, %f153;
	ld.local.f32 	%f157, [%rd50+16];
	ld.global.f32 	%f158, [%rd52+16];
	fma.rn.f32 	%f159, %f157, %f158, %f156;
	ld.local.f32 	%f160, [%rd50+20];
	ld.global.f32 	%f161, [%rd52+20];
	fma.rn.f32 	%f162, %f160, %f161, %f159;
	ld.local.f32 	%f163, [%rd50+24];
	ld.global.f32 	%f164, [%rd52+24];
	fma.rn.f32 	%f165, %f163, %f164, %f162;
	ld.local.f32 	%f166, [%rd50+28];
	ld.global.f32 	%f167, [%rd52+28];
	fma.rn.f32 	%f549, %f166, %f167, %f165;
	add.s32 	%r176, %r176, 8;
$L__BB0_22:
	setp.eq.s32 	%p30, %r19, 0;
	@%p30 bra 	$L__BB0_29;
	add.s32 	%r114, %r19, -1;
	setp.lt.u32 	%p31, %r114, 3;
	@%p31 bra 	$L__BB0_25;
	mul.wide.u32 	%rd53, %r176, 4;
	add.s64 	%rd54, %rd4, %rd53;
	ld.local.f32 	%f169, [%rd54];
	add.s32 	%r115, %r176, %r22;
	mul.wide.s32 	%rd55, %r115, 4;
	add.s64 	%rd56, %rd2, %rd55;
	ld.global.f32 	%f170, [%rd56];
	fma.rn.f32 	%f171, %f169, %f170, %f549;
	ld.local.f32 	%f172, [%rd54+4];
	ld.global.f32 	%f173, [%rd56+4];
	fma.rn.f32 	%f174, %f172, %f173, %f171;
	ld.local.f32 	%f175, [%rd54+8];
	ld.global.f32 	%f176, [%rd56+8];
	fma.rn.f32 	%f177, %f175, %f176, %f174;
	ld.local.f32 	%f178, [%rd54+12];
	ld.global.f32 	%f179, [%rd56+12];
	fma.rn.f32 	%f549, %f178, %f179, %f177;
	add.s32 	%r176, %r176, 4;
$L__BB0_25:
	setp.eq.s32 	%p32, %r20, 0;
	@%p32 bra 	$L__BB0_29;
	setp.eq.s32 	%p33, %r20, 1;
	mul.wide.u32 	%rd57, %r176, 4;
	add.s64 	%rd6, %rd4, %rd57;
	ld.local.f32 	%f180, [%rd6];
	add.s32 	%r116, %r176, %r22;
	mul.wide.s32 	%rd58, %r116, 4;
	add.s64 	%rd7, %rd2, %rd58;
	ld.global.f32 	%f181, [%rd7];
	fma.rn.f32 	%f549, %f180, %f181, %f549;
	@%p33 bra 	$L__BB0_29;
	setp.eq.s32 	%p34, %r20, 2;
	ld.local.f32 	%f182, [%rd6+4];
	ld.global.f32 	%f183, [%rd7+4];
	fma.rn.f32 	%f549, %f182, %f183, %f549;
	@%p34 bra 	$L__BB0_29;
	ld.local.f32 	%f184, [%rd6+8];
	ld.global.f32 	%f185, [%rd7+8];
	fma.rn.f32 	%f549, %f184, %f185, %f549;
$L__BB0_29:
	div.rn.f32 	%f186, %f549, %f1;
	mul.wide.u32 	%rd59, %r173, 4;
	add.s64 	%rd60, %rd5, %rd59;
	st.local.f32 	[%rd60], %f186;
	setp.gt.f32 	%p35, %f186, %f557;
	selp.f32 	%f557, %f186, %f557, %p35;
	add.s32 	%r173, %r173, 1;
	setp.eq.s32 	%p36, %r173, %r89;
	@%p36 bra 	$L__BB0_41;
	bra.uni 	$L__BB0_16;
$L__BB0_30:
	mov.f32 	%f89, 0f00000000;
	div.rn.f32 	%f18, %f89, %f1;
	and.b32  	%r32, %r89, 7;
	setp.lt.u32 	%p14, %r89, 8;
	mov.f32 	%f557, 0fFF800000;
	mov.b32 	%r180, 0;
	@%p14 bra 	$L__BB0_33;
	and.b32  	%r180, %r89, 2147483640;
	mov.f32 	%f557, 0fFF800000;
	mov.b32 	%r179, 0;
$L__BB0_32:
	.pragma "nounroll";
	mul.wide.u32 	%rd37, %r179, 4;
	add.s64 	%rd38, %rd5, %rd37;
	setp.gt.f32 	%p15, %f18, %f557;
	selp.f32 	%f557, %f18, %f557, %p15;
	st.local.v4.f32 	[%rd38], {%f18, %f18, %f18, %f18};
	st.local.v4.f32 	[%rd38+16], {%f18, %f18, %f18, %f18};
	add.s32 	%r179, %r179, 8;
	setp.ne.s32 	%p16, %r179, %r180;
	@%p16 bra 	$L__BB0_32;
$L__BB0_33:
	setp.eq.s32 	%p17, %r32, 0;
	@%p17 bra 	$L__BB0_41;
	and.b32  	%r39, %r89, 3;
	setp.lt.u32 	%p18, %r32, 4;
	@%p18 bra 	$L__BB0_36;
	mul.wide.u32 	%rd39, %r180, 4;
	add.s64 	%rd40, %rd5, %rd39;
	st.local.f32 	[%rd40], %f18;
	setp.gt.f32 	%p19, %f18, %f557;
	selp.f32 	%f557, %f18, %f557, %p19;
	st.local.f32 	[%rd40+4], %f18;
	st.local.f32 	[%rd40+8], %f18;
	st.local.f32 	[%rd40+12], %f18;
	add.s32 	%r180, %r180, 4;
$L__BB0_36:
	setp.eq.s32 	%p20, %r39, 0;
	@%p20 bra 	$L__BB0_41;
	setp.eq.s32 	%p21, %r39, 1;
	@%p21 bra 	$L__BB0_39;
	mul.wide.u32 	%rd41, %r180, 4;
	add.s64 	%rd42, %rd5, %rd41;
	st.local.f32 	[%rd42], %f18;
	setp.gt.f32 	%p22, %f18, %f557;
	selp.f32 	%f557, %f18, %f557, %p22;
	st.local.f32 	[%rd42+4], %f18;
	add.s32 	%r180, %r180, 2;
$L__BB0_39:
	and.b32  	%r105, %r89, 1;
	setp.eq.b32 	%p23, %r105, 1;
	not.pred 	%p24, %p23;
	@%p24 bra 	$L__BB0_41;
	mul.wide.u32 	%rd43, %r180, 4;
	add.s64 	%rd44, %rd5, %rd43;
	st.local.f32 	[%rd44], %f18;
	setp.gt.f32 	%p25, %f18, %f557;
	selp.f32 	%f557, %f18, %f557, %p25;
$L__BB0_41:
	and.b32  	%r44, %r89, 7;
	setp.lt.u32 	%p37, %r89, 8;
	mov.f32 	%f564, 0f00000000;
	mov.b32 	%r183, 0;
	@%p37 bra 	$L__BB0_44;
	and.b32  	%r183, %r89, 2147483640;
	mov.f32 	%f564, 0f00000000;
	mov.b32 	%r186, 0;
$L__BB0_43:
	.pragma "nounroll";
	mul.wide.u32 	%rd61, %r186, 4;
	add.s64 	%rd62, %rd5, %rd61;
	ld.local.v4.f32 	{%f190, %f191, %f192, %f193}, [%rd62];
	sub.f32 	%f194, %f190, %f557;
	fma.rn.f32 	%f195, %f194, 0f3BBB989D, 0f3F000000;
	cvt.sat.f32.f32 	%f196, %f195;
	mov.f32 	%f197, 0f4B400001;
	mov.f32 	%f198, 0f437C0000;
	fma.rm.f32 	%f199, %f196, %f198, %f197;
	add.f32 	%f200, %f199, 0fCB40007F;
	neg.f32 	%f201, %f200;
	fma.rn.f32 	%f202, %f194, 0f3FB8AA3B, %f201;
	fma.rn.f32 	%f203, %f194, 0f32A57060, %f202;
	mov.b32 	%r119, %f199;
	shl.b32 	%r120, %r119, 23;
	mov.b32 	%f204, %r120;
	ex2.approx.ftz.f32 	%f205, %f203;
	mul.f32 	%f206, %f205, %f204;
	add.f32 	%f207, %f564, %f206;
	sub.f32 	%f208, %f191, %f557;
	fma.rn.f32 	%f209, %f208, 0f3BBB989D, 0f3F000000;
	cvt.sat.f32.f32 	%f210, %f209;
	fma.rm.f32 	%f211, %f210, %f198, %f197;
	add.f32 	%f212, %f211, 0fCB40007F;
	neg.f32 	%f213, %f212;
	fma.rn.f32 	%f214, %f208, 0f3FB8AA3B, %f213;
	fma.rn.f32 	%f215, %f208, 0f32A57060, %f214;
	mov.b32 	%r121, %f211;
	shl.b32 	%r122, %r121, 23;
	mov.b32 	%f216, %r122;
	ex2.approx.ftz.f32 	%f217, %f215;
	mul.f32 	%f218, %f217, %f216;
	add.f32 	%f219, %f207, %f218;
	sub.f32 	%f220, %f192, %f557;
	fma.rn.f32 	%f221, %f220, 0f3BBB989D, 0f3F000000;
	cvt.sat.f32.f32 	%f222, %f221;
	fma.rm.f32 	%f223, %f222, %f198, %f197;
	add.f32 	%f224, %f223, 0fCB40007F;
	neg.f32 	%f225, %f224;
	fma.rn.f32 	%f226, %f220, 0f3FB8AA3B, %f225;
	fma.rn.f32 	%f227, %f220, 0f32A57060, %f226;
	mov.b32 	%r123, %f223;
	shl.b32 	%r124, %r123, 23;
	mov.b32 	%f228, %r124;
	ex2.approx.ftz.f32 	%f229, %f227;
	mul.f32 	%f230, %f229, %f228;
	add.f32 	%f231, %f219, %f230;
	sub.f32 	%f232, %f193, %f557;
	fma.rn.f32 	%f233, %f232, 0f3BBB989D, 0f3F000000;
	cvt.sat.f32.f32 	%f234, %f233;
	fma.rm.f32 	%f235, %f234, %f198, %f197;
	add.f32 	%f236, %f235, 0fCB40007F;
	neg.f32 	%f237, %f236;
	fma.rn.f32 	%f238, %f232, 0f3FB8AA3B, %f237;
	fma.rn.f32 	%f239, %f232, 0f32A57060, %f238;
	mov.b32 	%r125, %f235;
	shl.b32 	%r126, %r125, 23;
	mov.b32 	%f240, %r126;
	ex2.approx.ftz.f32 	%f241, %f239;
	mul.f32 	%f242, %f241, %f240;
	st.local.v4.f32 	[%rd62], {%f206, %f218, %f230, %f242};
	add.f32 	%f243, %f231, %f242;
	ld.local.v4.f32 	{%f244, %f245, %f246, %f247}, [%rd62+16];
	sub.f32 	%f248, %f244, %f557;
	fma.rn.f32 	%f249, %f248, 0f3BBB989D, 0f3F000000;
	cvt.sat.f32.f32 	%f250, %f249;
	fma.rm.f32 	%f251, %f250, %f198, %f197;
	add.f32 	%f252, %f251, 0fCB40007F;
	neg.f32 	%f253, %f252;
	fma.rn.f32 	%f254, %f248, 0f3FB8AA3B, %f253;
	fma.rn.f32 	%f255, %f248, 0f32A57060, %f254;
	mov.b32 	%r127, %f251;
	shl.b32 	%r128, %r127, 23;
	mov.b32 	%f256, %r128;
	ex2.approx.ftz.f32 	%f257, %f255;
	mul.f32 	%f258, %f257, %f256;
	add.f32 	%f259, %f243, %f258;
	sub.f32 	%f260, %f245, %f557;
	fma.rn.f32 	%f261, %f260, 0f3BBB989D, 0f3F000000;
	cvt.sat.f32.f32 	%f262, %f261;
	fma.rm.f32 	%f263, %f262, %f198, %f197;
	add.f32 	%f264, %f263, 0fCB40007F;
	neg.f32 	%f265, %f264;
	fma.rn.f32 	%f266, %f260, 0f3FB8AA3B, %f265;
	fma.rn.f32 	%f267, %f260, 0f32A57060, %f266;
	mov.b32 	%r129, %f263;
	shl.b32 	%r130, %r129, 23;
	mov.b32 	%f268, %r130;
	ex2.approx.ftz.f32 	%f269, %f267;
	mul.f32 	%f270, %f269, %f268;
	add.f32 	%f271, %f259, %f270;
	sub.f32 	%f272, %f246, %f557;
	fma.rn.f32 	%f273, %f272, 0f3BBB989D, 0f3F000000;
	cvt.sat.f32.f32 	%f274, %f273;
	fma.rm.f32 	%f275, %f274, %f198, %f197;
	add.f32 	%f276, %f275, 0fCB40007F;
	neg.f32 	%f277, %f276;
	fma.rn.f32 	%f278, %f272, 0f3FB8AA3B, %f277;
	fma.rn.f32 	%f279, %f272, 0f32A57060, %f278;
	mov.b32 	%r131, %f275;
	shl.b32 	%r132, %r131, 23;
	mov.b32 	%f280, %r132;
	ex2.approx.ftz.f32 	%f281, %f279;
	mul.f32 	%f282, %f281, %f280;
	add.f32 	%f283, %f271, %f282;
	sub.f32 	%f284, %f247, %f557;
	fma.rn.f32 	%f285, %f284, 0f3BBB989D, 0f3F000000;
	cvt.sat.f32.f32 	%f286, %f285;
	fma.rm.f32 	%f287, %f286, %f198, %f197;
	add.f32 	%f288, %f287, 0fCB40007F;
	neg.f32 	%f289, %f288;
	fma.rn.f32 	%f290, %f284, 0f3FB8AA3B, %f289;
	fma.rn.f32 	%f291, %f284, 0f32A57060, %f290;
	mov.b32 	%r133, %f287;
	shl.b32 	%r134, %r133, 23;
	mov.b32 	%f292, %r134;
	ex2.approx.ftz.f32 	%f293, %f291;
	mul.f32 	%f294, %f293, %f292;
	st.local.v4.f32 	[%rd62+16], {%f258, %f270, %f282, %f294};
	add.f32 	%f564, %f283, %f294;
	add.s32 	%r186, %r186, 8;
	setp.eq.s32 	%p38, %r186, %r183;
	@%p38 bra 	$L__BB0_44;
	bra.uni 	$L__BB0_43;
$L__BB0_44:
	setp.eq.s32 	%p39, %r44, 0;
	@%p39 bra 	$L__BB0_52;
	and.b32  	%r47, %r89, 3;
	setp.lt.u32 	%p40, %r44, 4;
	@%p40 bra 	$L__BB0_47;
	mul.wide.u32 	%rd63, %r183, 4;
	add.s64 	%rd64, %rd5, %rd63;
	ld.local.f32 	%f296, [%rd64];
	sub.f32 	%f297, %f296, %f557;
	fma.rn.f32 	%f298, %f297, 0f3BBB989D, 0f3F000000;
	cvt.sat.f32.f32 	%f299, %f298;
	mov.f32 	%f300, 0f4B400001;
	mov.f32 	%f301, 0f437C0000;
	fma.rm.f32 	%f302, %f299, %f301, %f300;
	add.f32 	%f303, %f302, 0fCB40007F;
	neg.f32 	%f304, %f303;
	fma.rn.f32 	%f305, %f297, 0f3FB8AA3B, %f304;
	fma.rn.f32 	%f306, %f297, 0f32A57060, %f305;
	mov.b32 	%r135, %f302;
	shl.b32 	%r136, %r135, 23;
	mov.b32 	%f307, %r136;
	ex2.approx.ftz.f32 	%f308, %f306;
	mul.f32 	%f309, %f308, %f307;
	st.local.f32 	[%rd64], %f309;
	add.f32 	%f310, %f564, %f309;
	ld.local.f32 	%f311, [%rd64+4];
	sub.f32 	%f312, %f311, %f557;
	fma.rn.f32 	%f313, %f312, 0f3BBB989D, 0f3F000000;
	cvt.sat.f32.f32 	%f314, %f313;
	fma.rm.f32 	%f315, %f314, %f301, %f300;
	add.f32 	%f316, %f315, 0fCB40007F;
	neg.f32 	%f317, %f316;
	fma.rn.f32 	%f318, %f312, 0f3FB8AA3B, %f317;
	fma.rn.f32 	%f319, %f312, 0f32A57060, %f318;
	mov.b32 	%r137, %f315;
	shl.b32 	%r138, %r137, 23;
	mov.b32 	%f320, %r138;
	ex2.approx.ftz.f32 	%f321, %f319;
	mul.f32 	%f322, %f321, %f320;
	st.local.f32 	[%rd64+4], %f322;
	add.f32 	%f323, %f310, %f322;
	ld.local.f32 	%f324, [%rd64+8];
	sub.f32 	%f325, %f324, %f557;
	fma.rn.f32 	%f326, %f325, 0f3BBB989D, 0f3F000000;
	cvt.sat.f32.f32 	%f327, %f326;
	fma.rm.f32 	%f328, %f327, %f301, %f300;
	add.f32 	%f329, %f328, 0fCB40007F;
	neg.f32 	%f330, %f329;
	fma.rn.f32 	%f331, %f325, 0f3FB8AA3B, %f330;
	fma.rn.f32 	%f332, %f325, 0f32A57060, %f331;
	mov.b32 	%r139, %f328;
	shl.b32 	%r140, %r139, 23;
	mov.b32 	%f333, %r140;
	ex2.approx.ftz.f32 	%f334, %f332;
	mul.f32 	%f335, %f334, %f333;
	st.local.f32 	[%rd64+8], %f335;
	add.f32 	%f336, %f323, %f335;
	ld.local.f32 	%f337, [%rd64+12];
	sub.f32 	%f338, %f337, %f557;
	fma.rn.f32 	%f339, %f338, 0f3BBB989D, 0f3F000000;
	cvt.sat.f32.f32 	%f340, %f339;
	fma.rm.f32 	%f341, %f340, %f301, %f300;
	add.f32 	%f342, %f341, 0fCB40007F;
	neg.f32 	%f343, %f342;
	fma.rn.f32 	%f344, %f338, 0f3FB8AA3B, %f343;
	fma.rn.f32 	%f345, %f338, 0f32A57060, %f344;
	mov.b32 	%r141, %f341;
	shl.b32 	%r142, %r141, 23;
	mov.b32 	%f346, %r142;
	ex2.approx.ftz.f32 	%f347, %f345;
	mul.f32 	%f348, %f347, %f346;
	st.local.f32 	[%rd64+12], %f348;
	add.f32 	%f564, %f336, %f348;
	add.s32 	%r183, %r183, 4;
$L__BB0_47:
	setp.eq.s32 	%p41, %r47, 0;
	@%p41 bra 	$L__BB0_52;
	setp.eq.s32 	%p42, %r47, 1;
	@%p42 bra 	$L__BB0_50;
	mul.wide.u32 	%rd65, %r183, 4;
	add.s64 	%rd66, %rd5, %rd65;
	ld.local.f32 	%f350, [%rd66];
	sub.f32 	%f351, %f350, %f557;
	fma.rn.f32 	%f352, %f351, 0f3BBB989D, 0f3F000000;
	cvt.sat.f32.f32 	%f353, %f352;
	mov.f32 	%f354, 0f4B400001;
	mov.f32 	%f355, 0f437C0000;
	fma.rm.f32 	%f356, %f353, %f355, %f354;
	add.f32 	%f357, %f356, 0fCB40007F;
	neg.f32 	%f358, %f357;
	fma.rn.f32 	%f359, %f351, 0f3FB8AA3B, %f358;
	fma.rn.f32 	%f360, %f351, 0f32A57060, %f359;
	mov.b32 	%r143, %f356;
	shl.b32 	%r144, %r143, 23;
	mov.b32 	%f361, %r144;
	ex2.approx.ftz.f32 	%f362, %f360;
	mul.f32 	%f363, %f362, %f361;
	st.local.f32 	[%rd66], %f363;
	add.f32 	%f364, %f564, %f363;
	ld.local.f32 	%f365, [%rd66+4];
	sub.f32 	%f366, %f365, %f557;
	fma.rn.f32 	%f367, %f366, 0f3BBB989D, 0f3F000000;
	cvt.sat.f32.f32 	%f368, %f367;
	fma.rm.f32 	%f369, %f368, %f355, %f354;
	add.f32 	%f370, %f369, 0fCB40007F;
	neg.f32 	%f371, %f370;
	fma.rn.f32 	%f372, %f366, 0f3FB8AA3B, %f371;
	fma.rn.f32 	%f373, %f366, 0f32A57060, %f372;
	mov.b32 	%r145, %f369;
	shl.b32 	%r146, %r145, 23;
	mov.b32 	%f374, %r146;
	ex2.approx.ftz.f32 	%f375, %f373;
	mul.f32 	%f376, %f375, %f374;
	st.local.f32 	[%rd66+4], %f376;
	add.f32 	%f564, %f364, %f376;
	add.s32 	%r183, %r183, 2;
$L__BB0_50:
	and.b32  	%r147, %r89, 1;
	setp.eq.b32 	%p43, %r147, 1;
	not.pred 	%p44, %p43;
	@%p44 bra 	$L__BB0_52;
	mul.wide.u32 	%rd67, %r183, 4;
	add.s64 	%rd68, %rd5, %rd67;
	ld.local.f32 	%f377, [%rd68];
	sub.f32 	%f378, %f377, %f557;
	fma.rn.f32 	%f379, %f378, 0f3BBB989D, 0f3F000000;
	cvt.sat.f32.f32 	%f380, %f379;
	mov.f32 	%f381, 0f4B400001;
	mov.f32 	%f382, 0f437C0000;
	fma.rm.f32 	%f383, %f380, %f382, %f381;
	add.f32 	%f384, %f383, 0fCB40007F;
	neg.f32 	%f385, %f384;
	fma.rn.f32 	%f386, %f378, 0f3FB8AA3B, %f385;
	fma.rn.f32 	%f387, %f378, 0f32A57060, %f386;
	mov.b32 	%r148, %f383;
	shl.b32 	%r149, %r148, 23;
	mov.b32 	%f388, %r149;
	ex2.approx.ftz.f32 	%f389, %f387;
	mul.f32 	%f390, %f389, %f388;
	st.local.f32 	[%rd68], %f390;
	add.f32 	%f564, %f564, %f390;
$L__BB0_52:
	add.s32 	%r52, %r89, -1;
	and.b32  	%r53, %r89, 15;
	setp.lt.u32 	%p45, %r52, 15;
	mov.b32 	%r187, 0;
	@%p45 bra 	$L__BB0_55;
	and.b32  	%r187, %r89, 2147483632;
	mov.b32 	%r198, 0;
$L__BB0_54:
	.pragma "nounroll";
	mul.wide.u32 	%rd69, %r198, 4;
	add.s64 	%rd70, %rd5, %rd69;
	ld.local.v4.f32 	{%f391, %f392, %f393, %f394}, [%rd70];
	div.rn.f32 	%f395, %f391, %f564;
	div.rn.f32 	%f396, %f392, %f564;
	div.rn.f32 	%f397, %f393, %f564;
	div.rn.f32 	%f398, %f394, %f564;
	st.local.v4.f32 	[%rd70], {%f395, %f396, %f397, %f398};
	ld.local.v4.f32 	{%f399, %f400, %f401, %f402}, [%rd70+16];
	div.rn.f32 	%f403, %f399, %f564;
	div.rn.f32 	%f404, %f400, %f564;
	div.rn.f32 	%f405, %f401, %f564;
	div.rn.f32 	%f406, %f402, %f564;
	st.local.v4.f32 	[%rd70+16], {%f403, %f404, %f405, %f406};
	ld.local.v4.f32 	{%f407, %f408, %f409, %f410}, [%rd70+32];
	div.rn.f32 	%f411, %f407, %f564;
	div.rn.f32 	%f412, %f408, %f564;
	div.rn.f32 	%f413, %f409, %f564;
	div.rn.f32 	%f414, %f410, %f564;
	st.local.v4.f32 	[%rd70+32], {%f411, %f412, %f413, %f414};
	ld.local.v4.f32 	{%f415, %f416, %f417, %f418}, [%rd70+48];
	div.rn.f32 	%f419, %f415, %f564;
	div.rn.f32 	%f420, %f416, %f564;
	div.rn.f32 	%f421, %f417, %f564;
	div.rn.f32 	%f422, %f418, %f564;
	st.local.v4.f32 	[%rd70+48], {%f419, %f420, %f421, %f422};
	add.s32 	%r198, %r198, 16;
	setp.eq.s32 	%p46, %r198, %r187;
	@%p46 bra 	$L__BB0_55;
	bra.uni 	$L__BB0_54;
$L__BB0_55:
	setp.eq.s32 	%p47, %r53, 0;
	@%p47 bra 	$L__BB0_64;
	setp.lt.u32 	%p48, %r53, 8;
	@%p48 bra 	$L__BB0_58;
	mul.wide.u32 	%rd71, %r187, 4;
	add.s64 	%rd72, %rd5, %rd71;
	ld.local.f32 	%f423, [%rd72];
	div.rn.f32 	%f424, %f423, %f564;
	st.local.f32 	[%rd72], %f424;
	ld.local.f32 	%f425, [%rd72+4];
	div.rn.f32 	%f426, %f425, %f564;
	st.local.f32 	[%rd72+4], %f426;
	ld.local.f32 	%f427, [%rd72+8];
	div.rn.f32 	%f428, %f427, %f564;
	st.local.f32 	[%rd72+8], %f428;
	ld.local.f32 	%f429, [%rd72+12];
	div.rn.f32 	%f430, %f429, %f564;
	st.local.f32 	[%rd72+12], %f430;
	ld.local.f32 	%f431, [%rd72+16];
	div.rn.f32 	%f432, %f431, %f564;
	st.local.f32 	[%rd72+16], %f432;
	ld.local.f32 	%f433, [%rd72+20];
	div.rn.f32 	%f434, %f433, %f564;
	st.local.f32 	[%rd72+20], %f434;
	ld.local.f32 	%f435, [%rd72+24];
	div.rn.f32 	%f436, %f435, %f564;
	st.local.f32 	[%rd72+24], %f436;
	ld.local.f32 	%f437, [%rd72+28];
	div.rn.f32 	%f438, %f437, %f564;
	st.local.f32 	[%rd72+28], %f438;
	add.s32 	%r187, %r187, 8;
$L__BB0_58:
	setp.eq.s32 	%p49, %r44, 0;
	@%p49 bra 	$L__BB0_64;
	and.b32  	%r60, %r89, 3;
	setp.lt.u32 	%p50, %r44, 4;
	@%p50 bra 	$L__BB0_61;
	mul.wide.u32 	%rd73, %r187, 4;
	add.s64 	%rd74, %rd5, %rd73;
	ld.local.f32 	%f439, [%rd74];
	div.rn.f32 	%f440, %f439, %f564;
	st.local.f32 	[%rd74], %f440;
	ld.local.f32 	%f441, [%rd74+4];
	div.rn.f32 	%f442, %f441, %f564;
	st.local.f32 	[%rd74+4], %f442;
	ld.local.f32 	%f443, [%rd74+8];
	div.rn.f32 	%f444, %f443, %f564;
	st.local.f32 	[%rd74+8], %f444;
	ld.local.f32 	%f445, [%rd74+12];
	div.rn.f32 	%f446, %f445, %f564;
	st.local.f32 	[%rd74+12], %f446;
	add.s32 	%r187, %r187, 4;
$L__BB0_61:
	setp.eq.s32 	%p51, %r60, 0;
	@%p51 bra 	$L__BB0_64;
	mov.b32 	%r191, 0;
$L__BB0_63:
	.pragma "nounroll";
	mul.wide.u32 	%rd75, %r187, 4;
	add.s64 	%rd76, %rd5, %rd75;
	ld.local.f32 	%f447, [%rd76];
	div.rn.f32 	%f448, %f447, %f564;
	st.local.f32 	[%rd76], %f448;
	add.s32 	%r187, %r187, 1;
	add.s32 	%r191, %r191, 1;
	setp.ne.s32 	%p52, %r191, %r60;
	@%p52 bra 	$L__BB0_63;
$L__BB0_64:
	setp.lt.s32 	%p53, %r87, 1;
	@%p53 bra 	$L__BB0_80;
	add.s32 	%r154, %r17, %r93;
	mul.lo.s32 	%r67, %r154, %r87;
	and.b32  	%r68, %r89, 3;
	and.b32  	%r155, %r89, 2147483632;
	neg.s32 	%r69, %r155;
	mul.lo.s32 	%r156, %r1, %r87;
	mul.lo.s32 	%r70, %r156, %r89;
	mov.b32 	%r192, 0;
	mul.wide.u32 	%rd13, %r87, 4;
$L__BB0_66:
	setp.lt.u32 	%p54, %r52, 15;
	mov.f32 	%f573, 0f00000000;
	mov.b32 	%r196, 0;
	@%p54 bra 	$L__BB0_69;
	add.s64 	%rd122, %rd5, 32;
	add.s32 	%r193, %r70, %r192;
	mov.f32 	%f573, 0f00000000;
	mov.u32 	%r194, %r69;
$L__BB0_68:
	.pragma "nounroll";
	and.b32  	%r196, %r89, 2147483632;
	ld.local.v4.f32 	{%f452, %f453, %f454, %f455}, [%rd122+-32];
	mul.wide.s32 	%rd77, %r193, 4;
	add.s64 	%rd78, %rd3, %rd77;
	ld.global.f32 	%f456, [%rd78];
	fma.rn.f32 	%f457, %f452, %f456, %f573;
	mul.wide.u32 	%rd79, %r87, 4;
	add.s64 	%rd80, %rd78, %rd79;
	ld.global.f32 	%f458, [%rd80];
	fma.rn.f32 	%f459, %f453, %f458, %f457;
	add.s64 	%rd81, %rd80, %rd79;
	ld.global.f32 	%f460, [%rd81];
	fma.rn.f32 	%f461, %f454, %f460, %f459;
	add.s64 	%rd82, %rd81, %rd79;
	ld.global.f32 	%f462, [%rd82];
	fma.rn.f32 	%f463, %f455, %f462, %f461;
	ld.local.v4.f32 	{%f464, %f465, %f466, %f467}, [%rd122+-16];
	add.s64 	%rd83, %rd82, %rd79;
	ld.global.f32 	%f468, [%rd83];
	fma.rn.f32 	%f469, %f464, %f468, %f463;
	add.s64 	%rd84, %rd83, %rd79;
	ld.global.f32 	%f470, [%rd84];
	fma.rn.f32 	%f471, %f465, %f470, %f469;
	add.s64 	%rd85, %rd84, %rd79;
	ld.global.f32 	%f472, [%rd85];
	fma.rn.f32 	%f473, %f466, %f472, %f471;
	add.s64 	%rd86, %rd85, %rd79;
	ld.global.f32 	%f474, [%rd86];
	fma.rn.f32 	%f475, %f467, %f474, %f473;
	ld.local.v4.f32 	{%f476, %f477, %f478, %f479}, [%rd122];
	add.s64 	%rd87, %rd86, %rd79;
	ld.global.f32 	%f480, [%rd87];
	fma.rn.f32 	%f481, %f476, %f480, %f475;
	add.s64 	%rd88, %rd87, %rd79;
	ld.global.f32 	%f482, [%rd88];
	fma.rn.f32 	%f483, %f477, %f482, %f481;
	add.s64 	%rd89, %rd88, %rd79;
	ld.global.f32 	%f484, [%rd89];
	fma.rn.f32 	%f485, %f478, %f484, %f483;
	add.s64 	%rd90, %rd89, %rd79;
	ld.global.f32 	%f486, [%rd90];
	fma.rn.f32 	%f487, %f479, %f486, %f485;
	ld.local.v4.f32 	{%f488, %f489, %f490, %f491}, [%rd122+16];
	add.s64 	%rd91, %rd90, %rd79;
	ld.global.f32 	%f492, [%rd91];
	fma.rn.f32 	%f493, %f488, %f492, %f487;
	add.s64 	%rd92, %rd91, %rd79;
	ld.global.f32 	%f494, [%rd92];
	fma.rn.f32 	%f495, %f489, %f494, %f493;
	add.s64 	%rd93, %rd92, %rd79;
	ld.global.f32 	%f496, [%rd93];
	fma.rn.f32 	%f497, %f490, %f496, %f495;
	add.s64 	%rd94, %rd93, %rd79;
	ld.global.f32 	%f498, [%rd94];
	fma.rn.f32 	%f573, %f491, %f498, %f497;
	add.s32 	%r194, %r194, 16;
	shl.b32 	%r158, %r87, 4;
	add.s32 	%r193, %r193, %r158;
	add.s64 	%rd122, %rd122, 64;
	setp.ne.s32 	%p55, %r194, 0;
	@%p55 bra 	$L__BB0_68;
$L__BB0_69:
	setp.eq.s32 	%p56, %r53, 0;
	@%p56 bra 	$L__BB0_79;
	add.s32 	%r159, %r53, -1;
	setp.lt.u32 	%p57, %r159, 7;
	@%p57 bra 	$L__BB0_72;
	mul.wide.u32 	%rd95, %r196, 4;
	add.s64 	%rd96, %rd5, %rd95;
	ld.local.f32 	%f500, [%rd96];
	add.s32 	%r160, %r196, %r17;
	mad.lo.s32 	%r161, %r160, %r87, %r192;
	mul.wide.s32 	%rd97, %r161, 4;
	add.s64 	%rd98, %rd3, %rd97;
	ld.global.f32 	%f501, [%rd98];
	fma.rn.f32 	%f502, %f500, %f501, %f573;
	ld.local.f32 	%f503, [%rd96+4];
	mul.wide.u32 	%rd99, %r87, 4;
	add.s64 	%rd100, %rd98, %rd99;
	ld.global.f32 	%f504, [%rd100];
	fma.rn.f32 	%f505, %f503, %f504, %f502;
	ld.local.f32 	%f506, [%rd96+8];
	add.s64 	%rd101, %rd100, %rd99;
	ld.global.f32 	%f507, [%rd101];
	fma.rn.f32 	%f508, %f506, %f507, %f505;
	ld.local.f32 	%f509, [%rd96+12];
	add.s64 	%rd102, %rd101, %rd99;
	ld.global.f32 	%f510, [%rd102];
	fma.rn.f32 	%f511, %f509, %f510, %f508;
	ld.local.f32 	%f512, [%rd96+16];
	add.s64 	%rd103, %rd102, %rd99;
	ld.global.f32 	%f513, [%rd103];
	fma.rn.f32 	%f514, %f512, %f513, %f511;
	ld.local.f32 	%f515, [%rd96+20];
	add.s64 	%rd104, %rd103, %rd99;
	ld.global.f32 	%f516, [%rd104];
	fma.rn.f32 	%f517, %f515, %f516, %f514;
	ld.local.f32 	%f518, [%rd96+24];
	add.s64 	%rd105, %rd104, %rd99;
	ld.global.f32 	%f519, [%rd105];
	fma.rn.f32 	%f520, %f518, %f519, %f517;
	ld.local.f32 	%f521, [%rd96+28];
	add.s64 	%rd106, %rd105, %rd99;
	ld.global.f32 	%f522, [%rd106];
	fma.rn.f32 	%f573, %f521, %f522, %f520;
	add.s32 	%r196, %r196, 8;
$L__BB0_72:
	setp.eq.s32 	%p58, %r44, 0;
	@%p58 bra 	$L__BB0_79;
	add.s32 	%r162, %r44, -1;
	setp.lt.u32 	%p59, %r162, 3;
	@%p59 bra 	$L__BB0_75;
	mul.wide.u32 	%rd107, %r196, 4;
	add.s64 	%rd108, %rd5, %rd107;
	ld.local.f32 	%f524, [%rd108];
	add.s32 	%r163, %r196, %r17;
	mad.lo.s32 	%r164, %r163, %r87, %r192;
	mul.wide.s32 	%rd109, %r164, 4;
	add.s64 	%rd110, %rd3, %rd109;
	ld.global.f32 	%f525, [%rd110];
	fma.rn.f32 	%f526, %f524, %f525, %f573;
	ld.local.f32 	%f527, [%rd108+4];
	add.s64 	%rd112, %rd110, %rd13;
	ld.global.f32 	%f528, [%rd112];
	fma.rn.f32 	%f529, %f527, %f528, %f526;
	ld.local.f32 	%f530, [%rd108+8];
	add.s64 	%rd113, %rd112, %rd13;
	ld.global.f32 	%f531, [%rd113];
	fma.rn.f32 	%f532, %f530, %f531, %f529;
	ld.local.f32 	%f533, [%rd108+12];
	add.s64 	%rd114, %rd113, %rd13;
	ld.global.f32 	%f534, [%rd114];
	fma.rn.f32 	%f573, %f533, %f534, %f532;
	add.s32 	%r196, %r196, 4;
$L__BB0_75:
	setp.eq.s32 	%p60, %r68, 0;
	@%p60 bra 	$L__BB0_79;
	setp.eq.s32 	%p61, %r68, 1;
	mul.wide.u32 	%rd115, %r196, 4;
	add.s64 	%rd11, %rd5, %rd115;
	ld.local.f32 	%f535, [%rd11];
	add.s32 	%r165, %r196, %r17;
	mad.lo.s32 	%r166, %r165, %r87, %r192;
	mul.wide.s32 	%rd116, %r166, 4;
	add.s64 	%rd12, %rd3, %rd116;
	ld.global.f32 	%f536, [%rd12];
	fma.rn.f32 	%f573, %f535, %f536, %f573;
	@%p61 bra 	$L__BB0_79;
	setp.eq.s32 	%p62, %r68, 2;
	ld.local.f32 	%f537, [%rd11+4];
	add.s64 	%rd14, %rd12, %rd13;
	ld.global.f32 	%f538, [%rd14];
	fma.rn.f32 	%f573, %f537, %f538, %f573;
	@%p62 bra 	$L__BB0_79;
	ld.local.f32 	%f539, [%rd11+8];
	add.s64 	%rd117, %rd14, %rd13;
	ld.global.f32 	%f540, [%rd117];
	fma.rn.f32 	%f573, %f539, %f540, %f573;
$L__BB0_79:
	ld.param.u64 	%rd121, [_Z17standardAttentionPfS_S_S_iii_param_3];
	add.s32 	%r167, %r192, %r67;
	cvta.to.global.u64 	%rd118, %rd121;
	mul.wide.s32 	%rd119, %r167, 4;
	add.s64 	%rd120, %rd118, %rd119;
	st.global.f32 	[%rd120], %f573;
	add.s32 	%r192, %r192, 1;
	setp.eq.s32 	%p63, %r192, %r87;
	@%p63 bra 	$L__BB0_80;
	bra.uni 	$L__BB0_66;
$L__BB0_80:
	ret;

}
	// .globl	_Z18blockwiseAttentionPfS_S_S_iii
.visible .entry _Z18blockwiseAttentionPfS_S_S_iii(
	.param .u64 .ptr .align 1 _Z18blockwiseAttentionPfS_S_S_iii_param_0,
	.param .u64 .ptr .align 1 _Z18blockwiseAttentionPfS_S_S_iii_param_1,
	.param .u64 .ptr .align 1 _Z18blockwiseAttentionPfS_S_S_iii_param_2,
	.param .u64 .ptr .align 1 _Z18blockwiseAttentionPfS_S_S_iii_param_3,
	.param .u32 _Z18blockwiseAttentionPfS_S_S_iii_param_4,
	.param .u32 _Z18blockwiseAttentionPfS_S_S_iii_param_5,
	.param .u32 _Z18blockwiseAttentionPfS_S_S_iii_param_6
)
{
	.local .align 16 .b8 	__local_depot1[512];
	.reg .b64 	%SP;
	.reg .b64 	%SPL;
	.reg .pred 	%p<73>;
	.reg .b32 	%r<193>;
	.reg .b32 	%f<506>;
	.reg .b64 	%rd<111>;

	mov.u64 	%SPL, __local_depot1;
	ld.param.u64 	%rd22, [_Z18blockwiseAttentionPfS_S_S_iii_param_0];
	ld.param.u64 	%rd23, [_Z18blockwiseAttentionPfS_S_S_iii_param_1];
	ld.param.u64 	%rd24, [_Z18blockwiseAttentionPfS_S_S_iii_param_2];
	ld.param.u64 	%rd25, [_Z18blockwiseAttentionPfS_S_S_iii_param_3];
	ld.param.u32 	%r96, [_Z18blockwiseAttentionPfS_S_S_iii_param_4];
	ld.param.u32 	%r94, [_Z18blockwiseAttentionPfS_S_S_iii_param_5];
	ld.param.u32 	%r95, [_Z18blockwiseAttentionPfS_S_S_iii_param_6];
	cvta.to.global.u64 	%rd1, %rd22;
	cvta.to.global.u64 	%rd2, %rd23;
	cvta.to.global.u64 	%rd3, %rd24;
	cvta.to.global.u64 	%rd4, %rd25;
	add.u64 	%rd5, %SPL, 0;
	add.u64 	%rd6, %SPL, 256;
	mov.u32 	%r1, %ctaid.x;
	mov.u32 	%r97, %ctaid.y;
	shl.b32 	%r2, %r97, 6;
	add.s32 	%r98, %r2, 64;
	min.s32 	%r3, %r98, %r94;
	setp.ge.s32 	%p1, %r1, %r96;
	@%p1 bra 	$L__BB1_103;
	mov.u32 	%r99, %tid.x;
	add.s32 	%r191, %r2, %r99;
	setp.ge.s32 	%p2, %r191, %r3;
	@%p2 bra 	$L__BB1_103;
	mul.lo.s32 	%r5, %r94, %r1;
	setp.lt.s32 	%p3, %r94, 1;
	mov.u32 	%r6, %ntid.x;
	@%p3 bra 	$L__BB1_68;
	add.s32 	%r7, %r95, -1;
	and.b32  	%r8, %r95, 15;
	add.s32 	%r9, %r8, -1;
	and.b32  	%r10, %r95, 7;
	add.s32 	%r11, %r10, -1;
	and.b32  	%r12, %r95, 2147483632;
	and.b32  	%r13, %r95, 3;
	cvt.rn.f32.s32 	%f1, %r95;
	sqrt.rn.f32 	%f3, %f1;
$L__BB1_4:
	setp.gt.s32 	%p29, %r95, 0;
	@%p29 bra 	$L__BB1_25;
$L__BB1_5:
	setp.gt.s32 	%p39, %r95, 0;
	mov.f32 	%f158, 0f00000000;
	st.local.v4.f32 	[%rd6], {%f158, %f158, %f158, %f158};
	st.local.v4.f32 	[%rd6+16], {%f158, %f158, %f158, %f158};
	st.local.v4.f32 	[%rd6+32], {%f158, %f158, %f158, %f158};
	st.local.v4.f32 	[%rd6+48], {%f158, %f158, %f158, %f158};
	st.local.v4.f32 	[%rd6+64], {%f158, %f158, %f158, %f158};
	st.local.v4.f32 	[%rd6+80], {%f158, %f158, %f158, %f158};
	st.local.v4.f32 	[%rd6+96], {%f158, %f158, %f158, %f158};
	st.local.v4.f32 	[%rd6+112], {%f158, %f158, %f158, %f158};
	st.local.v4.f32 	[%rd6+128], {%f158, %f158, %f158, %f158};
	st.local.v4.f32 	[%rd6+144], {%f158, %f158, %f158, %f158};
	st.local.v4.f32 	[%rd6+160], {%f158, %f158, %f158, %f158};
	st.local.v4.f32 	[%rd6+176], {%f158, %f158, %f158, %f158};
	st.local.v4.f32 	[%rd6+192], {%f158, %f158, %f158, %f158};
	st.local.v4.f32 	[%rd6+208], {%f158, %f158, %f158, %f158};
	st.local.v4.f32 	[%rd6+224], {%f158, %f158, %f158, %f158};
	st.local.v4.f32 	[%rd6+240], {%f158, %f158, %f158, %f158};
	@%p39 bra 	$L__BB1_38;
	mov.f32 	%f491, 0f00000000;
	div.rn.f32 	%f2, %f491, %f3;
	mov.f32 	%f492, 0fFF800000;
	mov.b32 	%r162, 0;
$L__BB1_7:
	add.s32 	%r20, %r162, 64;
	min.s32 	%r21, %r20, %r94;
$L__BB1_8:
	max.f32 	%f8, %f492, %f2;
	sub.f32 	%f162, %f492, %f8;
	fma.rn.f32 	%f163, %f162, 0f3BBB989D, 0f3F000000;
	cvt.sat.f32.f32 	%f164, %f163;
	mov.f32 	%f165, 0f4B400001;
	mov.f32 	%f166, 0f437C0000;
	fma.rm.f32 	%f167, %f164, %f166, %f165;
	add.f32 	%f168, %f167, 0fCB40007F;
	neg.f32 	%f169, %f168;
	fma.rn.f32 	%f170, %f162, 0f3FB8AA3B, %f169;
	fma.rn.f32 	%f171, %f162, 0f32A57060, %f170;
	mov.b32 	%r129, %f167;
	shl.b32 	%r130, %r129, 23;
	mov.b32 	%f172, %r130;
	ex2.approx.ftz.f32 	%f173, %f171;
	mul.f32 	%f174, %f173, %f172;
	mul.f32 	%f175, %f491, %f174;
	sub.f32 	%f176, %f2, %f8;
	fma.rn.f32 	%f177, %f176, 0f3BBB989D, 0f3F000000;
	cvt.sat.f32.f32 	%f178, %f177;
	fma.rm.f32 	%f179, %f178, %f166, %f165;
	add.f32 	%f180, %f179, 0fCB40007F;
	neg.f32 	%f181, %f180;
	fma.rn.f32 	%f182, %f176, 0f3FB8AA3B, %f181;
	fma.rn.f32 	%f183, %f176, 0f32A57060, %f182;
	mov.b32 	%r131, %f179;
	shl.b32 	%r132, %r131, 23;
	mov.b32 	%f184, %r132;
	ex2.approx.ftz.f32 	%f185, %f183;
	fma.rn.f32 	%f491, %f185, %f184, %f175;
	add.s32 	%r162, %r162, 1;
	setp.lt.s32 	%p40, %r162, %r21;
	mov.f32 	%f492, %f8;
	@%p40 bra 	$L__BB1_8;
	setp.lt.s32 	%p41, %r20, %r94;
	mov.u32 	%r162, %r20;
	mov.f32 	%f492, %f8;
	@%p41 bra 	$L__BB1_7;
$L__BB1_10:
	setp.gt.s32 	%p62, %r95, 0;
	@%p62 bra 	$L__BB1_11;
	bra.uni 	$L__BB1_24;
$L__BB1_11:
	setp.lt.u32 	%p63, %r7, 15;
	add.s32 	%r152, %r191, %r5;
	mul.lo.s32 	%r27, %r152, %r95;
	mov.b32 	%r165, 0;
	@%p63 bra 	$L__BB1_14;
	mov.b32 	%r163, 0;
$L__BB1_13:
	.pragma "nounroll";
	mul.wide.u32 	%rd96, %r163, 4;
	add.s64 	%rd97, %rd6, %rd96;
	ld.local.v4.f32 	{%f427, %f428, %f429, %f430}, [%rd97];
	div.rn.f32 	%f431, %f427, %f491;
	add.s32 	%r154, %r163, %r27;
	mul.wide.s32 	%rd98, %r154, 4;
	add.s64 	%rd99, %rd4, %rd98;
	st.global.f32 	[%rd99], %f431;
	div.rn.f32 	%f432, %f428, %f491;
	st.global.f32 	[%rd99+4], %f432;
	div.rn.f32 	%f433, %f429, %f491;
	st.global.f32 	[%rd99+8], %f433;
	div.rn.f32 	%f434, %f430, %f491;
	st.global.f32 	[%rd99+12], %f434;
	ld.local.v4.f32 	{%f435, %f436, %f437, %f438}, [%rd97+16];
	div.rn.f32 	%f439, %f435, %f491;
	st.global.f32 	[%rd99+16], %f439;
	div.rn.f32 	%f440, %f436, %f491;
	st.global.f32 	[%rd99+20], %f440;
	div.rn.f32 	%f441, %f437, %f491;
	st.global.f32 	[%rd99+24], %f441;
	div.rn.f32 	%f442, %f438, %f491;
	st.global.f32 	[%rd99+28], %f442;
	ld.local.v4.f32 	{%f443, %f444, %f445, %f446}, [%rd97+32];
	div.rn.f32 	%f447, %f443, %f491;
	st.global.f32 	[%rd99+32], %f447;
	div.rn.f32 	%f448, %f444, %f491;
	st.global.f32 	[%rd99+36], %f448;
	div.rn.f32 	%f449, %f445, %f491;
	st.global.f32 	[%rd99+40], %f449;
	div.rn.f32 	%f450, %f446, %f491;
	st.global.f32 	[%rd99+44], %f450;
	ld.local.v4.f32 	{%f451, %f452, %f453, %f454}, [%rd97+48];
	div.rn.f32 	%f455, %f451, %f491;
	st.global.f32 	[%rd99+48], %f455;
	div.rn.f32 	%f456, %f452, %f491;
	st.global.f32 	[%rd99+52], %f456;
	div.rn.f32 	%f457, %f453, %f491;
	st.global.f32 	[%rd99+56], %f457;
	div.rn.f32 	%f458, %f454, %f491;
	st.global.f32 	[%rd99+60], %f458;
	add.s32 	%r163, %r163, 16;
	setp.eq.s32 	%p64, %r163, %r12;
	mov.u32 	%r165, %r12;
	@%p64 bra 	$L__BB1_14;
	bra.uni 	$L__BB1_13;
$L__BB1_14:
	setp.eq.s32 	%p65, %r8, 0;
	@%p65 bra 	$L__BB1_24;
	setp.lt.u32 	%p66, %r9, 7;
	@%p66 bra 	$L__BB1_17;
	mul.wide.u32 	%rd100, %r165, 4;
	add.s64 	%rd101, %rd6, %rd100;
	ld.local.f32 	%f459, [%rd101];
	div.rn.f32 	%f460, %f459, %f491;
	add.s32 	%r155, %r165, %r27;
	mul.wide.s32 	%rd102, %r155, 4;
	add.s64 	%rd103, %rd4, %rd102;
	st.global.f32 	[%rd103], %f460;
	ld.local.f32 	%f461, [%rd101+4];
	div.rn.f32 	%f462, %f461, %f491;
	st.global.f32 	[%rd103+4], %f462;
	ld.local.f32 	%f463, [%rd101+8];
	div.rn.f32 	%f464, %f463, %f491;
	st.global.f32 	[%rd103+8], %f464;
	ld.local.f32 	%f465, [%rd101+12];
	div.rn.f32 	%f466, %f465, %f491;
	st.global.f32 	[%rd103+12], %f466;
	ld.local.f32 	%f467, [%rd101+16];
	div.rn.f32 	%f468, %f467, %f491;
	st.global.f32 	[%rd103+16], %f468;
	ld.local.f32 	%f469, [%rd101+20];
	div.rn.f32 	%f470, %f469, %f491;
	st.global.f32 	[%rd103+20], %f470;
	ld.local.f32 	%f471, [%rd101+24];
	div.rn.f32 	%f472, %f471, %f491;
	st.global.f32 	[%rd103+24], %f472;
	ld.local.f32 	%f473, [%rd101+28];
	div.rn.f32 	%f474, %f473, %f491;
	st.global.f32 	[%rd103+28], %f474;
	add.s32 	%r165, %r165, 8;
$L__BB1_17:
	setp.eq.s32 	%p67, %r10, 0;
	@%p67 bra 	$L__BB1_24;
	setp.lt.u32 	%p68, %r11, 3;
	@%p68 bra 	$L__BB1_20;
	mul.wide.u32 	%rd104, %r165, 4;
	add.s64 	%rd105, %rd6, %rd104;
	ld.local.f32 	%f475, [%rd105];
	div.rn.f32 	%f476, %f475, %f491;
	add.s32 	%r156, %r165, %r27;
	mul.wide.s32 	%rd106, %r156, 4;
	add.s64 	%rd107, %rd4, %rd106;
	st.global.f32 	[%rd107], %f476;
	ld.local.f32 	%f477, [%rd105+4];
	div.rn.f32 	%f478, %f477, %f491;
	st.global.f32 	[%rd107+4], %f478;
	ld.local.f32 	%f479, [%rd105+8];
	div.rn.f32 	%f480, %f479, %f491;
	st.global.f32 	[%rd107+8], %f480;
	ld.local.f32 	%f481, [%rd105+12];
	div.rn.f32 	%f482, %f481, %f491;
	st.global.f32 	[%rd107+12], %f482;
	add.s32 	%r165, %r165, 4;
$L__BB1_20:
	setp.eq.s32 	%p69, %r13, 0;
	@%p69 bra 	$L__BB1_24;
	setp.eq.s32 	%p70, %r13, 1;
	mul.wide.u32 	%rd108, %r165, 4;
	add.s64 	%rd9, %rd6, %rd108;
	ld.local.f32 	%f483, [%rd9];
	div.rn.f32 	%f484, %f483, %f491;
	add.s32 	%r157, %r165, %r27;
	mul.wide.s32 	%rd109, %r157, 4;
	add.s64 	%rd10, %rd4, %rd109;
	st.global.f32 	[%rd10], %f484;
	@%p70 bra 	$L__BB1_24;
	setp.eq.s32 	%p71, %r13, 2;
	ld.local.f32 	%f485, [%rd9+4];
	div.rn.f32 	%f486, %f485, %f491;
	st.global.f32 	[%rd10+4], %f486;
	@%p71 bra 	$L__BB1_24;
	ld.local.f32 	%f487, [%rd9+8];
	div.rn.f32 	%f488, %f487, %f491;
	st.global.f32 	[%rd10+8], %f488;
$L__BB1_24:
	add.s32 	%r191, %r191, %r6;
	setp.lt.s32 	%p72, %r191, %r3;
	@%p72 bra 	$L__BB1_4;
	bra.uni 	$L__BB1_103;
$L__BB1_25:
	setp.lt.u32 	%p30, %r7, 15;
	add.s32 	%r123, %r191, %r5;
	mul.lo.s32 	%r33, %r123, %r95;
	mov.b32 	%r168, 0;
	@%p30 bra 	$L__BB1_28;
	and.b32  	%r124, %r95, 2147483632;
	neg.s32 	%r160, %r124;
	add.s64 	%rd110, %rd5, 32;
	mov.u32 	%r159, %r33;
$L__BB1_27:
	.pragma "nounroll";
	mul.wide.s32 	%rd56, %r159, 4;
	add.s64 	%rd57, %rd1, %rd56;
	ld.global.f32 	%f127, [%rd57];
	ld.global.f32 	%f128, [%rd57+4];
	ld.global.f32 	%f129, [%rd57+8];
	ld.global.f32 	%f130, [%rd57+12];
	st.local.v4.f32 	[%rd110+-32], {%f127, %f128, %f129, %f130};
	ld.global.f32 	%f131, [%rd57+16];
	ld.global.f32 	%f132, [%rd57+20];
	ld.global.f32 	%f133, [%rd57+24];
	ld.global.f32 	%f134, [%rd57+28];
	st.local.v4.f32 	[%rd110+-16], {%f131, %f132, %f133, %f134};
	ld.global.f32 	%f135, [%rd57+32];
	ld.global.f32 	%f136, [%rd57+36];
	ld.global.f32 	%f137, [%rd57+40];
	ld.global.f32 	%f138, [%rd57+44];
	st.local.v4.f32 	[%rd110], {%f135, %f136, %f137, %f138};
	ld.global.f32 	%f139, [%rd57+48];
	ld.global.f32 	%f140, [%rd57+52];
	ld.global.f32 	%f141, [%rd57+56];
	ld.global.f32 	%f142, [%rd57+60];
	st.local.v4.f32 	[%rd110+16], {%f139, %f140, %f141, %f142};
	add.s32 	%r160, %r160, 16;
	add.s32 	%r159, %r159, 16;
	add.s64 	%rd110, %rd110, 64;
	setp.eq.s32 	%p31, %r160, 0;
	mov.u32 	%r168, %r12;
	@%p31 bra 	$L__BB1_28;
	bra.uni 	$L__BB1_27;
$L__BB1_28:
	setp.eq.s32 	%p32, %r8, 0;
	@%p32 bra 	$L__BB1_5;
	setp.lt.u32 	%p33, %r9, 7;
	@%p33 bra 	$L__BB1_31;
	add.s32 	%r125, %r168, %r33;
	mul.wide.s32 	%rd58, %r125, 4;
	add.s64 	%rd59, %rd1, %rd58;
	ld.global.f32 	%f143, [%rd59];
	mul.wide.u32 	%rd60, %r168, 4;
	add.s64 	%rd61, %rd5, %rd60;
	st.local.f32 	[%rd61], %f143;
	ld.global.f32 	%f144, [%rd59+4];
	st.local.f32 	[%rd61+4], %f144;
	ld.global.f32 	%f145, [%rd59+8];
	st.local.f32 	[%rd61+8], %f145;
	ld.global.f32 	%f146, [%rd59+12];
	st.local.f32 	[%rd61+12], %f146;
	ld.global.f32 	%f147, [%rd59+16];
	st.local.f32 	[%rd61+16], %f147;
	ld.global.f32 	%f148, [%rd59+20];
	st.local.f32 	[%rd61+20], %f148;
	ld.global.f32 	%f149, [%rd59+24];
	st.local.f32 	[%rd61+24], %f149;
	ld.global.f32 	%f150, [%rd59+28];
	st.local.f32 	[%rd61+28], %f150;
	add.s32 	%r168, %r168, 8;
$L__BB1_31:
	setp.eq.s32 	%p34, %r10, 0;
	@%p34 bra 	$L__BB1_5;
	setp.lt.u32 	%p35, %r11, 3;
	@%p35 bra 	$L__BB1_34;
	add.s32 	%r126, %r168, %r33;
	mul.wide.s32 	%rd62, %r126, 4;
	add.s64 	%rd63, %rd1, %rd62;
	ld.global.f32 	%f151, [%rd63];
	mul.wide.u32 	%rd64, %r168, 4;
	add.s64 	%rd65, %rd5, %rd64;
	st.local.f32 	[%rd65], %f151;
	ld.global.f32 	%f152, [%rd63+4];
	st.local.f32 	[%rd65+4], %f152;
	ld.global.f32 	%f153, [%rd63+8];
	st.local.f32 	[%rd65+8], %f153;
	ld.global.f32 	%f154, [%rd63+12];
	st.local.f32 	[%rd65+12], %f154;
	add.s32 	%r168, %r168, 4;
$L__BB1_34:
	setp.eq.s32 	%p36, %r13, 0;
	@%p36 bra 	$L__BB1_5;
	setp.eq.s32 	%p37, %r13, 1;
	add.s32 	%r127, %r168, %r33;
	mul.wide.s32 	%rd66, %r127, 4;
	add.s64 	%rd12, %rd1, %rd66;
	ld.global.f32 	%f155, [%rd12];
	mul.wide.u32 	%rd67, %r168, 4;
	add.s64 	%rd13, %rd5, %rd67;
	st.local.f32 	[%rd13], %f155;
	@%p37 bra 	$L__BB1_5;
	setp.eq.s32 	%p38, %r13, 2;
	ld.global.f32 	%f156, [%rd12+4];
	st.local.f32 	[%rd13+4], %f156;
	@%p38 bra 	$L__BB1_5;
	ld.global.f32 	%f157, [%rd12+8];
	st.local.f32 	[%rd13+8], %f157;
	bra.uni 	$L__BB1_5;
$L__BB1_38:
	mov.f32 	%f497, 0fFF800000;
	mov.f32 	%f491, 0f00000000;
	mov.b32 	%r171, 0;
$L__BB1_39:
	add.s32 	%r41, %r171, 64;
	min.s32 	%r42, %r41, %r94;
$L__BB1_40:
	mov.f32 	%f14, %f497;
	setp.lt.u32 	%p42, %r7, 15;
	add.s32 	%r135, %r171, %r5;
	mul.lo.s32 	%r44, %r135, %r95;
	mov.f32 	%f505, 0f00000000;
	mov.b32 	%r178, 0;
	@%p42 bra 	$L__BB1_43;
	mov.f32 	%f505, 0f00000000;
	mov.b32 	%r172, 0;
$L__BB1_42:
	.pragma "nounroll";
	mul.wide.u32 	%rd68, %r172, 4;
	add.s64 	%rd69, %rd5, %rd68;
	ld.local.v4.f32 	{%f191, %f192, %f193, %f194}, [%rd69];
	add.s32 	%r137, %r172, %r44;
	mul.wide.s32 	%rd70, %r137, 4;
	add.s64 	%rd71, %rd2, %rd70;
	ld.global.f32 	%f195, [%rd71];
	fma.rn.f32 	%f196, %f191, %f195, %f505;
	ld.global.f32 	%f197, [%rd71+4];
	fma.rn.f32 	%f198, %f192, %f197, %f196;
	ld.global.f32 	%f199, [%rd71+8];
	fma.rn.f32 	%f200, %f193, %f199, %f198;
	ld.global.f32 	%f201, [%rd71+12];
	fma.rn.f32 	%f202, %f194, %f201, %f200;
	ld.local.v4.f32 	{%f203, %f204, %f205, %f206}, [%rd69+16];
	ld.global.f32 	%f207, [%rd71+16];
	fma.rn.f32 	%f208, %f203, %f207, %f202;
	ld.global.f32 	%f209, [%rd71+20];
	fma.rn.f32 	%f210, %f204, %f209, %f208;
	ld.global.f32 	%f211, [%rd71+24];
	fma.rn.f32 	%f212, %f205, %f211, %f210;
	ld.global.f32 	%f213, [%rd71+28];
	fma.rn.f32 	%f214, %f206, %f213, %f212;
	ld.local.v4.f32 	{%f215, %f216, %f217, %f218}, [%rd69+32];
	ld.global.f32 	%f219, [%rd71+32];
	fma.rn.f32 	%f220, %f215, %f219, %f214;
	ld.global.f32 	%f221, [%rd71+36];
	fma.rn.f32 	%f222, %f216, %f221, %f220;
	ld.global.f32 	%f223, [%rd71+40];
	fma.rn.f32 	%f224, %f217, %f223, %f222;
	ld.global.f32 	%f225, [%rd71+44];
	fma.rn.f32 	%f226, %f218, %f225, %f224;
	ld.local.v4.f32 	{%f227, %f228, %f229, %f230}, [%rd69+48];
	ld.global.f32 	%f231, [%rd71+48];
	fma.rn.f32 	%f232, %f227, %f231, %f226;
	ld.global.f32 	%f233, [%rd71+52];
	fma.rn.f32 	%f234, %f228, %f233, %f232;
	ld.global.f32 	%f235, [%rd71+56];
	fma.rn.f32 	%f236, %f229, %f235, %f234;
	ld.global.f32 	%f237, [%rd71+60];
	fma.rn.f32 	%f505, %f230, %f237, %f236;
	add.s32 	%r172, %r172, 16;
	setp.eq.s32 	%p43, %r172, %r12;
	mov.u32 	%r178, %r12;
	@%p43 bra 	$L__BB1_43;
	bra.uni 	$L__BB1_42;
$L__BB1_43:
	setp.eq.s32 	%p44, %r8, 0;
	@%p44 bra 	$L__BB1_53;
	setp.lt.u32 	%p45, %r9, 7;
	@%p45 bra 	$L__BB1_46;
	mul.wide.u32 	%rd72, %r178, 4;
	add.s64 	%rd73, %rd5, %rd72;
	ld.local.f32 	%f239, [%rd73];
	add.s32 	%r138, %r178, %r44;
	mul.wide.s32 	%rd74, %r138, 4;
	add.s64 	%rd75, %rd2, %rd74;
	ld.global.f32 	%f240, [%rd75];
	fma.rn.f32 	%f241, %f239, %f240, %f505;
	ld.local.f32 	%f242, [%rd73+4];
	ld.global.f32 	%f243, [%rd75+4];
	fma.rn.f32 	%f244, %f242, %f243, %f241;
	ld.local.f32 	%f245, [%rd73+8];
	ld.global.f32 	%f246, [%rd75+8];
	fma.rn.f32 	%f247, %f245, %f246, %f244;
	ld.local.f32 	%f248, [%rd73+12];
	ld.global.f32 	%f249, [%rd75+12];
	fma.rn.f32 	%f250, %f248, %f249, %f247;
	ld.local.f32 	%f251, [%rd73+16];
	ld.global.f32 	%f252, [%rd75+16];
	fma.rn.f32 	%f253, %f251, %f252, %f250;
	ld.local.f32 	%f254, [%rd73+20];
	ld.global.f32 	%f255, [%rd75+20];
	fma.rn.f32 	%f256, %f254, %f255, %f253;
	ld.local.f32 	%f257, [%rd73+24];
	ld.global.f32 	%f258, [%rd75+24];
	fma.rn.f32 	%f259, %f257, %f258, %f256;
	ld.local.f32 	%f260, [%rd73+28];
	ld.global.f32 	%f261, [%rd75+28];
	fma.rn.f32 	%f505, %f260, %f261, %f259;
	add.s32 	%r178, %r178, 8;
$L__BB1_46:
	setp.eq.s32 	%p46, %r10, 0;
	@%p46 bra 	$L__BB1_53;
	setp.lt.u32 	%p47, %r11, 3;
	@%p47 bra 	$L__BB1_49;
	mul.wide.u32 	%rd76, %r178, 4;
	add.s64 	%rd77, %rd5, %rd76;
	ld.local.f32 	%f263, [%rd77];
	add.s32 	%r139, %r178, %r44;
	mul.wide.s32 	%rd78, %r139, 4;
	add.s64 	%rd79, %rd2, %rd78;
	ld.global.f32 	%f264, [%rd79];
	fma.rn.f32 	%f265, %f263, %f264, %f505;
	ld.local.f32 	%f266, [%rd77+4];
	ld.global.f32 	%f267, [%rd79+4];
	fma.rn.f32 	%f268, %f266, %f267, %f265;
	ld.local.f32 	%f269, [%rd77+8];
	ld.global.f32 	%f270, [%rd79+8];
	fma.rn.f32 	%f271, %f269, %f270, %f268;
	ld.local.f32 	%f272, [%rd77+12];
	ld.global.f32 	%f273, [%rd79+12];
	fma.rn.f32 	%f505, %f272, %f273, %f271;
	add.s32 	%r178, %r178, 4;
$L__BB1_49:
	setp.eq.s32 	%p48, %r13, 0;
	@%p48 bra 	$L__BB1_53;
	setp.eq.s32 	%p49, %r13, 1;
	mul.wide.u32 	%rd80, %r178, 4;
	add.s64 	%rd16, %rd5, %rd80;
	ld.local.f32 	%f274, [%rd16];
	add.s32 	%r140, %r178, %r44;
	mul.wide.s32 	%rd81, %r140, 4;
	add.s64 	%rd17, %rd2, %rd81;
	ld.global.f32 	%f275, [%rd17];
	fma.rn.f32 	%f505, %f274, %f275, %f505;
	@%p49 bra 	$L__BB1_53;
	setp.eq.s32 	%p50, %r13, 2;
	ld.local.f32 	%f276, [%rd16+4];
	ld.global.f32 	%f277, [%rd17+4];
	fma.rn.f32 	%f505, %f276, %f277, %f505;
	@%p50 bra 	$L__BB1_53;
	ld.local.f32 	%f278, [%rd16+8];
	ld.global.f32 	%f279, [%rd17+8];
	fma.rn.f32 	%f505, %f278, %f279, %f505;
$L__BB1_53:
	div.rn.f32 	%f280, %f505, %f3;
	max.f32 	%f497, %f14, %f280;
	sub.f32 	%f281, %f14, %f497;
	fma.rn.f32 	%f282, %f281, 0f3BBB989D, 0f3F000000;
	cvt.sat.f32.f32 	%f283, %f282;
	mov.f32 	%f284, 0f4B400001;
	mov.f32 	%f285, 0f437C0000;
	fma.rm.f32 	%f286, %f283, %f285, %f284;
	add.f32 	%f287, %f286, 0fCB40007F;
	neg.f32 	%f288, %f287;
	fma.rn.f32 	%f289, %f281, 0f3FB8AA3B, %f288;
	fma.rn.f32 	%f290, %f281, 0f32A57060, %f289;
	mov.b32 	%r142, %f286;
	shl.b32 	%r143, %r142, 23;
	mov.b32 	%f291, %r143;
	ex2.approx.ftz.f32 	%f292, %f290;
	mul.f32 	%f30, %f292, %f291;
	sub.f32 	%f293, %f280, %f497;
	fma.rn.f32 	%f294, %f293, 0f3BBB989D, 0f3F000000;
	cvt.sat.f32.f32 	%f295, %f294;
	fma.rm.f32 	%f296, %f295, %f285, %f284;
	add.f32 	%f297, %f296, 0fCB40007F;
	neg.f32 	%f298, %f297;
	fma.rn.f32 	%f299, %f293, 0f3FB8AA3B, %f298;
	fma.rn.f32 	%f300, %f293, 0f32A57060, %f299;
	mov.b32 	%r144, %f296;
	shl.b32 	%r145, %r144, 23;
	mov.b32 	%f301, %r145;
	ex2.approx.ftz.f32 	%f302, %f300;
	mul.f32 	%f31, %f302, %f301;
	fma.rn.f32 	%f491, %f491, %f30, %f31;
	mov.b32 	%r175, 0;
	@%p42 bra 	$L__BB1_56;
	mov.b32 	%r173, 0;
$L__BB1_55:
	.pragma "nounroll";
	mul.wide.u32 	%rd82, %r173, 4;
	add.s64 	%rd83, %rd6, %rd82;
	ld.local.v4.f32 	{%f303, %f304, %f305, %f306}, [%rd83];
	add.s32 	%r147, %r173, %r44;
	mul.wide.s32 	%rd84, %r147, 4;
	add.s64 	%rd85, %rd3, %rd84;
	ld.global.f32 	%f307, [%rd85];
	mul.f32 	%f308, %f31, %f307;
	fma.rn.f32 	%f309, %f30, %f303, %f308;
	ld.global.f32 	%f310, [%rd85+4];
	mul.f32 	%f311, %f31, %f310;
	fma.rn.f32 	%f312, %f30, %f304, %f311;
	ld.global.f32 	%f313, [%rd85+8];
	mul.f32 	%f314, %f31, %f313;
	fma.rn.f32 	%f315, %f30, %f305, %f314;
	ld.global.f32 	%f316, [%rd85+12];
	mul.f32 	%f317, %f31, %f316;
	fma.rn.f32 	%f318, %f30, %f306, %f317;
	st.local.v4.f32 	[%rd83], {%f309, %f312, %f315, %f318};
	ld.local.v4.f32 	{%f319, %f320, %f321, %f322}, [%rd83+16];
	ld.global.f32 	%f323, [%rd85+16];
	mul.f32 	%f324, %f31, %f323;
	fma.rn.f32 	%f325, %f30, %f319, %f324;
	ld.global.f32 	%f326, [%rd85+20];
	mul.f32 	%f327, %f31, %f326;
	fma.rn.f32 	%f328, %f30, %f320, %f327;
	ld.global.f32 	%f329, [%rd85+24];
	mul.f32 	%f330, %f31, %f329;
	fma.rn.f32 	%f331, %f30, %f321, %f330;
	ld.global.f32 	%f332, [%rd85+28];
	mul.f32 	%f333, %f31, %f332;
	fma.rn.f32 	%f334, %f30, %f322, %f333;
	st.local.v4.f32 	[%rd83+16], {%f325, %f328, %f331, %f334};
	ld.local.v4.f32 	{%f335, %f336, %f337, %f338}, [%rd83+32];
	ld.global.f32 	%f339, [%rd85+32];
	mul.f32 	%f340, %f31, %f339;
	fma.rn.f32 	%f341, %f30, %f335, %f340;
	ld.global.f32 	%f342, [%rd85+36];
	mul.f32 	%f343, %f31, %f342;
	fma.rn.f32 	%f344, %f30, %f336, %f343;
	ld.global.f32 	%f345, [%rd85+40];
	mul.f32 	%f346, %f31, %f345;
	fma.rn.f32 	%f347, %f30, %f337, %f346;
	ld.global.f32 	%f348, [%rd85+44];
	mul.f32 	%f349, %f31, %f348;
	fma.rn.f32 	%f350, %f30, %f338, %f349;
	st.local.v4.f32 	[%rd83+32], {%f341, %f344, %f347, %f350};
	ld.local.v4.f32 	{%f351, %f352, %f353, %f354}, [%rd83+48];
	ld.global.f32 	%f355, [%rd85+48];
	mul.f32 	%f356, %f31, %f355;
	fma.rn.f32 	%f357, %f30, %f351, %f356;
	ld.global.f32 	%f358, [%rd85+52];
	mul.f32 	%f359, %f31, %f358;
	fma.rn.f32 	%f360, %f30, %f352, %f359;
	ld.global.f32 	%f361, [%rd85+56];
	mul.f32 	%f362, %f31, %f361;
	fma.rn.f32 	%f363, %f30, %f353, %f362;
	ld.global.f32 	%f364, [%rd85+60];
	mul.f32 	%f365, %f31, %f364;
	fma.rn.f32 	%f366, %f30, %f354, %f365;
	st.local.v4.f32 	[%rd83+48], {%f357, %f360, %f363, %f366};
	add.s32 	%r173, %r173, 16;
	setp.ne.s32 	%p52, %r173, %r12;
	mov.u32 	%r175, %r12;
	@%p52 bra 	$L__BB1_55;
$L__BB1_56:
	@%p44 bra 	$L__BB1_66;
	setp.lt.u32 	%p54, %r9, 7;
	@%p54 bra 	$L__BB1_59;
	mul.wide.u32 	%rd86, %r175, 4;
	add.s64 	%rd87, %rd6, %rd86;
	ld.local.f32 	%f367, [%rd87];
	add.s32 	%r148, %r175, %r44;
	mul.wide.s32 	%rd88, %r148, 4;
	add.s64 	%rd89, %rd3, %rd88;
	ld.global.f32 	%f368, [%rd89];
	mul.f32 	%f369, %f31, %f368;
	fma.rn.f32 	%f370, %f30, %f367, %f369;
	st.local.f32 	[%rd87], %f370;
	ld.local.f32 	%f371, [%rd87+4];
	ld.global.f32 	%f372, [%rd89+4];
	mul.f32 	%f373, %f31, %f372;
	fma.rn.f32 	%f374, %f30, %f371, %f373;
	st.local.f32 	[%rd87+4], %f374;
	ld.local.f32 	%f375, [%rd87+8];
	ld.global.f32 	%f376, [%rd89+8];
	mul.f32 	%f377, %f31, %f376;
	fma.rn.f32 	%f378, %f30, %f375, %f377;
	st.local.f32 	[%rd87+8], %f378;
	ld.local.f32 	%f379, [%rd87+12];
	ld.global.f32 	%f380, [%rd89+12];
	mul.f32 	%f381, %f31, %f380;
	fma.rn.f32 	%f382, %f30, %f379, %f381;
	st.local.f32 	[%rd87+12], %f382;
	ld.local.f32 	%f383, [%rd87+16];
	ld.global.f32 	%f384, [%rd89+16];
	mul.f32 	%f385, %f31, %f384;
	fma.rn.f32 	%f386, %f30, %f383, %f385;
	st.local.f32 	[%rd87+16], %f386;
	ld.local.f32 	%f387, [%rd87+20];
	ld.global.f32 	%f388, [%rd89+20];
	mul.f32 	%f389, %f31, %f388;
	fma.rn.f32 	%f390, %f30, %f387, %f389;
	st.local.f32 	[%rd87+20], %f390;
	ld.local.f32 	%f391, [%rd87+24];
	ld.global.f32 	%f392, [%rd89+24];
	mul.f32 	%f393, %f31, %f392;
	fma.rn.f32 	%f394, %f30, %f391, %f393;
	st.local.f32 	[%rd87+24], %f394;
	ld.local.f32 	%f395, [%rd87+28];
	ld.global.f32 	%f396, [%rd89+28];
	mul.f32 	%f397, %f31, %f396;
	fma.rn.f32 	%f398, %f30, %f395, %f397;
	st.local.f32 	[%rd87+28], %f398;
	add.s32 	%r175, %r175, 8;
$L__BB1_59:
	setp.eq.s32 	%p55, %r10, 0;
	@%p55 bra 	$L__BB1_66;
	setp.lt.u32 	%p56, %r11, 3;
	@%p56 bra 	$L__BB1_62;
	mul.wide.u32 	%rd90, %r175, 4;
	add.s64 	%rd91, %rd6, %rd90;
	ld.local.f32 	%f399, [%rd91];
	add.s32 	%r149, %r175, %r44;
	mul.wide.s32 	%rd92, %r149, 4;
	add.s64 	%rd93, %rd3, %rd92;
	ld.global.f32 	%f400, [%rd93];
	mul.f32 	%f401, %f31, %f400;
	fma.rn.f32 	%f402, %f30, %f399, %f401;
	st.local.f32 	[%rd91], %f402;
	ld.local.f32 	%f403, [%rd91+4];
	ld.global.f32 	%f404, [%rd93+4];
	mul.f32 	%f405, %f31, %f404;
	fma.rn.f32 	%f406, %f30, %f403, %f405;
	st.local.f32 	[%rd91+4], %f406;
	ld.local.f32 	%f407, [%rd91+8];
	ld.global.f32 	%f408, [%rd93+8];
	mul.f32 	%f409, %f31, %f408;
	fma.rn.f32 	%f410, %f30, %f407, %f409;
	st.local.f32 	[%rd91+8], %f410;
	ld.local.f32 	%f411, [%rd91+12];
	ld.global.f32 	%f412, [%rd93+12];
	mul.f32 	%f413, %f31, %f412;
	fma.rn.f32 	%f414, %f30, %f411, %f413;
	st.local.f32 	[%rd91+12], %f414;
	add.s32 	%r175, %r175, 4;
$L__BB1_62:
	setp.eq.s32 	%p57, %r13, 0;
	@%p57 bra 	$L__BB1_66;
	setp.eq.s32 	%p58, %r13, 1;
	mul.wide.u32 	%rd94, %r175, 4;
	add.s64 	%rd14, %rd6, %rd94;
	ld.local.f32 	%f415, [%rd14];
	add.s32 	%r150, %r175, %r44;
	mul.wide.s32 	%rd95, %r150, 4;
	add.s64 	%rd15, %rd3, %rd95;
	ld.global.f32 	%f416, [%rd15];
	mul.f32 	%f417, %f31, %f416;
	fma.rn.f32 	%f418, %f30, %f415, %f417;
	st.local.f32 	[%rd14], %f418;
	@%p58 bra 	$L__BB1_66;
	setp.eq.s32 	%p59, %r13, 2;
	ld.local.f32 	%f419, [%rd14+4];
	ld.global.f32 	%f420, [%rd15+4];
	mul.f32 	%f421, %f31, %f420;
	fma.rn.f32 	%f422, %f30, %f419, %f421;
	st.local.f32 	[%rd14+4], %f422;
	@%p59 bra 	$L__BB1_66;
	ld.local.f32 	%f423, [%rd14+8];
	ld.global.f32 	%f424, [%rd15+8];
	mul.f32 	%f425, %f31, %f424;
	fma.rn.f32 	%f426, %f30, %f423, %f425;
	st.local.f32 	[%rd14+8], %f426;
$L__BB1_66:
	add.s32 	%r171, %r171, 1;
	setp.lt.s32 	%p60, %r171, %r42;
	@%p60 bra 	$L__BB1_40;
	setp.lt.s32 	%p61, %r41, %r94;
	mov.u32 	%r171, %r41;
	@%p61 bra 	$L__BB1_39;
	bra.uni 	$L__BB1_10;
$L__BB1_68:
	setp.lt.s32 	%p4, %r95, 1;
	@%p4 bra 	$L__BB1_97;
	add.s32 	%r60, %r95, -1;
	and.b32  	%r61, %r95, 15;
	add.s32 	%r62, %r61, -1;
	and.b32  	%r63, %r95, 7;
	add.s32 	%r64, %r63, -1;
	and.b32  	%r65, %r95, 2147483632;
	and.b32  	%r66, %r95, 3;
$L__BB1_70:
	setp.lt.u32 	%p10, %r60, 15;
	add.s32 	%r110, %r191, %r5;
	mul.lo.s32 	%r68, %r110, %r95;
	mov.b32 	%r187, 0;
	@%p10 bra 	$L__BB1_73;
	mov.b32 	%r181, 0;
$L__BB1_72:
	.pragma "nounroll";
	add.s32 	%r112, %r181, %r68;
	mul.wide.s32 	%rd28, %r112, 4;
	add.s64 	%rd29, %rd1, %rd28;
	ld.global.f32 	%f33, [%rd29];
	mul.wide.u32 	%rd30, %r181, 4;
	add.s64 	%rd31, %rd5, %rd30;
	ld.global.f32 	%f34, [%rd29+4];
	ld.global.f32 	%f35, [%rd29+8];
	ld.global.f32 	%f36, [%rd29+12];
	st.local.v4.f32 	[%rd31], {%f33, %f34, %f35, %f36};
	ld.global.f32 	%f37, [%rd29+16];
	ld.global.f32 	%f38, [%rd29+20];
	ld.global.f32 	%f39, [%rd29+24];
	ld.global.f32 	%f40, [%rd29+28];
	st.local.v4.f32 	[%rd31+16], {%f37, %f38, %f39, %f40};
	ld.global.f32 	%f41, [%rd29+32];
	ld.global.f32 	%f42, [%rd29+36];
	ld.global.f32 	%f43, [%rd29+40];
	ld.global.f32 	%f44, [%rd29+44];
	st.local.v4.f32 	[%rd31+32], {%f41, %f42, %f43, %f44};
	ld.global.f32 	%f45, [%rd29+48];
	ld.global.f32 	%f46, [%rd29+52];
	ld.global.f32 	%f47, [%rd29+56];
	ld.global.f32 	%f48, [%rd29+60];
	st.local.v4.f32 	[%rd31+48], {%f45, %f46, %f47, %f48};
	add.s32 	%r181, %r181, 16;
	setp.eq.s32 	%p11, %r181, %r65;
	mov.u32 	%r187, %r65;
	@%p11 bra 	$L__BB1_73;
	bra.uni 	$L__BB1_72;
$L__BB1_73:
	setp.eq.s32 	%p12, %r61, 0;
	@%p12 bra 	$L__BB1_83;
	setp.lt.u32 	%p13, %r62, 7;
	@%p13 bra 	$L__BB1_76;
	add.s32 	%r113, %r187, %r68;
	mul.wide.s32 	%rd32, %r113, 4;
	add.s64 	%rd33, %rd1, %rd32;
	ld.global.f32 	%f49, [%rd33];
	mul.wide.u32 	%rd34, %r187, 4;
	add.s64 	%rd35, %rd5, %rd34;
	st.local.f32 	[%rd35], %f49;
	ld.global.f32 	%f50, [%rd33+4];
	st.local.f32 	[%rd35+4], %f50;
	ld.global.f32 	%f51, [%rd33+8];
	st.local.f32 	[%rd35+8], %f51;
	ld.global.f32 	%f52, [%rd33+12];
	st.local.f32 	[%rd35+12], %f52;
	ld.global.f32 	%f53, [%rd33+16];
	st.local.f32 	[%rd35+16], %f53;
	ld.global.f32 	%f54, [%rd33+20];
	st.local.f32 	[%rd35+20], %f54;
	ld.global.f32 	%f55, [%rd33+24];
	st.local.f32 	[%rd35+24], %f55;
	ld.global.f32 	%f56, [%rd33+28];
	st.local.f32 	[%rd35+28], %f56;
	add.s32 	%r187, %r187, 8;
$L__BB1_76:
	setp.eq.s32 	%p14, %r63, 0;
	@%p14 bra 	$L__BB1_83;
	setp.lt.u32 	%p15, %r64, 3;
	@%p15 bra 	$L__BB1_79;
	add.s32 	%r114, %r187, %r68;
	mul.wide.s32 	%rd36, %r114, 4;
	add.s64 	%rd37, %rd1, %rd36;
	ld.global.f32 	%f57, [%rd37];
	mul.wide.u32 	%rd38, %r187, 4;
	add.s64 	%rd39, %rd5, %rd38;
	st.local.f32 	[%rd39], %f57;
	ld.global.f32 	%f58, [%rd37+4];
	st.local.f32 	[%rd39+4], %f58;
	ld.global.f32 	%f59, [%rd37+8];
	st.local.f32 	[%rd39+8], %f59;
	ld.global.f32 	%f60, [%rd37+12];
	st.local.f32 	[%rd39+12], %f60;
	add.s32 	%r187, %r187, 4;
$L__BB1_79:
	setp.eq.s32 	%p16, %r66, 0;
	@%p16 bra 	$L__BB1_83;
	setp.eq.s32 	%p17, %r66, 1;
	add.s32 	%r115, %r187, %r68;
	mul.wide.s32 	%rd40, %r115, 4;
	add.s64 	%rd20, %rd1, %rd40;
	ld.global.f32 	%f61, [%rd20];
	mul.wide.u32 	%rd41, %r187, 4;
	add.s64 	%rd21, %rd5, %rd41;
	st.local.f32 	[%rd21], %f61;
	@%p17 bra 	$L__BB1_83;
	setp.eq.s32 	%p18, %r66, 2;
	ld.global.f32 	%f62, [%rd20+4];
	st.local.f32 	[%rd21+4], %f62;
	@%p18 bra 	$L__BB1_83;
	ld.global.f32 	%f63, [%rd20+8];
	st.local.f32 	[%rd21+8], %f63;
$L__BB1_83:
	setp.lt.u32 	%p19, %r60, 15;
	mov.f32 	%f64, 0f00000000;
	st.local.v4.f32 	[%rd6], {%f64, %f64, %f64, %f64};
	st.local.v4.f32 	[%rd6+16], {%f64, %f64, %f64, %f64};
	st.local.v4.f32 	[%rd6+32], {%f64, %f64, %f64, %f64};
	st.local.v4.f32 	[%rd6+48], {%f64, %f64, %f64, %f64};
	st.local.v4.f32 	[%rd6+64], {%f64, %f64, %f64, %f64};
	st.local.v4.f32 	[%rd6+80], {%f64, %f64, %f64, %f64};
	st.local.v4.f32 	[%rd6+96], {%f64, %f64, %f64, %f64};
	st.local.v4.f32 	[%rd6+112], {%f64, %f64, %f64, %f64};
	st.local.v4.f32 	[%rd6+128], {%f64, %f64, %f64, %f64};
	st.local.v4.f32 	[%rd6+144], {%f64, %f64, %f64, %f64};
	st.local.v4.f32 	[%rd6+160], {%f64, %f64, %f64, %f64};
	st.local.v4.f32 	[%rd6+176], {%f64, %f64, %f64, %f64};
	st.local.v4.f32 	[%rd6+192], {%f64, %f64, %f64, %f64};
	st.local.v4.f32 	[%rd6+208], {%f64, %f64, %f64, %f64};
	st.local.v4.f32 	[%rd6+224], {%f64, %f64, %f64, %f64};
	st.local.v4.f32 	[%rd6+240], {%f64, %f64, %f64, %f64};
	mov.b32 	%r184, 0;
	@%p19 bra 	$L__BB1_86;
	mov.b32 	%r182, 0;
$L__BB1_85:
	.pragma "nounroll";
	mul.wide.u32 	%rd42, %r182, 4;
	add.s64 	%rd43, %rd6, %rd42;
	ld.local.v4.f32 	{%f65, %f66, %f67, %f68}, [%rd43];
	div.rn.f32 	%f69, %f65, 0f00000000;
	add.s32 	%r118, %r182, %r68;
	mul.wide.s32 	%rd44, %r118, 4;
	add.s64 	%rd45, %rd4, %rd44;
	st.global.f32 	[%rd45], %f69;
	div.rn.f32 	%f70, %f66, 0f00000000;
	st.global.f32 	[%rd45+4], %f70;
	div.rn.f32 	%f71, %f67, 0f00000000;
	st.global.f32 	[%rd45+8], %f71;
	div.rn.f32 	%f72, %f68, 0f00000000;
	st.global.f32 	[%rd45+12], %f72;
	ld.local.v4.f32 	{%f73, %f74, %f75, %f76}, [%rd43+16];
	div.rn.f32 	%f77, %f73, 0f00000000;
	st.global.f32 	[%rd45+16], %f77;
	div.rn.f32 	%f78, %f74, 0f00000000;
	st.global.f32 	[%rd45+20], %f78;
	div.rn.f32 	%f79, %f75, 0f00000000;
	st.global.f32 	[%rd45+24], %f79;
	div.rn.f32 	%f80, %f76, 0f00000000;
	st.global.f32 	[%rd45+28], %f80;
	ld.local.v4.f32 	{%f81, %f82, %f83, %f84}, [%rd43+32];
	div.rn.f32 	%f85, %f81, 0f00000000;
	st.global.f32 	[%rd45+32], %f85;
	div.rn.f32 	%f86, %f82, 0f00000000;
	st.global.f32 	[%rd45+36], %f86;
	div.rn.f32 	%f87, %f83, 0f00000000;
	st.global.f32 	[%rd45+40], %f87;
	div.rn.f32 	%f88, %f84, 0f00000000;
	st.global.f32 	[%rd45+44], %f88;
	ld.local.v4.f32 	{%f89, %f90, %f91, %f92}, [%rd43+48];
	div.rn.f32 	%f93, %f89, 0f00000000;
	st.global.f32 	[%rd45+48], %f93;
	div.rn.f32 	%f94, %f90, 0f00000000;
	st.global.f32 	[%rd45+52], %f94;
	div.rn.f32 	%f95, %f91, 0f00000000;
	st.global.f32 	[%rd45+56], %f95;
	div.rn.f32 	%f96, %f92, 0f00000000;
	st.global.f32 	[%rd45+60], %f96;
	add.s32 	%r182, %r182, 16;
	setp.ne.s32 	%p20, %r182, %r65;
	mov.u32 	%r184, %r65;
	@%p20 bra 	$L__BB1_85;
$L__BB1_86:
	setp.eq.s32 	%p21, %r61, 0;
	@%p21 bra 	$L__BB1_96;
	setp.lt.u32 	%p22, %r62, 7;
	@%p22 bra 	$L__BB1_89;
	mul.wide.u32 	%rd46, %r184, 4;
	add.s64 	%rd47, %rd6, %rd46;
	ld.local.f32 	%f97, [%rd47];
	div.rn.f32 	%f98, %f97, 0f00000000;
	add.s32 	%r119, %r184, %r68;
	mul.wide.s32 	%rd48, %r119, 4;
	add.s64 	%rd49, %rd4, %rd48;
	st.global.f32 	[%rd49], %f98;
	ld.local.f32 	%f99, [%rd47+4];
	div.rn.f32 	%f100, %f99, 0f00000000;
	st.global.f32 	[%rd49+4], %f100;
	ld.local.f32 	%f101, [%rd47+8];
	div.rn.f32 	%f102, %f101, 0f00000000;
	st.global.f32 	[%rd49+8], %f102;
	ld.local.f32 	%f103, [%rd47+12];
	div.rn.f32 	%f104, %f103, 0f00000000;
	st.global.f32 	[%rd49+12], %f104;
	ld.local.f32 	%f105, [%rd47+16];
	div.rn.f32 	%f106, %f105, 0f00000000;
	st.global.f32 	[%rd49+16], %f106;
	ld.local.f32 	%f107, [%rd47+20];
	div.rn.f32 	%f108, %f107, 0f00000000;
	st.global.f32 	[%rd49+20], %f108;
	ld.local.f32 	%f109, [%rd47+24];
	div.rn.f32 	%f110, %f109, 0f00000000;
	st.global.f32 	[%rd49+24], %f110;
	ld.local.f32 	%f111, [%rd47+28];
	div.rn.f32 	%f112, %f111, 0f00000000;
	st.global.f32 	[%rd49+28], %f112;
	add.s32 	%r184, %r184, 8;
$L__BB1_89:
	setp.eq.s32 	%p23, %r63, 0;
	@%p23 bra 	$L__BB1_96;
	setp.lt.u32 	%p24, %r64, 3;
	@%p24 bra 	$L__BB1_92;
	mul.wide.u32 	%rd50, %r184, 4;
	add.s64 	%rd51, %rd6, %rd50;
	ld.local.f32 	%f113, [%rd51];
	div.rn.f32 	%f114, %f113, 0f00000000;
	add.s32 	%r120, %r184, %r68;
	mul.wide.s32 	%rd52, %r120, 4;
	add.s64 	%rd53, %rd4, %rd52;
	st.global.f32 	[%rd53], %f114;
	ld.local.f32 	%f115, [%rd51+4];
	div.rn.f32 	%f116, %f115, 0f00000000;
	st.global.f32 	[%rd53+4], %f116;
	ld.local.f32 	%f117, [%rd51+8];
	div.rn.f32 	%f118, %f117, 0f00000000;
	st.global.f32 	[%rd53+8], %f118;
	ld.local.f32 	%f119, [%rd51+12];
	div.rn.f32 	%f120, %f119, 0f00000000;
	st.global.f32 	[%rd53+12], %f120;
	add.s32 	%r184, %r184, 4;
$L__BB1_92:
	setp.eq.s32 	%p25, %r66, 0;
	@%p25 bra 	$L__BB1_96;
	setp.eq.s32 	%p26, %r66, 1;
	mul.wide.u32 	%rd54, %r184, 4;
	add.s64 	%rd18, %rd6, %rd54;
	ld.local.f32 	%f121, [%rd18];
	div.rn.f32 	%f122, %f121, 0f00000000;
	add.s32 	%r121, %r184, %r68;
	mul.wide.s32 	%rd55, %r121, 4;
	add.s64 	%rd19, %rd4, %rd55;
	st.global.f32 	[%rd19], %f122;
	@%p26 bra 	$L__BB1_96;
	setp.eq.s32 	%p27, %r66, 2;
	ld.local.f32 	%f123, [%rd18+4];
	div.rn.f32 	%f124, %f123, 0f00000000;
	st.global.f32 	[%rd19+4], %f124;
	@%p27 bra 	$L__BB1_96;
	ld.local.f32 	%f125, [%rd18+8];
	div.rn.f32 	%f126, %f125, 0f00000000;
	st.global.f32 	[%rd19+8], %f126;
$L__BB1_96:
	add.s32 	%r191, %r191, %r6;
	setp.lt.s32 	%p28, %r191, %r3;
	@%p28 bra 	$L__BB1_70;
	bra.uni 	$L__BB1_103;
$L__BB1_97:
	add.s32 	%r100, %r191, %r6;
	max.u32 	%r101, %r3, %r100;
	setp.lt.u32 	%p5, %r100, %r3;
	selp.u32 	%r102, 1, 0, %p5;
	add.s32 	%r103, %r100, %r102;
	sub.s32 	%r104, %r101, %r103;
	div.u32 	%r105, %r104, %r6;
	add.s32 	%r84, %r105, %r102;
	and.b32  	%r106, %r84, 3;
	setp.eq.s32 	%p6, %r106, 3;
	@%p6 bra 	$L__BB1_100;
	add.s32 	%r108, %r84, 1;
	and.b32  	%r85, %r108, 3;
	mov.b32 	%r190, 0;
$L__BB1_99:
	.pragma "nounroll";
	add.s32 	%r191, %r191, %r6;
	add.s32 	%r190, %r190, 1;
	setp.ne.s32 	%p7, %r190, %r85;
	@%p7 bra 	$L__BB1_99;
$L__BB1_100:
	setp.lt.u32 	%p8, %r84, 3;
	@%p8 bra 	$L__BB1_103;
	shl.b32 	%r91, %r6, 2;
$L__BB1_102:
	add.s32 	%r191, %r91, %r191;
	setp.lt.s32 	%p9, %r191, %r3;
	@%p9 bra 	$L__BB1_102;
$L__BB1_103:
	ret;

}
	// .globl	_Z21studentFlashAttentionPfS_S_S_iii
.visible .entry _Z21studentFlashAttentionPfS_S_S_iii(
	.param .u64 .ptr .align 1 _Z21studentFlashAttentionPfS_S_S_iii_param_0,
	.param .u64 .ptr .align 1 _Z21studentFlashAttentionPfS_S_S_iii_param_1,
	.param .u64 .ptr .align 1 _Z21studentFlashAttentionPfS_S_S_iii_param_2,
	.param .u64 .ptr .align 1 _Z21studentFlashAttentionPfS_S_S_iii_param_3,
	.param .u32 _Z21studentFlashAttentionPfS_S_S_iii_param_4,
	.param .u32 _Z21studentFlashAttentionPfS_S_S_iii_param_5,
	.param .u32 _Z21studentFlashAttentionPfS_S_S_iii_param_6
)
{
	.reg .pred 	%p<107>;
	.reg .b32 	%r<436>;
	.reg .b32 	%f<467>;
	.reg .b64 	%rd<40>;

	ld.param.u64 	%rd7, [_Z21studentFlashAttentionPfS_S_S_iii_param_0];
	ld.param.u64 	%rd8, [_Z21studentFlashAttentionPfS_S_S_iii_param_1];
	ld.param.u64 	%rd9, [_Z21studentFlashAttentionPfS_S_S_iii_param_2];
	ld.param.u32 	%r142, [_Z21studentFlashAttentionPfS_S_S_iii_param_4];
	ld.param.u32 	%r143, [_Z21studentFlashAttentionPfS_S_S_iii_param_5];
	ld.param.u32 	%r141, [_Z21studentFlashAttentionPfS_S_S_iii_param_6];
	cvta.to.global.u64 	%rd1, %rd7;
	cvta.to.global.u64 	%rd2, %rd9;
	cvta.to.global.u64 	%rd3, %rd8;
	mov.u32 	%r1, %ctaid.x;
	mov.u32 	%r144, %ctaid.y;
	mov.u32 	%r146, %ctaid.z;
	shl.b32 	%r2, %r141, 6;
	shl.b32 	%r148, %r141, 7;
	add.s32 	%r149, %r148, %r2;
	add.s32 	%r3, %r149, %r2;
	shl.b32 	%r4, %r144, 6;
	shl.b32 	%r5, %r146, 6;
	setp.ge.s32 	%p1, %r1, %r142;
	max.s32 	%r150, %r4, %r5;
	setp.ge.s32 	%p2, %r150, %r143;
	or.pred  	%p3, %p2, %p1;
	@%p3 bra 	$L__BB2_135;
	mov.u32 	%r429, %tid.x;
	sub.s32 	%r151, %r143, %r4;
	min.s32 	%r7, %r151, 64;
	setp.ge.s32 	%p4, %r429, %r7;
	@%p4 bra 	$L__BB2_18;
	and.b32  	%r8, %r141, 15;
	and.b32  	%r9, %r141, 7;
	mov.u32 	%r397, %r429;
$L__BB2_3:
	setp.lt.s32 	%p5, %r141, 1;
	add.s32 	%r15, %r397, %r4;
	setp.ge.s32 	%p6, %r15, %r143;
	or.pred  	%p7, %p6, %p5;
	@%p7 bra 	$L__BB2_17;
	add.s32 	%r153, %r141, -1;
	setp.lt.u32 	%p8, %r153, 15;
	mad.lo.s32 	%r154, %r143, %r1, %r15;
	mul.lo.s32 	%r16, %r154, %r141;
	mul.lo.s32 	%r17, %r397, %r141;
	mov.b32 	%r400, 0;
	@%p8 bra 	$L__BB2_7;
	mov.b32 	%r398, 0;
$L__BB2_6:
	.pragma "nounroll";
	add.s32 	%r156, %r398, %r16;
	mul.wide.s32 	%rd10, %r156, 4;
	add.s64 	%rd11, %rd1, %rd10;
	ld.global.f32 	%f19, [%rd11];
	add.s32 	%r157, %r398, %r17;
	shl.b32 	%r158, %r157, 2;
	mov.u32 	%r159, shared_mem;
	add.s32 	%r160, %r159, %r158;
	st.shared.f32 	[%r160], %f19;
	ld.global.f32 	%f20, [%rd11+4];
	st.shared.f32 	[%r160+4], %f20;
	ld.global.f32 	%f21, [%rd11+8];
	st.shared.f32 	[%r160+8], %f21;
	ld.global.f32 	%f22, [%rd11+12];
	st.shared.f32 	[%r160+12], %f22;
	ld.global.f32 	%f23, [%rd11+16];
	st.shared.f32 	[%r160+16], %f23;
	ld.global.f32 	%f24, [%rd11+20];
	st.shared.f32 	[%r160+20], %f24;
	ld.global.f32 	%f25, [%rd11+24];
	st.shared.f32 	[%r160+24], %f25;
	ld.global.f32 	%f26, [%rd11+28];
	st.shared.f32 	[%r160+28], %f26;
	ld.global.f32 	%f27, [%rd11+32];
	st.shared.f32 	[%r160+32], %f27;
	ld.global.f32 	%f28, [%rd11+36];
	st.shared.f32 	[%r160+36], %f28;
	ld.global.f32 	%f29, [%rd11+40];
	st.shared.f32 	[%r160+40], %f29;
	ld.global.f32 	%f30, [%rd11+44];
	st.shared.f32 	[%r160+44], %f30;
	ld.global.f32 	%f31, [%rd11+48];
	st.shared.f32 	[%r160+48], %f31;
	ld.global.f32 	%f32, [%rd11+52];
	st.shared.f32 	[%r160+52], %f32;
	ld.global.f32 	%f33, [%rd11+56];
	st.shared.f32 	[%r160+56], %f33;
	ld.global.f32 	%f34, [%rd11+60];
	st.shared.f32 	[%r160+60], %f34;
	add.s32 	%r398, %r398, 16;
	and.b32  	%r400, %r141, 2147483632;
	setp.ne.s32 	%p9, %r398, %r400;
	@%p9 bra 	$L__BB2_6;
$L__BB2_7:
	setp.eq.s32 	%p10, %r8, 0;
	@%p10 bra 	$L__BB2_17;
	add.s32 	%r161, %r8, -1;
	setp.lt.u32 	%p11, %r161, 7;
	@%p11 bra 	$L__BB2_10;
	add.s32 	%r162, %r400, %r16;
	mul.wide.s32 	%rd12, %r162, 4;
	add.s64 	%rd13, %rd1, %rd12;
	ld.global.f32 	%f35, [%rd13];
	add.s32 	%r163, %r400, %r17;
	shl.b32 	%r164, %r163, 2;
	mov.u32 	%r165, shared_mem;
	add.s32 	%r166, %r165, %r164;
	st.shared.f32 	[%r166], %f35;
	ld.global.f32 	%f36, [%rd13+4];
	st.shared.f32 	[%r166+4], %f36;
	ld.global.f32 	%f37, [%rd13+8];
	st.shared.f32 	[%r166+8], %f37;
	ld.global.f32 	%f38, [%rd13+12];
	st.shared.f32 	[%r166+12], %f38;
	ld.global.f32 	%f39, [%rd13+16];
	st.shared.f32 	[%r166+16], %f39;
	ld.global.f32 	%f40, [%rd13+20];
	st.shared.f32 	[%r166+20], %f40;
	ld.global.f32 	%f41, [%rd13+24];
	st.shared.f32 	[%r166+24], %f41;
	ld.global.f32 	%f42, [%rd13+28];
	st.shared.f32 	[%r166+28], %f42;
	add.s32 	%r400, %r400, 8;
$L__BB2_10:
	setp.eq.s32 	%p12, %r9, 0;
	@%p12 bra 	$L__BB2_17;
	add.s32 	%r167, %r9, -1;
	setp.lt.u32 	%p13, %r167, 3;
	@%p13 bra 	$L__BB2_13;
	add.s32 	%r168, %r400, %r16;
	mul.wide.s32 	%rd14, %r168, 4;
	add.s64 	%rd15, %rd1, %rd14;
	ld.global.f32 	%f43, [%rd15];
	add.s32 	%r169, %r400, %r17;
	shl.b32 	%r170, %r169, 2;
	mov.u32 	%r171, shared_mem;
	add.s32 	%r172, %r171, %r170;
	st.shared.f32 	[%r172], %f43;
	ld.global.f32 	%f44, [%rd15+4];
	st.shared.f32 	[%r172+4], %f44;
	ld.global.f32 	%f45, [%rd15+8];
	st.shared.f32 	[%r172+8], %f45;
	ld.global.f32 	%f46, [%rd15+12];
	st.shared.f32 	[%r172+12], %f46;
	add.s32 	%r400, %r400, 4;
$L__BB2_13:
	and.b32  	%r26, %r141, 3;
	setp.eq.s32 	%p14, %r26, 0;
	@%p14 bra 	$L__BB2_17;
	setp.eq.s32 	%p15, %r26, 1;
	add.s32 	%r173, %r400, %r16;
	mul.wide.s32 	%rd16, %r173, 4;
	add.s64 	%rd4, %rd1, %rd16;
	ld.global.f32 	%f47, [%rd4];
	add.s32 	%r174, %r400, %r17;
	shl.b32 	%r175, %r174, 2;
	mov.u32 	%r176, shared_mem;
	add.s32 	%r27, %r176, %r175;
	st.shared.f32 	[%r27], %f47;
	@%p15 bra 	$L__BB2_17;
	setp.eq.s32 	%p16, %r26, 2;
	ld.global.f32 	%f48, [%rd4+4];
	st.shared.f32 	[%r27+4], %f48;
	@%p16 bra 	$L__BB2_17;
	ld.global.f32 	%f49, [%rd4+8];
	st.shared.f32 	[%r27+8], %f49;
$L__BB2_17:
	mov.u32 	%r177, %ntid.x;
	add.s32 	%r397, %r397, %r177;
	setp.lt.s32 	%p17, %r397, %r7;
	@%p17 bra 	$L__BB2_3;
$L__BB2_18:
	shl.b32 	%r178, %r2, 2;
	mov.u32 	%r179, shared_mem;
	add.s32 	%r10, %r179, %r178;
	sub.s32 	%r11, %r143, %r5;
	min.s32 	%r12, %r11, 64;
	setp.ge.s32 	%p18, %r429, %r12;
	@%p18 bra 	$L__BB2_33;
	and.b32  	%r13, %r141, 7;
	mov.u32 	%r402, %r429;
$L__BB2_20:
	setp.lt.s32 	%p19, %r141, 1;
	add.s32 	%r30, %r402, %r5;
	setp.ge.s32 	%p20, %r30, %r143;
	or.pred  	%p21, %p20, %p19;
	@%p21 bra 	$L__BB2_32;
	add.s32 	%r181, %r141, -1;
	setp.lt.u32 	%p22, %r181, 7;
	mad.lo.s32 	%r182, %r143, %r1, %r30;
	mul.lo.s32 	%r31, %r182, %r141;
	mul.lo.s32 	%r32, %r402, %r141;
	mov.b32 	%r405, 0;
	@%p22 bra 	$L__BB2_24;
	mov.b32 	%r403, 0;
$L__BB2_23:
	.pragma "nounroll";
	add.s32 	%r184, %r403, %r31;
	mul.wide.s32 	%rd17, %r184, 4;
	add.s64 	%rd18, %rd3, %rd17;
	ld.global.f32 	%f50, [%rd18];
	add.s32 	%r185, %r403, %r32;
	shl.b32 	%r186, %r185, 2;
	add.s32 	%r187, %r10, %r186;
	st.shared.f32 	[%r187], %f50;
	add.s64 	%rd19, %rd2, %rd17;
	ld.global.f32 	%f51, [%rd19];
	add.s32 	%r188, %r187, %r3;
	st.shared.f32 	[%r188], %f51;
	ld.global.f32 	%f52, [%rd18+4];
	st.shared.f32 	[%r187+4], %f52;
	ld.global.f32 	%f53, [%rd19+4];
	st.shared.f32 	[%r188+4], %f53;
	ld.global.f32 	%f54, [%rd18+8];
	st.shared.f32 	[%r187+8], %f54;
	ld.global.f32 	%f55, [%rd19+8];
	st.shared.f32 	[%r188+8], %f55;
	ld.global.f32 	%f56, [%rd18+12];
	st.shared.f32 	[%r187+12], %f56;
	ld.global.f32 	%f57, [%rd19+12];
	st.shared.f32 	[%r188+12], %f57;
	ld.global.f32 	%f58, [%rd18+16];
	st.shared.f32 	[%r187+16], %f58;
	ld.global.f32 	%f59, [%rd19+16];
	st.shared.f32 	[%r188+16], %f59;
	ld.global.f32 	%f60, [%rd18+20];
	st.shared.f32 	[%r187+20], %f60;
	ld.global.f32 	%f61, [%rd19+20];
	st.shared.f32 	[%r188+20], %f61;
	ld.global.f32 	%f62, [%rd18+24];
	st.shared.f32 	[%r187+24], %f62;
	ld.global.f32 	%f63, [%rd19+24];
	st.shared.f32 	[%r188+24], %f63;
	ld.global.f32 	%f64, [%rd18+28];
	st.shared.f32 	[%r187+28], %f64;
	ld.global.f32 	%f65, [%rd19+28];
	st.shared.f32 	[%r188+28], %f65;
	add.s32 	%r403, %r403, 8;
	and.b32  	%r405, %r141, 2147483640;
	setp.ne.s32 	%p23, %r403, %r405;
	@%p23 bra 	$L__BB2_23;
$L__BB2_24:
	setp.eq.s32 	%p24, %r13, 0;
	@%p24 bra 	$L__BB2_32;
	add.s32 	%r189, %r13, -1;
	setp.lt.u32 	%p25, %r189, 3;
	@%p25 bra 	$L__BB2_27;
	add.s32 	%r190, %r405, %r31;
	mul.wide.s32 	%rd20, %r190, 4;
	add.s64 	%rd21, %rd3, %rd20;
	ld.global.f32 	%f66, [%rd21];
	add.s32 	%r191, %r405, %r32;
	shl.b32 	%r192, %r191, 2;
	add.s32 	%r193, %r10, %r192;
	st.shared.f32 	[%r193], %f66;
	add.s64 	%rd22, %rd2, %rd20;
	ld.global.f32 	%f67, [%rd22];
	add.s32 	%r194, %r193, %r3;
	st.shared.f32 	[%r194], %f67;
	ld.global.f32 	%f68, [%rd21+4];
	st.shared.f32 	[%r193+4], %f68;
	ld.global.f32 	%f69, [%rd22+4];
	st.shared.f32 	[%r194+4], %f69;
	ld.global.f32 	%f70, [%rd21+8];
	st.shared.f32 	[%r193+8], %f70;
	ld.global.f32 	%f71, [%rd22+8];
	st.shared.f32 	[%r194+8], %f71;
	ld.global.f32 	%f72, [%rd21+12];
	st.shared.f32 	[%r193+12], %f72;
	ld.global.f32 	%f73, [%rd22+12];
	st.shared.f32 	[%r194+12], %f73;
	add.s32 	%r405, %r405, 4;
$L__BB2_27:
	and.b32  	%r195, %r141, 3;
	setp.eq.s32 	%p26, %r195, 0;
	@%p26 bra 	$L__BB2_32;
	setp.eq.s32 	%p27, %r195, 1;
	@%p27 bra 	$L__BB2_30;
	add.s32 	%r196, %r405, %r31;
	mul.wide.s32 	%rd23, %r196, 4;
	add.s64 	%rd24, %rd3, %rd23;
	ld.global.f32 	%f74, [%rd24];
	add.s32 	%r197, %r405, %r32;
	shl.b32 	%r198, %r197, 2;
	add.s32 	%r199, %r10, %r198;
	st.shared.f32 	[%r199], %f74;
	add.s64 	%rd25, %rd2, %rd23;
	ld.global.f32 	%f75, [%rd25];
	add.s32 	%r200, %r199, %r3;
	st.shared.f32 	[%r200], %f75;
	ld.global.f32 	%f76, [%rd24+4];
	st.shared.f32 	[%r199+4], %f76;
	ld.global.f32 	%f77, [%rd25+4];
	st.shared.f32 	[%r200+4], %f77;
	add.s32 	%r405, %r405, 2;
$L__BB2_30:
	and.b32  	%r201, %r141, 1;
	setp.eq.b32 	%p28, %r201, 1;
	not.pred 	%p29, %p28;
	@%p29 bra 	$L__BB2_32;
	add.s32 	%r202, %r405, %r31;
	mul.wide.s32 	%rd26, %r202, 4;
	add.s64 	%rd27, %rd3, %rd26;
	ld.global.f32 	%f78, [%rd27];
	add.s32 	%r203, %r405, %r32;
	shl.b32 	%r204, %r203, 2;
	add.s32 	%r205, %r10, %r204;
	st.shared.f32 	[%r205], %f78;
	add.s64 	%rd28, %rd2, %rd26;
	ld.global.f32 	%f79, [%rd28];
	add.s32 	%r206, %r205, %r3;
	st.shared.f32 	[%r206], %f79;
$L__BB2_32:
	mov.u32 	%r207, %ntid.x;
	add.s32 	%r402, %r402, %r207;
	setp.lt.s32 	%p30, %r402, %r12;
	@%p30 bra 	$L__BB2_20;
$L__BB2_33:
	shl.b32 	%r208, %r141, 8;
	add.s32 	%r42, %r10, %r208;
	add.s32 	%r43, %r42, %r178;
	add.s32 	%r44, %r43, %r208;
	setp.ge.s32 	%p31, %r429, %r7;
	bar.sync 	0;
	@%p31 bra 	$L__BB2_67;
	setp.lt.s32 	%p32, %r141, 1;
	mov.u32 	%r45, %ntid.x;
	@%p32 bra 	$L__BB2_52;
	add.s32 	%r46, %r141, -1;
	and.b32  	%r47, %r141, 15;
	add.s32 	%r48, %r47, -1;
	and.b32  	%r49, %r141, 7;
	add.s32 	%r50, %r49, -1;
	and.b32  	%r51, %r141, 2147483632;
	and.b32  	%r52, %r141, 3;
	mov.u32 	%r407, %r429;
$L__BB2_36:
	add.s32 	%r241, %r4, %r407;
	setp.lt.s32 	%p43, %r241, %r143;
	@%p43 bra 	$L__BB2_38;
$L__BB2_37:
	add.s32 	%r407, %r407, %r45;
	setp.lt.s32 	%p53, %r407, %r7;
	@%p53 bra 	$L__BB2_36;
	bra.uni 	$L__BB2_67;
$L__BB2_38:
	setp.lt.u32 	%p44, %r46, 15;
	mul.lo.s32 	%r57, %r407, %r141;
	mov.b32 	%r410, 0;
	@%p44 bra 	$L__BB2_41;
	mov.b32 	%r408, 0;
$L__BB2_40:
	.pragma "nounroll";
	add.s32 	%r244, %r408, %r57;
	shl.b32 	%r245, %r244, 2;
	add.s32 	%r246, %r43, %r245;
	mov.b32 	%r247, 0;
	st.shared.u32 	[%r246], %r247;
	st.shared.u32 	[%r246+4], %r247;
	st.shared.u32 	[%r246+8], %r247;
	st.shared.u32 	[%r246+12], %r247;
	st.shared.u32 	[%r246+16], %r247;
	st.shared.u32 	[%r246+20], %r247;
	st.shared.u32 	[%r246+24], %r247;
	st.shared.u32 	[%r246+28], %r247;
	st.shared.u32 	[%r246+32], %r247;
	st.shared.u32 	[%r246+36], %r247;
	st.shared.u32 	[%r246+40], %r247;
	st.shared.u32 	[%r246+44], %r247;
	st.shared.u32 	[%r246+48], %r247;
	st.shared.u32 	[%r246+52], %r247;
	st.shared.u32 	[%r246+56], %r247;
	st.shared.u32 	[%r246+60], %r247;
	add.s32 	%r408, %r408, 16;
	setp.eq.s32 	%p45, %r408, %r51;
	mov.u32 	%r410, %r51;
	@%p45 bra 	$L__BB2_41;
	bra.uni 	$L__BB2_40;
$L__BB2_41:
	setp.eq.s32 	%p46, %r47, 0;
	@%p46 bra 	$L__BB2_51;
	setp.lt.u32 	%p47, %r48, 7;
	@%p47 bra 	$L__BB2_44;
	add.s32 	%r248, %r410, %r57;
	shl.b32 	%r249, %r248, 2;
	add.s32 	%r250, %r43, %r249;
	mov.b32 	%r251, 0;
	st.shared.u32 	[%r250], %r251;
	st.shared.u32 	[%r250+4], %r251;
	st.shared.u32 	[%r250+8], %r251;
	st.shared.u32 	[%r250+12], %r251;
	st.shared.u32 	[%r250+16], %r251;
	st.shared.u32 	[%r250+20], %r251;
	st.shared.u32 	[%r250+24], %r251;
	st.shared.u32 	[%r250+28], %r251;
	add.s32 	%r410, %r410, 8;
$L__BB2_44:
	setp.eq.s32 	%p48, %r49, 0;
	@%p48 bra 	$L__BB2_51;
	setp.lt.u32 	%p49, %r50, 3;
	@%p49 bra 	$L__BB2_47;
	add.s32 	%r252, %r410, %r57;
	shl.b32 	%r253, %r252, 2;
	add.s32 	%r254, %r43, %r253;
	mov.b32 	%r255, 0;
	st.shared.u32 	[%r254], %r255;
	st.shared.u32 	[%r254+4], %r255;
	st.shared.u32 	[%r254+8], %r255;
	st.shared.u32 	[%r254+12], %r255;
	add.s32 	%r410, %r410, 4;
$L__BB2_47:
	setp.eq.s32 	%p50, %r52, 0;
	@%p50 bra 	$L__BB2_51;
	setp.eq.s32 	%p51, %r52, 1;
	add.s32 	%r256, %r410, %r57;
	shl.b32 	%r257, %r256, 2;
	add.s32 	%r63, %r43, %r257;
	mov.b32 	%r258, 0;
	st.shared.u32 	[%r63], %r258;
	@%p51 bra 	$L__BB2_51;
	setp.eq.s32 	%p52, %r52, 2;
	mov.b32 	%r259, 0;
	st.shared.u32 	[%r63+4], %r259;
	@%p52 bra 	$L__BB2_51;
	mov.b32 	%r260, 0;
	st.shared.u32 	[%r63+8], %r260;
$L__BB2_51:
	shl.b32 	%r261, %r407, 2;
	add.s32 	%r262, %r44, %r261;
	mov.b32 	%r263, 0;
	st.shared.u32 	[%r262], %r263;
	mov.b32 	%r264, -8388608;
	st.shared.u32 	[%r262+256], %r264;
	bra.uni 	$L__BB2_37;
$L__BB2_52:
	add.s32 	%r210, %r429, %r45;
	max.s32 	%r211, %r7, %r210;
	setp.lt.s32 	%p33, %r210, %r7;
	selp.u32 	%r212, 1, 0, %p33;
	add.s32 	%r213, %r210, %r212;
	sub.s32 	%r214, %r211, %r213;
	div.u32 	%r215, %r214, %r45;
	add.s32 	%r64, %r215, %r212;
	and.b32  	%r216, %r64, 3;
	setp.eq.s32 	%p34, %r216, 3;
	mov.u32 	%r414, %r429;
	@%p34 bra 	$L__BB2_57;
	add.s32 	%r218, %r64, 1;
	and.b32  	%r65, %r218, 3;
	mov.b32 	%r413, 0;
	mov.u32 	%r414, %r429;
$L__BB2_54:
	.pragma "nounroll";
	add.s32 	%r219, %r4, %r414;
	setp.ge.s32 	%p35, %r219, %r143;
	@%p35 bra 	$L__BB2_56;
	shl.b32 	%r220, %r414, 2;
	add.s32 	%r221, %r44, %r220;
	mov.b32 	%r222, 0;
	st.shared.u32 	[%r221], %r222;
	mov.b32 	%r223, -8388608;
	st.shared.u32 	[%r221+256], %r223;
$L__BB2_56:
	add.s32 	%r414, %r414, %r45;
	add.s32 	%r413, %r413, 1;
	setp.ne.s32 	%p36, %r413, %r65;
	@%p36 bra 	$L__BB2_54;
$L__BB2_57:
	setp.lt.u32 	%p37, %r64, 3;
	@%p37 bra 	$L__BB2_67;
$L__BB2_58:
	add.s32 	%r72, %r4, %r414;
	setp.ge.s32 	%p38, %r72, %r143;
	@%p38 bra 	$L__BB2_60;
	shl.b32 	%r224, %r414, 2;
	add.s32 	%r225, %r44, %r224;
	mov.b32 	%r226, 0;
	st.shared.u32 	[%r225], %r226;
	mov.b32 	%r227, -8388608;
	st.shared.u32 	[%r225+256], %r227;
$L__BB2_60:
	add.s32 	%r73, %r414, %r45;
	add.s32 	%r74, %r72, %r45;
	setp.ge.s32 	%p39, %r74, %r143;
	@%p39 bra 	$L__BB2_62;
	shl.b32 	%r228, %r73, 2;
	add.s32 	%r229, %r44, %r228;
	mov.b32 	%r230, 0;
	st.shared.u32 	[%r229], %r230;
	mov.b32 	%r231, -8388608;
	st.shared.u32 	[%r229+256], %r231;
$L__BB2_62:
	add.s32 	%r75, %r73, %r45;
	add.s32 	%r76, %r74, %r45;
	setp.ge.s32 	%p40, %r76, %r143;
	@%p40 bra 	$L__BB2_64;
	shl.b32 	%r232, %r75, 2;
	add.s32 	%r233, %r44, %r232;
	mov.b32 	%r234, 0;
	st.shared.u32 	[%r233], %r234;
	mov.b32 	%r235, -8388608;
	st.shared.u32 	[%r233+256], %r235;
$L__BB2_64:
	add.s32 	%r77, %r75, %r45;
	add.s32 	%r236, %r76, %r45;
	setp.ge.s32 	%p41, %r236, %r143;
	@%p41 bra 	$L__BB2_66;
	shl.b32 	%r237, %r77, 2;
	add.s32 	%r238, %r44, %r237;
	mov.b32 	%r239, 0;
	st.shared.u32 	[%r238], %r239;
	mov.b32 	%r240, -8388608;
	st.shared.u32 	[%r238+256], %r240;
$L__BB2_66:
	add.s32 	%r414, %r77, %r45;
	setp.lt.s32 	%p42, %r414, %r7;
	@%p42 bra 	$L__BB2_58;
$L__BB2_67:
	setp.ge.s32 	%p54, %r429, %r7;
	bar.sync 	0;
	@%p54 bra 	$L__BB2_120;
	cvt.rn.f32.s32 	%f1, %r141;
	setp.lt.s32 	%p55, %r141, 1;
	mov.u32 	%r79, %ntid.x;
	@%p55 bra 	$L__BB2_98;
	max.s32 	%r80, %r12, 1;
	and.b32  	%r81, %r141, 7;
	and.b32  	%r82, %r141, 3;
	and.b32  	%r83, %r141, 2147483640;
	mov.u32 	%r416, %r429;
$L__BB2_70:
	setp.gt.s32 	%p73, %r11, 0;
	add.s32 	%r303, %r4, %r416;
	setp.lt.s32 	%p74, %r303, %r143;
	and.pred  	%p75, %p74, %p73;
	@%p75 bra 	$L__BB2_72;
$L__BB2_71:
	add.s32 	%r416, %r416, %r79;
	setp.lt.s32 	%p94, %r416, %r7;
	@%p94 bra 	$L__BB2_70;
	bra.uni 	$L__BB2_120;
$L__BB2_72:
	mul.lo.s32 	%r86, %r416, %r141;
	mov.b32 	%r417, 0;
$L__BB2_73:
	add.s32 	%r305, %r5, %r417;
	setp.lt.s32 	%p76, %r305, %r143;
	@%p76 bra 	$L__BB2_84;
$L__BB2_74:
	add.s32 	%r417, %r417, 1;
	setp.eq.s32 	%p93, %r417, %r80;
	@%p93 bra 	$L__BB2_71;
	bra.uni 	$L__BB2_73;
$L__BB2_75:
	setp.eq.s32 	%p87, %r81, 0;
	@%p87 bra 	$L__BB2_83;
	add.s32 	%r354, %r81, -1;
	setp.lt.u32 	%p88, %r354, 3;
	@%p88 bra 	$L__BB2_78;
	add.s32 	%r355, %r421, %r86;
	shl.b32 	%r356, %r355, 2;
	add.s32 	%r357, %r43, %r356;
	ld.shared.f32 	%f401, [%r357];
	add.s32 	%r358, %r421, %r98;
	shl.b32 	%r359, %r358, 2;
	add.s32 	%r360, %r42, %r359;
	ld.shared.f32 	%f402, [%r360];
	mul.f32 	%f403, %f16, %f402;
	fma.rn.f32 	%f404, %f15, %f401, %f403;
	st.shared.f32 	[%r357], %f404;
	ld.shared.f32 	%f405, [%r357+4];
	ld.shared.f32 	%f406, [%r360+4];
	mul.f32 	%f407, %f16, %f406;
	fma.rn.f32 	%f408, %f15, %f405, %f407;
	st.shared.f32 	[%r357+4], %f408;
	ld.shared.f32 	%f409, [%r357+8];
	ld.shared.f32 	%f410, [%r360+8];
	mul.f32 	%f411, %f16, %f410;
	fma.rn.f32 	%f412, %f15, %f409, %f411;
	st.shared.f32 	[%r357+8], %f412;
	ld.shared.f32 	%f413, [%r357+12];
	ld.shared.f32 	%f414, [%r360+12];
	mul.f32 	%f415, %f16, %f414;
	fma.rn.f32 	%f416, %f15, %f413, %f415;
	st.shared.f32 	[%r357+12], %f416;
	add.s32 	%r421, %r421, 4;
$L__BB2_78:
	setp.eq.s32 	%p89, %r82, 0;
	@%p89 bra 	$L__BB2_83;
	setp.eq.s32 	%p90, %r82, 1;
	@%p90 bra 	$L__BB2_81;
	add.s32 	%r361, %r421, %r86;
	shl.b32 	%r362, %r361, 2;
	add.s32 	%r363, %r43, %r362;
	ld.shared.f32 	%f417, [%r363];
	add.s32 	%r364, %r421, %r98;
	shl.b32 	%r365, %r364, 2;
	add.s32 	%r366, %r42, %r365;
	ld.shared.f32 	%f418, [%r366];
	mul.f32 	%f419, %f16, %f418;
	fma.rn.f32 	%f420, %f15, %f417, %f419;
	st.shared.f32 	[%r363], %f420;
	ld.shared.f32 	%f421, [%r363+4];
	ld.shared.f32 	%f422, [%r366+4];
	mul.f32 	%f423, %f16, %f422;
	fma.rn.f32 	%f424, %f15, %f421, %f423;
	st.shared.f32 	[%r363+4], %f424;
	add.s32 	%r421, %r421, 2;
$L__BB2_81:
	and.b32  	%r367, %r141, 1;
	setp.eq.b32 	%p91, %r367, 1;
	not.pred 	%p92, %p91;
	@%p92 bra 	$L__BB2_83;
	add.s32 	%r368, %r421, %r86;
	shl.b32 	%r369, %r368, 2;
	add.s32 	%r370, %r43, %r369;
	ld.shared.f32 	%f425, [%r370];
	add.s32 	%r371, %r421, %r98;
	shl.b32 	%r372, %r371, 2;
	add.s32 	%r373, %r42, %r372;
	ld.shared.f32 	%f426, [%r373];
	mul.f32 	%f427, %f16, %f426;
	fma.rn.f32 	%f428, %f15, %f425, %f427;
	st.shared.f32 	[%r370], %f428;
$L__BB2_83:
	shl.b32 	%r374, %r416, 2;
	add.s32 	%r375, %r44, %r374;
	st.shared.f32 	[%r375], %f17;
	st.shared.f32 	[%r375+256], %f14;
	bra.uni 	$L__BB2_74;
$L__BB2_84:
	add.s32 	%r307, %r141, -1;
	setp.lt.u32 	%p77, %r307, 7;
	mul.lo.s32 	%r98, %r417, %r141;
	mov.f32 	%f466, 0f00000000;
	mov.b32 	%r424, 0;
	@%p77 bra 	$L__BB2_87;
	mov.f32 	%f466, 0f00000000;
	mov.b32 	%r418, 0;
$L__BB2_86:
	.pragma "nounroll";
	add.s32 	%r309, %r418, %r86;
	shl.b32 	%r310, %r309, 2;
	mov.u32 	%r311, shared_mem;
	add.s32 	%r312, %r311, %r310;
	ld.shared.f32 	%f300, [%r312];
	add.s32 	%r313, %r418, %r98;
	shl.b32 	%r314, %r313, 2;
	add.s32 	%r315, %r10, %r314;
	ld.shared.f32 	%f301, [%r315];
	fma.rn.f32 	%f302, %f300, %f301, %f466;
	ld.shared.f32 	%f303, [%r312+4];
	ld.shared.f32 	%f304, [%r315+4];
	fma.rn.f32 	%f305, %f303, %f304, %f302;
	ld.shared.f32 	%f306, [%r312+8];
	ld.shared.f32 	%f307, [%r315+8];
	fma.rn.f32 	%f308, %f306, %f307, %f305;
	ld.shared.f32 	%f309, [%r312+12];
	ld.shared.f32 	%f310, [%r315+12];
	fma.rn.f32 	%f311, %f309, %f310, %f308;
	ld.shared.f32 	%f312, [%r312+16];
	ld.shared.f32 	%f313, [%r315+16];
	fma.rn.f32 	%f314, %f312, %f313, %f311;
	ld.shared.f32 	%f315, [%r312+20];
	ld.shared.f32 	%f316, [%r315+20];
	fma.rn.f32 	%f317, %f315, %f316, %f314;
	ld.shared.f32 	%f318, [%r312+24];
	ld.shared.f32 	%f319, [%r315+24];
	fma.rn.f32 	%f320, %f318, %f319, %f317;
	ld.shared.f32 	%f321, [%r312+28];
	ld.shared.f32 	%f322, [%r315+28];
	fma.rn.f32 	%f466, %f321, %f322, %f320;
	add.s32 	%r418, %r418, 8;
	setp.eq.s32 	%p78, %r418, %r83;
	mov.u32 	%r424, %r83;
	@%p78 bra 	$L__BB2_87;
	bra.uni 	$L__BB2_86;
$L__BB2_87:
	setp.eq.s32 	%p79, %r81, 0;
	@%p79 bra 	$L__BB2_95;
	add.s32 	%r316, %r81, -1;
	setp.lt.u32 	%p80, %r316, 3;
	@%p80 bra 	$L__BB2_90;
	add.s32 	%r317, %r424, %r86;
	shl.b32 	%r318, %r317, 2;
	mov.u32 	%r319, shared_mem;
	add.s32 	%r320, %r319, %r318;
	ld.shared.f32 	%f324, [%r320];
	add.s32 	%r321, %r424, %r98;
	shl.b32 	%r322, %r321, 2;
	add.s32 	%r323, %r10, %r322;
	ld.shared.f32 	%f325, [%r323];
	fma.rn.f32 	%f326, %f324, %f325, %f466;
	ld.shared.f32 	%f327, [%r320+4];
	ld.shared.f32 	%f328, [%r323+4];
	fma.rn.f32 	%f329, %f327, %f328, %f326;
	ld.shared.f32 	%f330, [%r320+8];
	ld.shared.f32 	%f331, [%r323+8];
	fma.rn.f32 	%f332, %f330, %f331, %f329;
	ld.shared.f32 	%f333, [%r320+12];
	ld.shared.f32 	%f334, [%r323+12];
	fma.rn.f32 	%f466, %f333, %f334, %f332;
	add.s32 	%r424, %r424, 4;
$L__BB2_90:
	setp.eq.s32 	%p81, %r82, 0;
	@%p81 bra 	$L__BB2_95;
	setp.eq.s32 	%p82, %r82, 1;
	@%p82 bra 	$L__BB2_93;
	add.s32 	%r324, %r424, %r86;
	shl.b32 	%r325, %r324, 2;
	mov.u32 	%r326, shared_mem;
	add.s32 	%r327, %r326, %r325;
	ld.shared.f32 	%f336, [%r327];
	add.s32 	%r328, %r424, %r98;
	shl.b32 	%r329, %r328, 2;
	add.s32 	%r330, %r10, %r329;
	ld.shared.f32 	%f337, [%r330];
	fma.rn.f32 	%f338, %f336, %f337, %f466;
	ld.shared.f32 	%f339, [%r327+4];
	ld.shared.f32 	%f340, [%r330+4];
	fma.rn.f32 	%f466, %f339, %f340, %f338;
	add.s32 	%r424, %r424, 2;
$L__BB2_93:
	and.b32  	%r331, %r141, 1;
	setp.eq.b32 	%p83, %r331, 1;
	not.pred 	%p84, %p83;
	@%p84 bra 	$L__BB2_95;
	add.s32 	%r332, %r424, %r86;
	shl.b32 	%r333, %r332, 2;
	mov.u32 	%r334, shared_mem;
	add.s32 	%r335, %r334, %r333;
	ld.shared.f32 	%f341, [%r335];
	add.s32 	%r336, %r424, %r98;
	shl.b32 	%r337, %r336, 2;
	add.s32 	%r338, %r10, %r337;
	ld.shared.f32 	%f342, [%r338];
	fma.rn.f32 	%f466, %f341, %f342, %f466;
$L__BB2_95:
	setp.lt.u32 	%p85, %r307, 7;
	sqrt.rn.f32 	%f343, %f1;
	div.rn.f32 	%f344, %f466, %f343;
	shl.b32 	%r341, %r416, 2;
	add.s32 	%r342, %r44, %r341;
	ld.shared.f32 	%f345, [%r342+256];
	ld.shared.f32 	%f346, [%r342];
	max.f32 	%f14, %f345, %f344;
	sub.f32 	%f347, %f345, %f14;
	fma.rn.f32 	%f348, %f347, 0f3BBB989D, 0f3F000000;
	cvt.sat.f32.f32 	%f349, %f348;
	mov.f32 	%f350, 0f4B400001;
	mov.f32 	%f351, 0f437C0000;
	fma.rm.f32 	%f352, %f349, %f351, %f350;
	add.f32 	%f353, %f352, 0fCB40007F;
	neg.f32 	%f354, %f353;
	fma.rn.f32 	%f355, %f347, 0f3FB8AA3B, %f354;
	fma.rn.f32 	%f356, %f347, 0f32A57060, %f355;
	mov.b32 	%r343, %f352;
	shl.b32 	%r344, %r343, 23;
	mov.b32 	%f357, %r344;
	ex2.approx.ftz.f32 	%f358, %f356;
	mul.f32 	%f15, %f358, %f357;
	sub.f32 	%f359, %f344, %f14;
	fma.rn.f32 	%f360, %f359, 0f3BBB989D, 0f3F000000;
	cvt.sat.f32.f32 	%f361, %f360;
	fma.rm.f32 	%f362, %f361, %f351, %f350;
	add.f32 	%f363, %f362, 0fCB40007F;
	neg.f32 	%f364, %f363;
	fma.rn.f32 	%f365, %f359, 0f3FB8AA3B, %f364;
	fma.rn.f32 	%f366, %f359, 0f32A57060, %f365;
	mov.b32 	%r345, %f362;
	shl.b32 	%r346, %r345, 23;
	mov.b32 	%f367, %r346;
	ex2.approx.ftz.f32 	%f368, %f366;
	mul.f32 	%f16, %f368, %f367;
	fma.rn.f32 	%f17, %f346, %f15, %f16;
	mov.b32 	%r421, 0;
	@%p85 bra 	$L__BB2_75;
	mov.b32 	%r419, 0;
$L__BB2_97:
	.pragma "nounroll";
	add.s32 	%r348, %r419, %r86;
	shl.b32 	%r349, %r348, 2;
	add.s32 	%r350, %r43, %r349;
	ld.shared.f32 	%f369, [%r350];
	add.s32 	%r351, %r419, %r98;
	shl.b32 	%r352, %r351, 2;
	add.s32 	%r353, %r42, %r352;
	ld.shared.f32 	%f370, [%r353];
	mul.f32 	%f371, %f16, %f370;
	fma.rn.f32 	%f372, %f15, %f369, %f371;
	st.shared.f32 	[%r350], %f372;
	ld.shared.f32 	%f373, [%r350+4];
	ld.shared.f32 	%f374, [%r353+4];
	mul.f32 	%f375, %f16, %f374;
	fma.rn.f32 	%f376, %f15, %f373, %f375;
	st.shared.f32 	[%r350+4], %f376;
	ld.shared.f32 	%f377, [%r350+8];
	ld.shared.f32 	%f378, [%r353+8];
	mul.f32 	%f379, %f16, %f378;
	fma.rn.f32 	%f380, %f15, %f377, %f379;
	st.shared.f32 	[%r350+8], %f380;
	ld.shared.f32 	%f381, [%r350+12];
	ld.shared.f32 	%f382, [%r353+12];
	mul.f32 	%f383, %f16, %f382;
	fma.rn.f32 	%f384, %f15, %f381, %f383;
	st.shared.f32 	[%r350+12], %f384;
	ld.shared.f32 	%f385, [%r350+16];
	ld.shared.f32 	%f386, [%r353+16];
	mul.f32 	%f387, %f16, %f386;
	fma.rn.f32 	%f388, %f15, %f385, %f387;
	st.shared.f32 	[%r350+16], %f388;
	ld.shared.f32 	%f389, [%r350+20];
	ld.shared.f32 	%f390, [%r353+20];
	mul.f32 	%f391, %f16, %f390;
	fma.rn.f32 	%f392, %f15, %f389, %f391;
	st.shared.f32 	[%r350+20], %f392;
	ld.shared.f32 	%f393, [%r350+24];
	ld.shared.f32 	%f394, [%r353+24];
	mul.f32 	%f395, %f16, %f394;
	fma.rn.f32 	%f396, %f15, %f393, %f395;
	st.shared.f32 	[%r350+24], %f396;
	ld.shared.f32 	%f397, [%r350+28];
	ld.shared.f32 	%f398, [%r353+28];
	mul.f32 	%f399, %f16, %f398;
	fma.rn.f32 	%f400, %f15, %f397, %f399;
	st.shared.f32 	[%r350+28], %f400;
	add.s32 	%r419, %r419, 8;
	setp.eq.s32 	%p86, %r419, %r83;
	mov.u32 	%r421, %r83;
	@%p86 bra 	$L__BB2_75;
	bra.uni 	$L__BB2_97;
$L__BB2_98:
	max.s32 	%r265, %r12, 1;
	and.b32  	%r104, %r265, 3;
	and.b32  	%r105, %r265, 124;
	sqrt.rn.f32 	%f204, %f1;
	mov.u32 	%r426, %r429;
$L__BB2_99:
	setp.lt.s32 	%p56, %r11, 1;
	add.s32 	%r266, %r4, %r426;
	setp.ge.s32 	%p57, %r266, %r143;
	or.pred  	%p58, %p57, %p56;
	@%p58 bra 	$L__BB2_119;
	setp.lt.s32 	%p59, %r11, 4;
	shl.b32 	%r268, %r426, 2;
	add.s32 	%r107, %r44, %r268;
	mov.b32 	%r428, 0;
	@%p59 bra 	$L__BB2_111;
	mov.b32 	%r427, 0;
$L__BB2_102:
	add.s32 	%r109, %r5, %r427;
	setp.ge.s32 	%p60, %r109, %r143;
	@%p60 bra 	$L__BB2_104;
	mov.f32 	%f81, 0f00000000;
	div.rn.f32 	%f82, %f81, %f204;
	ld.shared.f32 	%f83, [%r107+256];
	ld.shared.f32 	%f84, [%r107];
	max.f32 	%f85, %f83, %f82;
	sub.f32 	%f86, %f83, %f85;
	fma.rn.f32 	%f87, %f86, 0f3BBB989D, 0f3F000000;
	cvt.sat.f32.f32 	%f88, %f87;
	mov.f32 	%f89, 0f4B400001;
	mov.f32 	%f90, 0f437C0000;
	fma.rm.f32 	%f91, %f88, %f90, %f89;
	add.f32 	%f92, %f91, 0fCB40007F;
	neg.f32 	%f93, %f92;
	fma.rn.f32 	%f94, %f86, 0f3FB8AA3B, %f93;
	fma.rn.f32 	%f95, %f86, 0f32A57060, %f94;
	mov.b32 	%r270, %f91;
	shl.b32 	%r271, %r270, 23;
	mov.b32 	%f96, %r271;
	ex2.approx.ftz.f32 	%f97, %f95;
	mul.f32 	%f98, %f97, %f96;
	mul.f32 	%f99, %f84, %f98;
	sub.f32 	%f100, %f82, %f85;
	fma.rn.f32 	%f101, %f100, 0f3BBB989D, 0f3F000000;
	cvt.sat.f32.f32 	%f102, %f101;
	fma.rm.f32 	%f103, %f102, %f90, %f89;
	add.f32 	%f104, %f103, 0fCB40007F;
	neg.f32 	%f105, %f104;
	fma.rn.f32 	%f106, %f100, 0f3FB8AA3B, %f105;
	fma.rn.f32 	%f107, %f100, 0f32A57060, %f106;
	mov.b32 	%r272, %f103;
	shl.b32 	%r273, %r272, 23;
	mov.b32 	%f108, %r273;
	ex2.approx.ftz.f32 	%f109, %f107;
	fma.rn.f32 	%f110, %f109, %f108, %f99;
	st.shared.f32 	[%r107], %f110;
	st.shared.f32 	[%r107+256], %f85;
$L__BB2_104:
	add.s32 	%r274, %r109, 1;
	setp.ge.s32 	%p61, %r274, %r143;
	@%p61 bra 	$L__BB2_106;
	mov.f32 	%f112, 0f00000000;
	div.rn.f32 	%f113, %f112, %f204;
	ld.shared.f32 	%f114, [%r107+256];
	ld.shared.f32 	%f115, [%r107];
	max.f32 	%f116, %f114, %f113;
	sub.f32 	%f117, %f114, %f116;
	fma.rn.f32 	%f118, %f117, 0f3BBB989D, 0f3F000000;
	cvt.sat.f32.f32 	%f119, %f118;
	mov.f32 	%f120, 0f4B400001;
	mov.f32 	%f121, 0f437C0000;
	fma.rm.f32 	%f122, %f119, %f121, %f120;
	add.f32 	%f123, %f122, 0fCB40007F;
	neg.f32 	%f124, %f123;
	fma.rn.f32 	%f125, %f117, 0f3FB8AA3B, %f124;
	fma.rn.f32 	%f126, %f117, 0f32A57060, %f125;
	mov.b32 	%r275, %f122;
	shl.b32 	%r276, %r275, 23;
	mov.b32 	%f127, %r276;
	ex2.approx.ftz.f32 	%f128, %f126;
	mul.f32 	%f129, %f128, %f127;
	mul.f32 	%f130, %f115, %f129;
	sub.f32 	%f131, %f113, %f116;
	fma.rn.f32 	%f132, %f131, 0f3BBB989D, 0f3F000000;
	cvt.sat.f32.f32 	%f133, %f132;
	fma.rm.f32 	%f134, %f133, %f121, %f120;
	add.f32 	%f135, %f134, 0fCB40007F;
	neg.f32 	%f136, %f135;
	fma.rn.f32 	%f137, %f131, 0f3FB8AA3B, %f136;
	fma.rn.f32 	%f138, %f131, 0f32A57060, %f137;
	mov.b32 	%r277, %f134;
	shl.b32 	%r278, %r277, 23;
	mov.b32 	%f139, %r278;
	ex2.approx.ftz.f32 	%f140, %f138;
	fma.rn.f32 	%f141, %f140, %f139, %f130;
	st.shared.f32 	[%r107], %f141;
	st.shared.f32 	[%r107+256], %f116;
$L__BB2_106:
	add.s32 	%r279, %r109, 2;
	setp.ge.s32 	%p62, %r279, %r143;
	@%p62 bra 	$L__BB2_108;
	mov.f32 	%f143, 0f00000000;
	div.rn.f32 	%f144, %f143, %f204;
	ld.shared.f32 	%f145, [%r107+256];
	ld.shared.f32 	%f146, [%r107];
	max.f32 	%f147, %f145, %f144;
	sub.f32 	%f148, %f145, %f147;
	fma.rn.f32 	%f149, %f148, 0f3BBB989D, 0f3F000000;
	cvt.sat.f32.f32 	%f150, %f149;
	mov.f32 	%f151, 0f4B400001;
	mov.f32 	%f152, 0f437C0000;
	fma.rm.f32 	%f153, %f150, %f152, %f151;
	add.f32 	%f154, %f153, 0fCB40007F;
	neg.f32 	%f155, %f154;
	fma.rn.f32 	%f156, %f148, 0f3FB8AA3B, %f155;
	fma.rn.f32 	%f157, %f148, 0f32A57060, %f156;
	mov.b32 	%r280, %f153;
	shl.b32 	%r281, %r280, 23;
	mov.b32 	%f158, %r281;
	ex2.approx.ftz.f32 	%f159, %f157;
	mul.f32 	%f160, %f159, %f158;
	mul.f32 	%f161, %f146, %f160;
	sub.f32 	%f162, %f144, %f147;
	fma.rn.f32 	%f163, %f162, 0f3BBB989D, 0f3F000000;
	cvt.sat.f32.f32 	%f164, %f163;
	fma.rm.f32 	%f165, %f164, %f152, %f151;
	add.f32 	%f166, %f165, 0fCB40007F;
	neg.f32 	%f167, %f166;
	fma.rn.f32 	%f168, %f162, 0f3FB8AA3B, %f167;
	fma.rn.f32 	%f169, %f162, 0f32A57060, %f168;
	mov.b32 	%r282, %f165;
	shl.b32 	%r283, %r282, 23;
	mov.b32 	%f170, %r283;
	ex2.approx.ftz.f32 	%f171, %f169;
	fma.rn.f32 	%f172, %f171, %f170, %f161;
	st.shared.f32 	[%r107], %f172;
	st.shared.f32 	[%r107+256], %f147;
$L__BB2_108:
	add.s32 	%r284, %r109, 3;
	setp.ge.s32 	%p63, %r284, %r143;
	@%p63 bra 	$L__BB2_110;
	mov.f32 	%f174, 0f00000000;
	div.rn.f32 	%f175, %f174, %f204;
	ld.shared.f32 	%f176, [%r107+256];
	ld.shared.f32 	%f177, [%r107];
	max.f32 	%f178, %f176, %f175;
	sub.f32 	%f179, %f176, %f178;
	fma.rn.f32 	%f180, %f179, 0f3BBB989D, 0f3F000000;
	cvt.sat.f32.f32 	%f181, %f180;
	mov.f32 	%f182, 0f4B400001;
	mov.f32 	%f183, 0f437C0000;
	fma.rm.f32 	%f184, %f181, %f183, %f182;
	add.f32 	%f185, %f184, 0fCB40007F;
	neg.f32 	%f186, %f185;
	fma.rn.f32 	%f187, %f179, 0f3FB8AA3B, %f186;
	fma.rn.f32 	%f188, %f179, 0f32A57060, %f187;
	mov.b32 	%r285, %f184;
	shl.b32 	%r286, %r285, 23;
	mov.b32 	%f189, %r286;
	ex2.approx.ftz.f32 	%f190, %f188;
	mul.f32 	%f191, %f190, %f189;
	mul.f32 	%f192, %f177, %f191;
	sub.f32 	%f193, %f175, %f178;
	fma.rn.f32 	%f194, %f193, 0f3BBB989D, 0f3F000000;
	cvt.sat.f32.f32 	%f195, %f194;
	fma.rm.f32 	%f196, %f195, %f183, %f182;
	add.f32 	%f197, %f196, 0fCB40007F;
	neg.f32 	%f198, %f197;
	fma.rn.f32 	%f199, %f193, 0f3FB8AA3B, %f198;
	fma.rn.f32 	%f200, %f193, 0f32A57060, %f199;
	mov.b32 	%r287, %f196;
	shl.b32 	%r288, %r287, 23;
	mov.b32 	%f201, %r288;
	ex2.approx.ftz.f32 	%f202, %f200;
	fma.rn.f32 	%f203, %f202, %f201, %f192;
	st.shared.f32 	[%r107], %f203;
	st.shared.f32 	[%r107+256], %f178;
$L__BB2_110:
	add.s32 	%r427, %r427, 4;
	setp.ne.s32 	%p64, %r427, %r105;
	mov.u32 	%r428, %r105;
	@%p64 bra 	$L__BB2_102;
$L__BB2_111:
	setp.eq.s32 	%p65, %r104, 0;
	@%p65 bra 	$L__BB2_119;
	add.s32 	%r112, %r5, %r428;
	setp.ge.s32 	%p66, %r112, %r143;
	@%p66 bra 	$L__BB2_114;
	mov.f32 	%f205, 0f00000000;
	div.rn.f32 	%f206, %f205, %f204;
	ld.shared.f32 	%f207, [%r107+256];
	ld.shared.f32 	%f208, [%r107];
	max.f32 	%f209, %f207, %f206;
	sub.f32 	%f210, %f207, %f209;
	fma.rn.f32 	%f211, %f210, 0f3BBB989D, 0f3F000000;
	cvt.sat.f32.f32 	%f212, %f211;
	mov.f32 	%f213, 0f4B400001;
	mov.f32 	%f214, 0f437C0000;
	fma.rm.f32 	%f215, %f212, %f214, %f213;
	add.f32 	%f216, %f215, 0fCB40007F;
	neg.f32 	%f217, %f216;
	fma.rn.f32 	%f218, %f210, 0f3FB8AA3B, %f217;
	fma.rn.f32 	%f219, %f210, 0f32A57060, %f218;
	mov.b32 	%r289, %f215;
	shl.b32 	%r290, %r289, 23;
	mov.b32 	%f220, %r290;
	ex2.approx.ftz.f32 	%f221, %f219;
	mul.f32 	%f222, %f221, %f220;
	mul.f32 	%f223, %f208, %f222;
	sub.f32 	%f224, %f206, %f209;
	fma.rn.f32 	%f225, %f224, 0f3BBB989D, 0f3F000000;
	cvt.sat.f32.f32 	%f226, %f225;
	fma.rm.f32 	%f227, %f226, %f214, %f213;
	add.f32 	%f228, %f227, 0fCB40007F;
	neg.f32 	%f229, %f228;
	fma.rn.f32 	%f230, %f224, 0f3FB8AA3B, %f229;
	fma.rn.f32 	%f231, %f224, 0f32A57060, %f230;
	mov.b32 	%r291, %f227;
	shl.b32 	%r292, %r291, 23;
	mov.b32 	%f232, %r292;
	ex2.approx.ftz.f32 	%f233, %f231;
	fma.rn.f32 	%f234, %f233, %f232, %f223;
	st.shared.f32 	[%r107], %f234;
	st.shared.f32 	[%r107+256], %f209;
$L__BB2_114:
	setp.eq.s32 	%p67, %r104, 1;
	@%p67 bra 	$L__BB2_119;
	add.s32 	%r293, %r112, 1;
	setp.ge.s32 	%p68, %r293, %r143;
	@%p68 bra 	$L__BB2_117;
	mov.f32 	%f236, 0f00000000;
	div.rn.f32 	%f237, %f236, %f204;
	ld.shared.f32 	%f238, [%r107+256];
	ld.shared.f32 	%f239, [%r107];
	max.f32 	%f240, %f238, %f237;
	sub.f32 	%f241, %f238, %f240;
	fma.rn.f32 	%f242, %f241, 0f3BBB989D, 0f3F000000;
	cvt.sat.f32.f32 	%f243, %f242;
	mov.f32 	%f244, 0f4B400001;
	mov.f32 	%f245, 0f437C0000;
	fma.rm.f32 	%f246, %f243, %f245, %f244;
	add.f32 	%f247, %f246, 0fCB40007F;
	neg.f32 	%f248, %f247;
	fma.rn.f32 	%f249, %f241, 0f3FB8AA3B, %f248;
	fma.rn.f32 	%f250, %f241, 0f32A57060, %f249;
	mov.b32 	%r294, %f246;
	shl.b32 	%r295, %r294, 23;
	mov.b32 	%f251, %r295;
	ex2.approx.ftz.f32 	%f252, %f250;
	mul.f32 	%f253, %f252, %f251;
	mul.f32 	%f254, %f239, %f253;
	sub.f32 	%f255, %f237, %f240;
	fma.rn.f32 	%f256, %f255, 0f3BBB989D, 0f3F000000;
	cvt.sat.f32.f32 	%f257, %f256;
	fma.rm.f32 	%f258, %f257, %f245, %f244;
	add.f32 	%f259, %f258, 0fCB40007F;
	neg.f32 	%f260, %f259;
	fma.rn.f32 	%f261, %f255, 0f3FB8AA3B, %f260;
	fma.rn.f32 	%f262, %f255, 0f32A57060, %f261;
	mov.b32 	%r296, %f258;
	shl.b32 	%r297, %r296, 23;
	mov.b32 	%f263, %r297;
	ex2.approx.ftz.f32 	%f264, %f262;
	fma.rn.f32 	%f265, %f264, %f263, %f254;
	st.shared.f32 	[%r107], %f265;
	st.shared.f32 	[%r107+256], %f240;
$L__BB2_117:
	setp.eq.s32 	%p69, %r104, 2;
	add.s32 	%r298, %r112, 2;
	setp.ge.s32 	%p70, %r298, %r143;
	or.pred  	%p71, %p69, %p70;
	@%p71 bra 	$L__BB2_119;
	mov.f32 	%f267, 0f00000000;
	div.rn.f32 	%f268, %f267, %f204;
	ld.shared.f32 	%f269, [%r107+256];
	ld.shared.f32 	%f270, [%r107];
	max.f32 	%f271, %f269, %f268;
	sub.f32 	%f272, %f269, %f271;
	fma.rn.f32 	%f273, %f272, 0f3BBB989D, 0f3F000000;
	cvt.sat.f32.f32 	%f274, %f273;
	mov.f32 	%f275, 0f4B400001;
	mov.f32 	%f276, 0f437C0000;
	fma.rm.f32 	%f277, %f274, %f276, %f275;
	add.f32 	%f278, %f277, 0fCB40007F;
	neg.f32 	%f279, %f278;
	fma.rn.f32 	%f280, %f272, 0f3FB8AA3B, %f279;
	fma.rn.f32 	%f281, %f272, 0f32A57060, %f280;
	mov.b32 	%r299, %f277;
	shl.b32 	%r300, %r299, 23;
	mov.b32 	%f282, %r300;
	ex2.approx.ftz.f32 	%f283, %f281;
	mul.f32 	%f284, %f283, %f282;
	mul.f32 	%f285, %f270, %f284;
	sub.f32 	%f286, %f268, %f271;
	fma.rn.f32 	%f287, %f286, 0f3BBB989D, 0f3F000000;
	cvt.sat.f32.f32 	%f288, %f287;
	fma.rm.f32 	%f289, %f288, %f276, %f275;
	add.f32 	%f290, %f289, 0fCB40007F;
	neg.f32 	%f291, %f290;
	fma.rn.f32 	%f292, %f286, 0f3FB8AA3B, %f291;
	fma.rn.f32 	%f293, %f286, 0f32A57060, %f292;
	mov.b32 	%r301, %f289;
	shl.b32 	%r302, %r301, 23;
	mov.b32 	%f294, %r302;
	ex2.approx.ftz.f32 	%f295, %f293;
	fma.rn.f32 	%f296, %f295, %f294, %f285;
	st.shared.f32 	[%r107], %f296;
	st.shared.f32 	[%r107+256], %f271;
$L__BB2_119:
	add.s32 	%r426, %r426, %r79;
	setp.lt.s32 	%p72, %r426, %r7;
	@%p72 bra 	$L__BB2_99;
$L__BB2_120:
	setp.ge.s32 	%p95, %r429, %r7;
	bar.sync 	0;
	@%p95 bra 	$L__BB2_135;
	mul.lo.s32 	%r114, %r143, %r1;
	mov.u32 	%r115, %ntid.x;
	add.s32 	%r116, %r141, -1;
	and.b32  	%r117, %r141, 7;
	add.s32 	%r118, %r117, -1;
	and.b32  	%r119, %r141, 3;
	and.b32  	%r120, %r141, 2147483640;
	and.b32  	%r121, %r141, 1;
	neg.s32 	%r122, %r120;
$L__BB2_122:
	setp.lt.s32 	%p96, %r141, 1;
	add.s32 	%r124, %r429, %r4;
	setp.ge.s32 	%p97, %r124, %r143;
	or.pred  	%p98, %p97, %p96;
	@%p98 bra 	$L__BB2_134;
	setp.lt.u32 	%p99, %r116, 7;
	mul.lo.s32 	%r125, %r429, %r141;
	shl.b32 	%r378, %r429, 2;
	add.s32 	%r379, %r44, %r378;
	ld.shared.f32 	%f18, [%r379];
	add.s32 	%r380, %r124, %r114;
	mul.lo.s32 	%r126, %r380, %r141;
	mov.b32 	%r434, 0;
	@%p99 bra 	$L__BB2_126;
	add.s32 	%r382, %r378, 768;
	mov.u32 	%r383, shared_mem;
	mad.lo.s32 	%r384, %r141, %r382, %r383;
	add.s32 	%r430, %r384, 16;
	mov.u32 	%r431, %r126;
	mov.u32 	%r432, %r122;
$L__BB2_125:
	.pragma "nounroll";
	ld.param.u64 	%rd38, [_Z21studentFlashAttentionPfS_S_S_iii_param_3];
	ld.shared.f32 	%f429, [%r430+-16];
	div.rn.f32 	%f430, %f429, %f18;
	cvta.to.global.u64 	%rd29, %rd38;
	mul.wide.s32 	%rd30, %r431, 4;
	add.s64 	%rd31, %rd29, %rd30;
	st.global.f32 	[%rd31], %f430;
	ld.shared.f32 	%f431, [%r430+-12];
	div.rn.f32 	%f432, %f431, %f18;
	st.global.f32 	[%rd31+4], %f432;
	ld.shared.f32 	%f433, [%r430+-8];
	div.rn.f32 	%f434, %f433, %f18;
	st.global.f32 	[%rd31+8], %f434;
	ld.shared.f32 	%f435, [%r430+-4];
	div.rn.f32 	%f436, %f435, %f18;
	st.global.f32 	[%rd31+12], %f436;
	ld.shared.f32 	%f437, [%r430];
	div.rn.f32 	%f438, %f437, %f18;
	st.global.f32 	[%rd31+16], %f438;
	ld.shared.f32 	%f439, [%r430+4];
	div.rn.f32 	%f440, %f439, %f18;
	st.global.f32 	[%rd31+20], %f440;
	ld.shared.f32 	%f441, [%r430+8];
	div.rn.f32 	%f442, %f441, %f18;
	st.global.f32 	[%rd31+24], %f442;
	ld.shared.f32 	%f443, [%r430+12];
	div.rn.f32 	%f444, %f443, %f18;
	st.global.f32 	[%rd31+28], %f444;
	add.s32 	%r432, %r432, 8;
	add.s32 	%r431, %r431, 8;
	add.s32 	%r430, %r430, 32;
	setp.ne.s32 	%p100, %r432, 0;
	mov.u32 	%r434, %r120;
	@%p100 bra 	$L__BB2_125;
$L__BB2_126:
	setp.eq.s32 	%p101, %r117, 0;
	@%p101 bra 	$L__BB2_134;
	ld.param.u64 	%rd39, [_Z21studentFlashAttentionPfS_S_S_iii_param_3];
	cvta.to.global.u64 	%rd5, %rd39;
	setp.lt.u32 	%p102, %r118, 3;
	@%p102 bra 	$L__BB2_129;
	add.s32 	%r385, %r434, %r125;
	shl.b32 	%r386, %r385, 2;
	add.s32 	%r387, %r43, %r386;
	ld.shared.f32 	%f445, [%r387];
	div.rn.f32 	%f446, %f445, %f18;
	add.s32 	%r388, %r434, %r126;
	mul.wide.s32 	%rd32, %r388, 4;
	add.s64 	%rd33, %rd5, %rd32;
	st.global.f32 	[%rd33], %f446;
	ld.shared.f32 	%f447, [%r387+4];
	div.rn.f32 	%f448, %f447, %f18;
	st.global.f32 	[%rd33+4], %f448;
	ld.shared.f32 	%f449, [%r387+8];
	div.rn.f32 	%f450, %f449, %f18;
	st.global.f32 	[%rd33+8], %f450;
	ld.shared.f32 	%f451, [%r387+12];
	div.rn.f32 	%f452, %f451, %f18;
	st.global.f32 	[%rd33+12], %f452;
	add.s32 	%r434, %r434, 4;
$L__BB2_129:
	setp.eq.s32 	%p103, %r119, 0;
	@%p103 bra 	$L__BB2_134;
	setp.eq.s32 	%p104, %r119, 1;
	@%p104 bra 	$L__BB2_132;
	add.s32 	%r389, %r434, %r125;
	shl.b32 	%r390, %r389, 2;
	add.s32 	%r391, %r43, %r390;
	ld.shared.f32 	%f453, [%r391];
	div.rn.f32 	%f454, %f453, %f18;
	add.s32 	%r392, %r434, %r126;
	mul.wide.s32 	%rd34, %r392, 4;
	add.s64 	%rd35, %rd5, %rd34;
	st.global.f32 	[%rd35], %f454;
	ld.shared.f32 	%f455, [%r391+4];
	div.rn.f32 	%f456, %f455, %f18;
	st.global.f32 	[%rd35+4], %f456;
	add.s32 	%r434, %r434, 2;
$L__BB2_132:
	setp.eq.s32 	%p105, %r121, 0;
	@%p105 bra 	$L__BB2_134;
	add.s32 	%r393, %r434, %r125;
	shl.b32 	%r394, %r393, 2;
	add.s32 	%r395, %r43, %r394;
	ld.shared.f32 	%f457, [%r395];
	div.rn.f32 	%f458, %f457, %f18;
	add.s32 	%r396, %r434, %r126;
	mul.wide.s32 	%rd36, %r396, 4;
	add.s64 	%rd37, %rd5, %rd36;
	st.global.f32 	[%rd37], %f458;
$L__BB2_134:
	add.s32 	%r429, %r429, %r115;
	setp.lt.s32 	%p106, %r429, %r7;
	@%p106 bra 	$L__BB2_122;
$L__BB2_135:
	ret;

}
	// .globl	_Z22studentCausalAttentionPfS_S_S_iii
.visible .entry _Z22studentCausalAttentionPfS_S_S_iii(
	.param .u64 .ptr .align 1 _Z22studentCausalAttentionPfS_S_S_iii_param_0,
	.param .u64 .ptr .align 1 _Z22studentCausalAttentionPfS_S_S_iii_param_1,
	.param .u64 .ptr .align 1 _Z22studentCausalAttentionPfS_S_S_iii_param_2,
	.param .u64 .ptr .align 1 _Z22studentCausalAttentionPfS_S_S_iii_param_3,
	.param .u32 _Z22studentCausalAttentionPfS_S_S_iii_param_4,
	.param .u32 _Z22studentCausalAttentionPfS_S_S_iii_param_5,
	.param .u32 _Z22studentCausalAttentionPfS_S_S_iii_param_6
)
{
	.local .align 16 .b8 	__local_depot3[512];
	.reg .b64 	%SP;
	.reg .b64 	%SPL;
	.reg .pred 	%p<46>;
	.reg .b32 	%r<150>;
	.reg .b32 	%f<455>;
	.reg .b64 	%rd<85>;

	mov.u64 	%SPL, __local_depot3;
	ld.param.u64 	%rd21, [_Z22studentCausalAttentionPfS_S_S_iii_param_0];
	ld.param.u64 	%rd22, [_Z22studentCausalAttentionPfS_S_S_iii_param_1];
	ld.param.u64 	%rd23, [_Z22studentCausalAttentionPfS_S_S_iii_param_2];
	ld.param.u64 	%rd24, [_Z22studentCausalAttentionPfS_S_S_iii_param_3];
	ld.param.u32 	%r74, [_Z22studentCausalAttentionPfS_S_S_iii_param_4];
	ld.param.u32 	%r75, [_Z22studentCausalAttentionPfS_S_S_iii_param_5];
	ld.param.u32 	%r73, [_Z22studentCausalAttentionPfS_S_S_iii_param_6];
	cvta.to.global.u64 	%rd1, %rd21;
	cvta.to.global.u64 	%rd2, %rd24;
	cvta.to.global.u64 	%rd3, %rd22;
	cvta.to.global.u64 	%rd4, %rd23;
	add.u64 	%rd5, %SPL, 0;
	add.u64 	%rd6, %SPL, 256;
	mov.u32 	%r1, %ctaid.x;
	mov.u32 	%r76, %ctaid.y;
	mov.u32 	%r77, %ntid.x;
	mov.u32 	%r78, %tid.x;
	mad.lo.s32 	%r79, %r76, %r77, %r78;
	setp.ge.s32 	%p1, %r1, %r74;
	setp.ge.s32 	%p2, %r79, %r75;
	or.pred  	%p3, %p1, %p2;
	@%p3 bra 	$L__BB3_62;
	setp.lt.s32 	%p4, %r73, 1;
	@%p4 bra 	$L__BB3_14;
	mad.lo.s32 	%r81, %r75, %r1, %r79;
	mul.lo.s32 	%r3, %r81, %r73;
	and.b32  	%r4, %r73, 15;
	setp.lt.u32 	%p5, %r73, 16;
	mov.b32 	%r127, 0;
	@%p5 bra 	$L__BB3_5;
	and.b32  	%r127, %r73, 2147483632;
	mov.b32 	%r125, 0;
$L__BB3_4:
	.pragma "nounroll";
	add.s32 	%r83, %r125, %r3;
	mul.wide.s32 	%rd27, %r83, 4;
	add.s64 	%rd28, %rd1, %rd27;
	ld.global.f32 	%f36, [%rd28];
	mul.wide.u32 	%rd29, %r125, 4;
	add.s64 	%rd30, %rd5, %rd29;
	ld.global.f32 	%f37, [%rd28+4];
	ld.global.f32 	%f38, [%rd28+8];
	ld.global.f32 	%f39, [%rd28+12];
	st.local.v4.f32 	[%rd30], {%f36, %f37, %f38, %f39};
	ld.global.f32 	%f40, [%rd28+16];
	ld.global.f32 	%f41, [%rd28+20];
	ld.global.f32 	%f42, [%rd28+24];
	ld.global.f32 	%f43, [%rd28+28];
	st.local.v4.f32 	[%rd30+16], {%f40, %f41, %f42, %f43};
	ld.global.f32 	%f44, [%rd28+32];
	ld.global.f32 	%f45, [%rd28+36];
	ld.global.f32 	%f46, [%rd28+40];
	ld.global.f32 	%f47, [%rd28+44];
	st.local.v4.f32 	[%rd30+32], {%f44, %f45, %f46, %f47};
	ld.global.f32 	%f48, [%rd28+48];
	ld.global.f32 	%f49, [%rd28+52];
	ld.global.f32 	%f50, [%rd28+56];
	ld.global.f32 	%f51, [%rd28+60];
	st.local.v4.f32 	[%rd30+48], {%f48, %f49, %f50, %f51};
	add.s32 	%r125, %r125, 16;
	setp.ne.s32 	%p6, %r125, %r127;
	@%p6 bra 	$L__BB3_4;
$L__BB3_5:
	setp.eq.s32 	%p7, %r4, 0;
	@%p7 bra 	$L__BB3_14;
	and.b32  	%r9, %r73, 7;
	setp.lt.u32 	%p8, %r4, 8;
	@%p8 bra 	$L__BB3_8;
	add.s32 	%r84, %r127, %r3;
	mul.wide.s32 	%rd31, %r84, 4;
	add.s64 	%rd32, %rd1, %rd31;
	ld.global.f32 	%f52, [%rd32];
	mul.wide.u32 	%rd33, %r127, 4;
	add.s64 	%rd34, %rd5, %rd33;
	st.local.f32 	[%rd34], %f52;
	ld.global.f32 	%f53, [%rd32+4];
	st.local.f32 	[%rd34+4], %f53;
	ld.global.f32 	%f54, [%rd32+8];
	st.local.f32 	[%rd34+8], %f54;
	ld.global.f32 	%f55, [%rd32+12];
	st.local.f32 	[%rd34+12], %f55;
	ld.global.f32 	%f56, [%rd32+16];
	st.local.f32 	[%rd34+16], %f56;
	ld.global.f32 	%f57, [%rd32+20];
	st.local.f32 	[%rd34+20], %f57;
	ld.global.f32 	%f58, [%rd32+24];
	st.local.f32 	[%rd34+24], %f58;
	ld.global.f32 	%f59, [%rd32+28];
	st.local.f32 	[%rd34+28], %f59;
	add.s32 	%r127, %r127, 8;
$L__BB3_8:
	setp.eq.s32 	%p9, %r9, 0;
	@%p9 bra 	$L__BB3_14;
	and.b32  	%r12, %r73, 3;
	setp.lt.u32 	%p10, %r9, 4;
	@%p10 bra 	$L__BB3_11;
	add.s32 	%r85, %r127, %r3;
	mul.wide.s32 	%rd35, %r85, 4;
	add.s64 	%rd36, %rd1, %rd35;
	ld.global.f32 	%f60, [%rd36];
	mul.wide.u32 	%rd37, %r127, 4;
	add.s64 	%rd38, %rd5, %rd37;
	st.local.f32 	[%rd38], %f60;
	ld.global.f32 	%f61, [%rd36+4];
	st.local.f32 	[%rd38+4], %f61;
	ld.global.f32 	%f62, [%rd36+8];
	st.local.f32 	[%rd38+8], %f62;
	ld.global.f32 	%f63, [%rd36+12];
	st.local.f32 	[%rd38+12], %f63;
	add.s32 	%r127, %r127, 4;
$L__BB3_11:
	setp.eq.s32 	%p11, %r12, 0;
	@%p11 bra 	$L__BB3_14;
	mov.b32 	%r130, 0;
$L__BB3_13:
	.pragma "nounroll";
	add.s32 	%r87, %r127, %r3;
	mul.wide.s32 	%rd39, %r87, 4;
	add.s64 	%rd40, %rd1, %rd39;
	ld.global.f32 	%f64, [%rd40];
	mul.wide.u32 	%rd41, %r127, 4;
	add.s64 	%rd42, %rd5, %rd41;
	st.local.f32 	[%rd42], %f64;
	add.s32 	%r127, %r127, 1;
	add.s32 	%r130, %r130, 1;
	setp.ne.s32 	%p12, %r130, %r12;
	@%p12 bra 	$L__BB3_13;
$L__BB3_14:
	setp.lt.s32 	%p13, %r73, 1;
	mov.f32 	%f65, 0f00000000;
	st.local.v4.f32 	[%rd6], {%f65, %f65, %f65, %f65};
	st.local.v4.f32 	[%rd6+16], {%f65, %f65, %f65, %f65};
	add.s64 	%rd83, %rd6, 32;
	st.local.v4.f32 	[%rd6+32], {%f65, %f65, %f65, %f65};
	st.local.v4.f32 	[%rd6+48], {%f65, %f65, %f65, %f65};
	st.local.v4.f32 	[%rd6+64], {%f65, %f65, %f65, %f65};
	st.local.v4.f32 	[%rd6+80], {%f65, %f65, %f65, %f65};
	st.local.v4.f32 	[%rd6+96], {%f65, %f65, %f65, %f65};
	st.local.v4.f32 	[%rd6+112], {%f65, %f65, %f65, %f65};
	st.local.v4.f32 	[%rd6+128], {%f65, %f65, %f65, %f65};
	st.local.v4.f32 	[%rd6+144], {%f65, %f65, %f65, %f65};
	st.local.v4.f32 	[%rd6+160], {%f65, %f65, %f65, %f65};
	st.local.v4.f32 	[%rd6+176], {%f65, %f65, %f65, %f65};
	st.local.v4.f32 	[%rd6+192], {%f65, %f65, %f65, %f65};
	st.local.v4.f32 	[%rd6+208], {%f65, %f65, %f65, %f65};
	st.local.v4.f32 	[%rd6+224], {%f65, %f65, %f65, %f65};
	st.local.v4.f32 	[%rd6+240], {%f65, %f65, %f65, %f65};
	mul.lo.s32 	%r19, %r75, %r1;
	cvt.rn.f32.s32 	%f66, %r73;
	sqrt.rn.f32 	%f1, %f66;
	@%p13 bra 	$L__BB3_43;
	and.b32  	%r20, %r73, 15;
	and.b32  	%r21, %r73, 7;
	and.b32  	%r22, %r73, 2147483632;
	and.b32  	%r23, %r73, 3;
	mov.f32 	%f438, 0fFF800000;
	mov.f32 	%f454, 0f00000000;
	mov.b32 	%r131, 0;
$L__BB3_16:
	mov.f32 	%f3, %f438;
	mov.u32 	%r24, %r131;
	setp.lt.u32 	%p18, %r73, 16;
	add.s32 	%r102, %r24, %r19;
	mul.lo.s32 	%r25, %r102, %r73;
	mov.f32 	%f446, 0f00000000;
	mov.b32 	%r139, 0;
	@%p18 bra 	$L__BB3_19;
	and.b32  	%r103, %r73, 2147483632;
	neg.s32 	%r133, %r103;
	add.s64 	%rd82, %rd5, 32;
	mov.f32 	%f446, 0f00000000;
	mov.u32 	%r132, %r25;
$L__BB3_18:
	.pragma "nounroll";
	mul.wide.s32 	%rd43, %r132, 4;
	add.s64 	%rd44, %rd3, %rd43;
	ld.local.v4.f32 	{%f143, %f144, %f145, %f146}, [%rd82+-32];
	ld.global.f32 	%f147, [%rd44];
	fma.rn.f32 	%f148, %f143, %f147, %f446;
	ld.global.f32 	%f149, [%rd44+4];
	fma.rn.f32 	%f150, %f144, %f149, %f148;
	ld.global.f32 	%f151, [%rd44+8];
	fma.rn.f32 	%f152, %f145, %f151, %f150;
	ld.global.f32 	%f153, [%rd44+12];
	fma.rn.f32 	%f154, %f146, %f153, %f152;
	ld.local.v4.f32 	{%f155, %f156, %f157, %f158}, [%rd82+-16];
	ld.global.f32 	%f159, [%rd44+16];
	fma.rn.f32 	%f160, %f155, %f159, %f154;
	ld.global.f32 	%f161, [%rd44+20];
	fma.rn.f32 	%f162, %f156, %f161, %f160;
	ld.global.f32 	%f163, [%rd44+24];
	fma.rn.f32 	%f164, %f157, %f163, %f162;
	ld.global.f32 	%f165, [%rd44+28];
	fma.rn.f32 	%f166, %f158, %f165, %f164;
	ld.local.v4.f32 	{%f167, %f168, %f169, %f170}, [%rd82];
	ld.global.f32 	%f171, [%rd44+32];
	fma.rn.f32 	%f172, %f167, %f171, %f166;
	ld.global.f32 	%f173, [%rd44+36];
	fma.rn.f32 	%f174, %f168, %f173, %f172;
	ld.global.f32 	%f175, [%rd44+40];
	fma.rn.f32 	%f176, %f169, %f175, %f174;
	ld.global.f32 	%f177, [%rd44+44];
	fma.rn.f32 	%f178, %f170, %f177, %f176;
	ld.local.v4.f32 	{%f179, %f180, %f181, %f182}, [%rd82+16];
	ld.global.f32 	%f183, [%rd44+48];
	fma.rn.f32 	%f184, %f179, %f183, %f178;
	ld.global.f32 	%f185, [%rd44+52];
	fma.rn.f32 	%f186, %f180, %f185, %f184;
	ld.global.f32 	%f187, [%rd44+56];
	fma.rn.f32 	%f188, %f181, %f187, %f186;
	ld.global.f32 	%f189, [%rd44+60];
	fma.rn.f32 	%f446, %f182, %f189, %f188;
	add.s32 	%r133, %r133, 16;
	add.s64 	%rd82, %rd82, 64;
	add.s32 	%r132, %r132, 16;
	setp.eq.s32 	%p19, %r133, 0;
	mov.u32 	%r139, %r22;
	@%p19 bra 	$L__BB3_19;
	bra.uni 	$L__BB3_18;
$L__BB3_19:
	setp.eq.s32 	%p20, %r20, 0;
	@%p20 bra 	$L__BB3_29;
	add.s32 	%r104, %r20, -1;
	setp.lt.u32 	%p21, %r104, 7;
	@%p21 bra 	$L__BB3_22;
	mul.wide.u32 	%rd45, %r139, 4;
	add.s64 	%rd46, %rd5, %rd45;
	ld.local.f32 	%f191, [%rd46];
	add.s32 	%r105, %r139, %r25;
	mul.wide.s32 	%rd47, %r105, 4;
	add.s64 	%rd48, %rd3, %rd47;
	ld.global.f32 	%f192, [%rd48];
	fma.rn.f32 	%f193, %f191, %f192, %f446;
	ld.local.f32 	%f194, [%rd46+4];
	ld.global.f32 	%f195, [%rd48+4];
	fma.rn.f32 	%f196, %f194, %f195, %f193;
	ld.local.f32 	%f197, [%rd46+8];
	ld.global.f32 	%f198, [%rd48+8];
	fma.rn.f32 	%f199, %f197, %f198, %f196;
	ld.local.f32 	%f200, [%rd46+12];
	ld.global.f32 	%f201, [%rd48+12];
	fma.rn.f32 	%f202, %f200, %f201, %f199;
	ld.local.f32 	%f203, [%rd46+16];
	ld.global.f32 	%f204, [%rd48+16];
	fma.rn.f32 	%f205, %f203, %f204, %f202;
	ld.local.f32 	%f206, [%rd46+20];
	ld.global.f32 	%f207, [%rd48+20];
	fma.rn.f32 	%f208, %f206, %f207, %f205;
	ld.local.f32 	%f209, [%rd46+24];
	ld.global.f32 	%f210, [%rd48+24];
	fma.rn.f32 	%f211, %f209, %f210, %f208;
	ld.local.f32 	%f212, [%rd46+28];
	ld.global.f32 	%f213, [%rd48+28];
	fma.rn.f32 	%f446, %f212, %f213, %f211;
	add.s32 	%r139, %r139, 8;
$L__BB3_22:
	setp.eq.s32 	%p22, %r21, 0;
	@%p22 bra 	$L__BB3_29;
	add.s32 	%r106, %r21, -1;
	setp.lt.u32 	%p23, %r106, 3;
	@%p23 bra 	$L__BB3_25;
	mul.wide.u32 	%rd49, %r139, 4;
	add.s64 	%rd50, %rd5, %rd49;
	ld.local.f32 	%f215, [%rd50];
	add.s32 	%r107, %r139, %r25;
	mul.wide.s32 	%rd51, %r107, 4;
	add.s64 	%rd52, %rd3, %rd51;
	ld.global.f32 	%f216, [%rd52];
	fma.rn.f32 	%f217, %f215, %f216, %f446;
	ld.local.f32 	%f218, [%rd50+4];
	ld.global.f32 	%f219, [%rd52+4];
	fma.rn.f32 	%f220, %f218, %f219, %f217;
	ld.local.f32 	%f221, [%rd50+8];
	ld.global.f32 	%f222, [%rd52+8];
	fma.rn.f32 	%f223, %f221, %f222, %f220;
	ld.local.f32 	%f224, [%rd50+12];
	ld.global.f32 	%f225, [%rd52+12];
	fma.rn.f32 	%f446, %f224, %f225, %f223;
	add.s32 	%r139, %r139, 4;
$L__BB3_25:
	setp.eq.s32 	%p24, %r23, 0;
	@%p24 bra 	$L__BB3_29;
	setp.eq.s32 	%p25, %r23, 1;
	mul.wide.u32 	%rd53, %r139, 4;
	add.s64 	%rd13, %rd5, %rd53;
	ld.local.f32 	%f226, [%rd13];
	add.s32 	%r108, %r139, %r25;
	mul.wide.s32 	%rd54, %r108, 4;
	add.s64 	%rd14, %rd3, %rd54;
	ld.global.f32 	%f227, [%rd14];
	fma.rn.f32 	%f446, %f226, %f227, %f446;
	@%p25 bra 	$L__BB3_29;
	setp.eq.s32 	%p26, %r23, 2;
	ld.local.f32 	%f228, [%rd13+4];
	ld.global.f32 	%f229, [%rd14+4];
	fma.rn.f32 	%f446, %f228, %f229, %f446;
	@%p26 bra 	$L__BB3_29;
	ld.local.f32 	%f230, [%rd13+8];
	ld.global.f32 	%f231, [%rd14+8];
	fma.rn.f32 	%f446, %f230, %f231, %f446;
$L__BB3_29:
	div.rn.f32 	%f232, %f446, %f1;
	max.f32 	%f438, %f3, %f232;
	sub.f32 	%f233, %f3, %f438;
	fma.rn.f32 	%f234, %f233, 0f3BBB989D, 0f3F000000;
	cvt.sat.f32.f32 	%f235, %f234;
	mov.f32 	%f236, 0f4B400001;
	mov.f32 	%f237, 0f437C0000;
	fma.rm.f32 	%f238, %f235, %f237, %f236;
	add.f32 	%f239, %f238, 0fCB40007F;
	neg.f32 	%f240, %f239;
	fma.rn.f32 	%f241, %f233, 0f3FB8AA3B, %f240;
	fma.rn.f32 	%f242, %f233, 0f32A57060, %f241;
	mov.b32 	%r110, %f238;
	shl.b32 	%r111, %r110, 23;
	mov.b32 	%f243, %r111;
	ex2.approx.ftz.f32 	%f244, %f242;
	mul.f32 	%f19, %f244, %f243;
	sub.f32 	%f245, %f232, %f438;
	fma.rn.f32 	%f246, %f245, 0f3BBB989D, 0f3F000000;
	cvt.sat.f32.f32 	%f247, %f246;
	fma.rm.f32 	%f248, %f247, %f237, %f236;
	add.f32 	%f249, %f248, 0fCB40007F;
	neg.f32 	%f250, %f249;
	fma.rn.f32 	%f251, %f245, 0f3FB8AA3B, %f250;
	fma.rn.f32 	%f252, %f245, 0f32A57060, %f251;
	mov.b32 	%r112, %f248;
	shl.b32 	%r113, %r112, 23;
	mov.b32 	%f253, %r113;
	ex2.approx.ftz.f32 	%f254, %f252;
	mul.f32 	%f20, %f254, %f253;
	fma.rn.f32 	%f454, %f454, %f19, %f20;
	mov.b32 	%r136, 0;
	@%p18 bra 	$L__BB3_32;
	mov.b32 	%r134, 0;
$L__BB3_31:
	.pragma "nounroll";
	mul.wide.u32 	%rd55, %r134, 4;
	add.s64 	%rd56, %rd6, %rd55;
	ld.local.v4.f32 	{%f255, %f256, %f257, %f258}, [%rd56];
	add.s32 	%r115, %r134, %r25;
	mul.wide.s32 	%rd57, %r115, 4;
	add.s64 	%rd58, %rd4, %rd57;
	ld.global.f32 	%f259, [%rd58];
	mul.f32 	%f260, %f20, %f259;
	fma.rn.f32 	%f261, %f19, %f255, %f260;
	ld.global.f32 	%f262, [%rd58+4];
	mul.f32 	%f263, %f20, %f262;
	fma.rn.f32 	%f264, %f19, %f256, %f263;
	ld.global.f32 	%f265, [%rd58+8];
	mul.f32 	%f266, %f20, %f265;
	fma.rn.f32 	%f267, %f19, %f257, %f266;
	ld.global.f32 	%f268, [%rd58+12];
	mul.f32 	%f269, %f20, %f268;
	fma.rn.f32 	%f270, %f19, %f258, %f269;
	st.local.v4.f32 	[%rd56], {%f261, %f264, %f267, %f270};
	ld.local.v4.f32 	{%f271, %f272, %f273, %f274}, [%rd56+16];
	ld.global.f32 	%f275, [%rd58+16];
	mul.f32 	%f276, %f20, %f275;
	fma.rn.f32 	%f277, %f19, %f271, %f276;
	ld.global.f32 	%f278, [%rd58+20];
	mul.f32 	%f279, %f20, %f278;
	fma.rn.f32 	%f280, %f19, %f272, %f279;
	ld.global.f32 	%f281, [%rd58+24];
	mul.f32 	%f282, %f20, %f281;
	fma.rn.f32 	%f283, %f19, %f273, %f282;
	ld.global.f32 	%f284, [%rd58+28];
	mul.f32 	%f285, %f20, %f284;
	fma.rn.f32 	%f286, %f19, %f274, %f285;
	st.local.v4.f32 	[%rd56+16], {%f277, %f280, %f283, %f286};
	ld.local.v4.f32 	{%f287, %f288, %f289, %f290}, [%rd56+32];
	ld.global.f32 	%f291, [%rd58+32];
	mul.f32 	%f292, %f20, %f291;
	fma.rn.f32 	%f293, %f19, %f287, %f292;
	ld.global.f32 	%f294, [%rd58+36];
	mul.f32 	%f295, %f20, %f294;
	fma.rn.f32 	%f296, %f19, %f288, %f295;
	ld.global.f32 	%f297, [%rd58+40];
	mul.f32 	%f298, %f20, %f297;
	fma.rn.f32 	%f299, %f19, %f289, %f298;
	ld.global.f32 	%f300, [%rd58+44];
	mul.f32 	%f301, %f20, %f300;
	fma.rn.f32 	%f302, %f19, %f290, %f301;
	st.local.v4.f32 	[%rd56+32], {%f293, %f296, %f299, %f302};
	ld.local.v4.f32 	{%f303, %f304, %f305, %f306}, [%rd56+48];
	ld.global.f32 	%f307, [%rd58+48];
	mul.f32 	%f308, %f20, %f307;
	fma.rn.f32 	%f309, %f19, %f303, %f308;
	ld.global.f32 	%f310, [%rd58+52];
	mul.f32 	%f311, %f20, %f310;
	fma.rn.f32 	%f312, %f19, %f304, %f311;
	ld.global.f32 	%f313, [%rd58+56];
	mul.f32 	%f314, %f20, %f313;
	fma.rn.f32 	%f315, %f19, %f305, %f314;
	ld.global.f32 	%f316, [%rd58+60];
	mul.f32 	%f317, %f20, %f316;
	fma.rn.f32 	%f318, %f19, %f306, %f317;
	st.local.v4.f32 	[%rd56+48], {%f309, %f312, %f315, %f318};
	add.s32 	%r134, %r134, 16;
	setp.ne.s32 	%p28, %r134, %r22;
	mov.u32 	%r136, %r22;
	@%p28 bra 	$L__BB3_31;
$L__BB3_32:
	@%p20 bra 	$L__BB3_42;
	add.s32 	%r116, %r20, -1;
	setp.lt.u32 	%p30, %r116, 7;
	@%p30 bra 	$L__BB3_35;
	mul.wide.u32 	%rd59, %r136, 4;
	add.s64 	%rd60, %rd6, %rd59;
	ld.local.f32 	%f319, [%rd60];
	add.s32 	%r117, %r136, %r25;
	mul.wide.s32 	%rd61, %r117, 4;
	add.s64 	%rd62, %rd4, %rd61;
	ld.global.f32 	%f320, [%rd62];
	mul.f32 	%f321, %f20, %f320;
	fma.rn.f32 	%f322, %f19, %f319, %f321;
	st.local.f32 	[%rd60], %f322;
	ld.local.f32 	%f323, [%rd60+4];
	ld.global.f32 	%f324, [%rd62+4];
	mul.f32 	%f325, %f20, %f324;
	fma.rn.f32 	%f326, %f19, %f323, %f325;
	st.local.f32 	[%rd60+4], %f326;
	ld.local.f32 	%f327, [%rd60+8];
	ld.global.f32 	%f328, [%rd62+8];
	mul.f32 	%f329, %f20, %f328;
	fma.rn.f32 	%f330, %f19, %f327, %f329;
	st.local.f32 	[%rd60+8], %f330;
	ld.local.f32 	%f331, [%rd60+12];
	ld.global.f32 	%f332, [%rd62+12];
	mul.f32 	%f333, %f20, %f332;
	fma.rn.f32 	%f334, %f19, %f331, %f333;
	st.local.f32 	[%rd60+12], %f334;
	ld.local.f32 	%f335, [%rd60+16];
	ld.global.f32 	%f336, [%rd62+16];
	mul.f32 	%f337, %f20, %f336;
	fma.rn.f32 	%f338, %f19, %f335, %f337;
	st.local.f32 	[%rd60+16], %f338;
	ld.local.f32 	%f339, [%rd60+20];
	ld.global.f32 	%f340, [%rd62+20];
	mul.f32 	%f341, %f20, %f340;
	fma.rn.f32 	%f342, %f19, %f339, %f341;
	st.local.f32 	[%rd60+20], %f342;
	ld.local.f32 	%f343, [%rd60+24];
	ld.global.f32 	%f344, [%rd62+24];
	mul.f32 	%f345, %f20, %f344;
	fma.rn.f32 	%f346, %f19, %f343, %f345;
	st.local.f32 	[%rd60+24], %f346;
	ld.local.f32 	%f347, [%rd60+28];
	ld.global.f32 	%f348, [%rd62+28];
	mul.f32 	%f349, %f20, %f348;
	fma.rn.f32 	%f350, %f19, %f347, %f349;
	st.local.f32 	[%rd60+28], %f350;
	add.s32 	%r136, %r136, 8;
$L__BB3_35:
	setp.eq.s32 	%p31, %r21, 0;
	@%p31 bra 	$L__BB3_42;
	add.s32 	%r118, %r21, -1;
	setp.lt.u32 	%p32, %r118, 3;
	@%p32 bra 	$L__BB3_38;
	mul.wide.u32 	%rd63, %r136, 4;
	add.s64 	%rd64, %rd6, %rd63;
	ld.local.f32 	%f351, [%rd64];
	add.s32 	%r119, %r136, %r25;
	mul.wide.s32 	%rd65, %r119, 4;
	add.s64 	%rd66, %rd4, %rd65;
	ld.global.f32 	%f352, [%rd66];
	mul.f32 	%f353, %f20, %f352;
	fma.rn.f32 	%f354, %f19, %f351, %f353;
	st.local.f32 	[%rd64], %f354;
	ld.local.f32 	%f355, [%rd64+4];
	ld.global.f32 	%f356, [%rd66+4];
	mul.f32 	%f357, %f20, %f356;
	fma.rn.f32 	%f358, %f19, %f355, %f357;
	st.local.f32 	[%rd64+4], %f358;
	ld.local.f32 	%f359, [%rd64+8];
	ld.global.f32 	%f360, [%rd66+8];
	mul.f32 	%f361, %f20, %f360;
	fma.rn.f32 	%f362, %f19, %f359, %f361;
	st.local.f32 	[%rd64+8], %f362;
	ld.local.f32 	%f363, [%rd64+12];
	ld.global.f32 	%f364, [%rd66+12];
	mul.f32 	%f365, %f20, %f364;
	fma.rn.f32 	%f366, %f19, %f363, %f365;
	st.local.f32 	[%rd64+12], %f366;
	add.s32 	%r136, %r136, 4;
$L__BB3_38:
	setp.eq.s32 	%p33, %r23, 0;
	@%p33 bra 	$L__BB3_42;
	setp.eq.s32 	%p34, %r23, 1;
	mul.wide.u32 	%rd67, %r136, 4;
	add.s64 	%rd11, %rd6, %rd67;
	ld.local.f32 	%f367, [%rd11];
	add.s32 	%r120, %r136, %r25;
	mul.wide.s32 	%rd68, %r120, 4;
	add.s64 	%rd12, %rd4, %rd68;
	ld.global.f32 	%f368, [%rd12];
	mul.f32 	%f369, %f20, %f368;
	fma.rn.f32 	%f370, %f19, %f367, %f369;
	st.local.f32 	[%rd11], %f370;
	@%p34 bra 	$L__BB3_42;
	setp.eq.s32 	%p35, %r23, 2;
	ld.local.f32 	%f371, [%rd11+4];
	ld.global.f32 	%f372, [%rd12+4];
	mul.f32 	%f373, %f20, %f372;
	fma.rn.f32 	%f374, %f19, %f371, %f373;
	st.local.f32 	[%rd11+4], %f374;
	@%p35 bra 	$L__BB3_42;
	ld.local.f32 	%f375, [%rd11+8];
	ld.global.f32 	%f376, [%rd12+8];
	mul.f32 	%f377, %f20, %f376;
	fma.rn.f32 	%f378, %f19, %f375, %f377;
	st.local.f32 	[%rd11+8], %f378;
$L__BB3_42:
	add.s32 	%r131, %r24, 1;
	setp.eq.s32 	%p36, %r24, %r79;
	@%p36 bra 	$L__BB3_49;
	bra.uni 	$L__BB3_16;
$L__BB3_43:
	add.s32 	%r44, %r79, 1;
	and.b32  	%r45, %r44, 3;
	setp.lt.u32 	%p14, %r79, 3;
	mov.f32 	%f453, 0fFF800000;
	mov.f32 	%f454, 0f00000000;
	@%p14 bra 	$L__BB3_46;
	and.b32  	%r46, %r44, 536870908;
	mov.f32 	%f454, 0f00000000;
	div.rn.f32 	%f22, %f454, %f1;
	mov.b32 	%r141, 0;
	mov.f32 	%f448, 0fFF800000;
$L__BB3_45:
	max.f32 	%f453, %f448, %f22;
	sub.f32 	%f72, %f448, %f453;
	fma.rn.f32 	%f73, %f72, 0f3BBB989D, 0f3F000000;
	cvt.sat.f32.f32 	%f74, %f73;
	mov.f32 	%f75, 0f4B400001;
	mov.f32 	%f76, 0f437C0000;
	fma.rm.f32 	%f77, %f74, %f76, %f75;
	add.f32 	%f78, %f77, 0fCB40007F;
	neg.f32 	%f79, %f78;
	fma.rn.f32 	%f80, %f72, 0f3FB8AA3B, %f79;
	fma.rn.f32 	%f81, %f72, 0f32A57060, %f80;
	mov.b32 	%r89, %f77;
	shl.b32 	%r90, %r89, 23;
	mov.b32 	%f82, %r90;
	ex2.approx.ftz.f32 	%f83, %f81;
	mul.f32 	%f84, %f83, %f82;
	mul.f32 	%f85, %f454, %f84;
	sub.f32 	%f86, %f22, %f453;
	fma.rn.f32 	%f87, %f86, 0f3BBB989D, 0f3F000000;
	cvt.sat.f32.f32 	%f88, %f87;
	fma.rm.f32 	%f89, %f88, %f76, %f75;
	add.f32 	%f90, %f89, 0fCB40007F;
	neg.f32 	%f91, %f90;
	fma.rn.f32 	%f92, %f86, 0f3FB8AA3B, %f91;
	fma.rn.f32 	%f93, %f86, 0f32A57060, %f92;
	mov.b32 	%r91, %f89;
	shl.b32 	%r92, %r91, 23;
	mov.b32 	%f94, %r92;
	ex2.approx.ftz.f32 	%f95, %f93;
	fma.rn.f32 	%f96, %f95, %f94, %f85;
	sub.f32 	%f97, %f453, %f453;
	fma.rn.f32 	%f98, %f97, 0f3BBB989D, 0f3F000000;
	cvt.sat.f32.f32 	%f99, %f98;
	fma.rm.f32 	%f100, %f99, %f76, %f75;
	add.f32 	%f101, %f100, 0fCB40007F;
	neg.f32 	%f102, %f101;
	fma.rn.f32 	%f103, %f97, 0f3FB8AA3B, %f102;
	fma.rn.f32 	%f104, %f97, 0f32A57060, %f103;
	mov.b32 	%r93, %f100;
	shl.b32 	%r94, %r93, 23;
	mov.b32 	%f105, %r94;
	ex2.approx.ftz.f32 	%f106, %f104;
	mul.f32 	%f107, %f106, %f105;
	mul.f32 	%f108, %f96, %f107;
	fma.rn.f32 	%f109, %f95, %f94, %f108;
	mul.f32 	%f110, %f109, %f107;
	fma.rn.f32 	%f111, %f95, %f94, %f110;
	mul.f32 	%f112, %f111, %f107;
	fma.rn.f32 	%f454, %f95, %f94, %f112;
	add.s32 	%r141, %r141, 4;
	setp.ne.s32 	%p15, %r141, %r46;
	mov.f32 	%f448, %f453;
	@%p15 bra 	$L__BB3_45;
$L__BB3_46:
	setp.eq.s32 	%p16, %r45, 0;
	@%p16 bra 	$L__BB3_49;
	mov.f32 	%f113, 0f00000000;
	div.rn.f32 	%f30, %f113, %f1;
	mov.b32 	%r142, 0;
$L__BB3_48:
	.pragma "nounroll";
	max.f32 	%f33, %f453, %f30;
	sub.f32 	%f114, %f453, %f33;
	fma.rn.f32 	%f115, %f114, 0f3BBB989D, 0f3F000000;
	cvt.sat.f32.f32 	%f116, %f115;
	mov.f32 	%f117, 0f4B400001;
	mov.f32 	%f118, 0f437C0000;
	fma.rm.f32 	%f119, %f116, %f118, %f117;
	add.f32 	%f120, %f119, 0fCB40007F;
	neg.f32 	%f121, %f120;
	fma.rn.f32 	%f122, %f114, 0f3FB8AA3B, %f121;
	fma.rn.f32 	%f123, %f114, 0f32A57060, %f122;
	mov.b32 	%r96, %f119;
	shl.b32 	%r97, %r96, 23;
	mov.b32 	%f124, %r97;
	ex2.approx.ftz.f32 	%f125, %f123;
	mul.f32 	%f126, %f125, %f124;
	mul.f32 	%f127, %f454, %f126;
	sub.f32 	%f128, %f30, %f33;
	fma.rn.f32 	%f129, %f128, 0f3BBB989D, 0f3F000000;
	cvt.sat.f32.f32 	%f130, %f129;
	fma.rm.f32 	%f131, %f130, %f118, %f117;
	add.f32 	%f132, %f131, 0fCB40007F;
	neg.f32 	%f133, %f132;
	fma.rn.f32 	%f134, %f128, 0f3FB8AA3B, %f133;
	fma.rn.f32 	%f135, %f128, 0f32A57060, %f134;
	mov.b32 	%r98, %f131;
	shl.b32 	%r99, %r98, 23;
	mov.b32 	%f136, %r99;
	ex2.approx.ftz.f32 	%f137, %f135;
	fma.rn.f32 	%f454, %f137, %f136, %f127;
	add.s32 	%r142, %r142, 1;
	setp.ne.s32 	%p17, %r142, %r45;
	mov.f32 	%f453, %f33;
	@%p17 bra 	$L__BB3_48;
$L__BB3_49:
	setp.lt.s32 	%p37, %r73, 1;
	@%p37 bra 	$L__BB3_62;
	add.s32 	%r122, %r19, %r79;
	mul.lo.s32 	%r51, %r122, %r73;
	and.b32  	%r52, %r73, 15;
	setp.lt.u32 	%p38, %r73, 16;
	mov.b32 	%r146, 0;
	@%p38 bra 	$L__BB3_53;
	and.b32  	%r146, %r73, 2147483632;
	neg.s32 	%r144, %r146;
	add.s64 	%rd15, %rd2, 32;
	mov.u32 	%r143, %r51;
$L__BB3_52:
	.pragma "nounroll";
	mul.wide.s32 	%rd69, %r143, 4;
	add.s64 	%rd70, %rd15, %rd69;
	ld.local.v4.f32 	{%f379, %f380, %f381, %f382}, [%rd83+-32];
	div.rn.f32 	%f383, %f379, %f454;
	st.global.f32 	[%rd70+-32], %f383;
	div.rn.f32 	%f384, %f380, %f454;
	st.global.f32 	[%rd70+-28], %f384;
	div.rn.f32 	%f385, %f381, %f454;
	st.global.f32 	[%rd70+-24], %f385;
	div.rn.f32 	%f386, %f382, %f454;
	st.global.f32 	[%rd70+-20], %f386;
	ld.local.v4.f32 	{%f387, %f388, %f389, %f390}, [%rd83+-16];
	div.rn.f32 	%f391, %f387, %f454;
	st.global.f32 	[%rd70+-16], %f391;
	div.rn.f32 	%f392, %f388, %f454;
	st.global.f32 	[%rd70+-12], %f392;
	div.rn.f32 	%f393, %f389, %f454;
	st.global.f32 	[%rd70+-8], %f393;
	div.rn.f32 	%f394, %f390, %f454;
	st.global.f32 	[%rd70+-4], %f394;
	ld.local.v4.f32 	{%f395, %f396, %f397, %f398}, [%rd83];
	div.rn.f32 	%f399, %f395, %f454;
	st.global.f32 	[%rd70], %f399;
	div.rn.f32 	%f400, %f396, %f454;
	st.global.f32 	[%rd70+4], %f400;
	div.rn.f32 	%f401, %f397, %f454;
	st.global.f32 	[%rd70+8], %f401;
	div.rn.f32 	%f402, %f398, %f454;
	st.global.f32 	[%rd70+12], %f402;
	ld.local.v4.f32 	{%f403, %f404, %f405, %f406}, [%rd83+16];
	div.rn.f32 	%f407, %f403, %f454;
	st.global.f32 	[%rd70+16], %f407;
	div.rn.f32 	%f408, %f404, %f454;
	st.global.f32 	[%rd70+20], %f408;
	div.rn.f32 	%f409, %f405, %f454;
	st.global.f32 	[%rd70+24], %f409;
	div.rn.f32 	%f410, %f406, %f454;
	st.global.f32 	[%rd70+28], %f410;
	add.s32 	%r144, %r144, 16;
	add.s64 	%rd83, %rd83, 64;
	add.s32 	%r143, %r143, 16;
	setp.ne.s32 	%p39, %r144, 0;
	@%p39 bra 	$L__BB3_52;
$L__BB3_53:
	setp.eq.s32 	%p40, %r52, 0;
	@%p40 bra 	$L__BB3_62;
	and.b32  	%r60, %r73, 7;
	setp.lt.u32 	%p41, %r52, 8;
	@%p41 bra 	$L__BB3_56;
	mul.wide.u32 	%rd71, %r146, 4;
	add.s64 	%rd72, %rd6, %rd71;
	ld.local.f32 	%f411, [%rd72];
	div.rn.f32 	%f412, %f411, %f454;
	add.s32 	%r123, %r146, %r51;
	mul.wide.s32 	%rd73, %r123, 4;
	add.s64 	%rd74, %rd2, %rd73;
	st.global.f32 	[%rd74], %f412;
	ld.local.f32 	%f413, [%rd72+4];
	div.rn.f32 	%f414, %f413, %f454;
	st.global.f32 	[%rd74+4], %f414;
	ld.local.f32 	%f415, [%rd72+8];
	div.rn.f32 	%f416, %f415, %f454;
	st.global.f32 	[%rd74+8], %f416;
	ld.local.f32 	%f417, [%rd72+12];
	div.rn.f32 	%f418, %f417, %f454;
	st.global.f32 	[%rd74+12], %f418;
	ld.local.f32 	%f419, [%rd72+16];
	div.rn.f32 	%f420, %f419, %f454;
	st.global.f32 	[%rd74+16], %f420;
	ld.local.f32 	%f421, [%rd72+20];
	div.rn.f32 	%f422, %f421, %f454;
	st.global.f32 	[%rd74+20], %f422;
	ld.local.f32 	%f423, [%rd72+24];
	div.rn.f32 	%f424, %f423, %f454;
	st.global.f32 	[%rd74+24], %f424;
	ld.local.f32 	%f425, [%rd72+28];
	div.rn.f32 	%f426, %f425, %f454;
	st.global.f32 	[%rd74+28], %f426;
	add.s32 	%r146, %r146, 8;
$L__BB3_56:
	setp.eq.s32 	%p42, %r60, 0;
	@%p42 bra 	$L__BB3_62;
	and.b32  	%r63, %r73, 3;
	setp.lt.u32 	%p43, %r60, 4;
	@%p43 bra 	$L__BB3_59;
	mul.wide.u32 	%rd75, %r146, 4;
	add.s64 	%rd76, %rd6, %rd75;
	ld.local.f32 	%f427, [%rd76];
	div.rn.f32 	%f428, %f427, %f454;
	add.s32 	%r124, %r146, %r51;
	mul.wide.s32 	%rd77, %r124, 4;
	add.s64 	%rd78, %rd2, %rd77;
	st.global.f32 	[%rd78], %f428;
	ld.local.f32 	%f429, [%rd76+4];
	div.rn.f32 	%f430, %f429, %f454;
	st.global.f32 	[%rd78+4], %f430;
	ld.local.f32 	%f431, [%rd76+8];
	div.rn.f32 	%f432, %f431, %f454;
	st.global.f32 	[%rd78+8], %f432;
	ld.local.f32 	%f433, [%rd76+12];
	div.rn.f32 	%f434, %f433, %f454;
	st.global.f32 	[%rd78+12], %f434;
	add.s32 	%r146, %r146, 4;
$L__BB3_59:
	setp.eq.s32 	%p44, %r63, 0;
	@%p44 bra 	$L__BB3_62;
	add.s32 	%r149, %r146, %r51;
	mul.wide.u32 	%rd79, %r146, 4;
	add.s64 	%rd84, %rd6, %rd79;
	neg.s32 	%r148, %r63;
$L__BB3_61:
	.pragma "nounroll";
	mul.wide.s32 	%rd80, %r149, 4;
	add.s64 	%rd81, %rd2, %rd80;
	ld.local.f32 	%f435, [%rd84];
	div.rn.f32 	%f436, %f435, %f454;
	st.global.f32 	[%rd81], %f436;
	add.s32 	%r149, %r149, 1;
	add.s64 	%rd84, %rd84, 4;
	add.s32 	%r148, %r148, 1;
	setp.ne.s32 	%p45, %r148, 0;
	@%p45 bra 	$L__BB3_61;
$L__BB3_62:
	ret;

}


// ===== COMPILED SASS (sm_100) =====

	.target	sm_100

	.elftype	@"ET_EXEC"


//--------------------- .note.nv.tkinfo           --------------------------
	.section	.note.nv.tkinfo,"",@"SHT_NOTE"
	.sectionflags	@"SHF_NOTE_NV_TKINFO"
	.tkinfo
        /*0018*/ 	.word	0x00000002
        /*0030*/ 	.string	""
        /*0030*/ 	.string	"ptxas"
        /*0030*/ 	.string	"Cuda compilation tools, release 13.0, V13.0.88"
        /*0030*/ 	.string	"Build cuda_13.0.r13.0/compiler.36424714_0"
        /*0030*/ 	.string	"-arch sm_100 -m 64 "



//--------------------- .note.nv.cuinfo           --------------------------
	.section	.note.nv.cuinfo,"",@"SHT_NOTE"
	.sectionflags	@"SHF_NOTE_NV_CUINFO"
        /*0018*/ 	.short	0x0002
        /*001a*/ 	.short	0x0064
        /*001c*/ 	.short	0x0082
	.zero		2


//--------------------- .nv.info                  --------------------------
	.section	.nv.info,"",@"SHT_CUDA_INFO"
	.align	4


	//----- nvinfo : EIATTR_REGCOUNT
	.align		4
        /*0000*/ 	.byte	0x04, 0x2f
        /*0002*/ 	.short	(.L_1 - .L_0)
	.align		4
.L_0:
        /*0004*/ 	.word	index@(_Z17standardAttentionPfS_S_S_iii)
        /*0008*/ 	.word	0x00000020


	//----- nvinfo : EIATTR_FRAME_SIZE
	.align		4
.L_1:
        /*000c*/ 	.byte	0x04, 0x11
        /*000e*/ 	.short	(.L_3 - .L_2)
	.align		4
.L_2:
        /*0010*/ 	.word	index@($__internal_7_$__cuda_sm3x_div_rn_noftz_f32_slowpath)
        /*0014*/ 	.word	0x00000900


	//----- nvinfo : EIATTR_FRAME_SIZE
	.align		4
.L_3:
        /*0018*/ 	.byte	0x04, 0x11
        /*001a*/ 	.short	(.L_5 - .L_4)
	.align		4
.L_4:
        /*001c*/ 	.word	index@($__internal_6_$__cuda_sm20_sqrt_rn_f32_slowpath)
        /*0020*/ 	.word	0x00000900


	//----- nvinfo : EIATTR_FRAME_SIZE
	.align		4
.L_5:
        /*0024*/ 	.byte	0x04, 0x11
        /*0026*/ 	.short	(.L_7 - .L_6)
	.align		4
.L_6:
        /*0028*/ 	.word	index@(_Z17standardAttentionPfS_S_S_iii)
        /*002c*/ 	.word	0x00000900


	//----- nvinfo : EIATTR_REGCOUNT
	.align		4
.L_7:
        /*0030*/ 	.byte	0x04, 0x2f
        /*0032*/ 	.short	(.L_9 - .L_8)
	.align		4
.L_8:
        /*0034*/ 	.word	index@(_Z18blockwiseAttentionPfS_S_S_iii)
        /*0038*/ 	.word	0x00000020


	//----- nvinfo : EIATTR_FRAME_SIZE
	.align		4
.L_9:
        /*003c*/ 	.byte	0x04, 0x11
        /*003e*/ 	.short	(.L_11 - .L_10)
	.align		4
.L_10:
        /*0040*/ 	.word	index@($__internal_5_$__cuda_sm3x_div_rn_noftz_f32_slowpath)
        /*0044*/ 	.word	0x00000200


	//----- nvinfo : EIATTR_FRAME_SIZE
	.align		4
.L_11:
        /*0048*/ 	.byte	0x04, 0x11
        /*004a*/ 	.short	(.L_13 - .L_12)
	.align		4
.L_12:
        /*004c*/ 	.word	index@($__internal_4_$__cuda_sm20_sqrt_rn_f32_slowpath)
        /*0050*/ 	.word	0x00000200


	//----- nvinfo : EIATTR_FRAME_SIZE
	.align		4
.L_13:
        /*0054*/ 	.byte	0x04, 0x11
        /*0056*/ 	.short	(.L_15 - .L_14)
	.align		4
.L_14:
        /*0058*/ 	.word	index@(_Z18blockwiseAttentionPfS_S_S_iii)
        /*005c*/ 	.word	0x00000200


	//----- nvinfo : EIATTR_REGCOUNT
	.align		4
.L_15:
        /*0060*/ 	.byte	0x04, 0x2f
        /*0062*/ 	.short	(.L_17 - .L_16)
	.align		4
.L_16:
        /*0064*/ 	.word	index@(_Z21studentFlashAttentionPfS_S_S_iii)
        /*0068*/ 	.word	0x00000020


	//----- nvinfo : EIATTR_FRAME_SIZE
	.align		4
.L_17:
        /*006c*/ 	.byte	0x04, 0x11
        /*006e*/ 	.short	(.L_19 - .L_18)
	.align		4
.L_18:
        /*0070*/ 	.word	index@($__internal_3_$__cuda_sm3x_div_rn_noftz_f32_slowpath)
        /*0074*/ 	.word	0x00000000


	//----- nvinfo : EIATTR_FRAME_SIZE
	.align		4
.L_19:
        /*0078*/ 	.byte	0x04, 0x11
        /*007a*/ 	.short	(.L_21 - .L_20)
	.align		4
.L_20:
        /*007c*/ 	.word	index@($__internal_2_$__cuda_sm20_sqrt_rn_f32_slowpath)
        /*0080*/ 	.word	0x00000000


	//----- nvinfo : EIATTR_FRAME_SIZE
	.align		4
.L_21:
        /*0084*/ 	.byte	0x04, 0x11
        /*0086*/ 	.short	(.L_23 - .L_22)
	.align		4
.L_22:
        /*0088*/ 	.word	index@(_Z21studentFlashAttentionPfS_S_S_iii)
        /*008c*/ 	.word	0x00000000


	//----- nvinfo : EIATTR_REGCOUNT
	.align		4
.L_23:
        /*0090*/ 	.byte	0x04, 0x2f
        /*0092*/ 	.short	(.L_25 - .L_24)
	.align		4
.L_24:
        /*0094*/ 	.word	index@(_Z22studentCausalAttentionPfS_S_S_iii)
        /*0098*/ 	.word	0x00000020


	//----- nvinfo : EIATTR_FRAME_SIZE
	.align		4
.L_25:
        /*009c*/ 	.byte	0x04, 0x11
        /*009e*/ 	.short	(.L_27 - .L_26)
	.align		4
.L_26:
        /*00a0*/ 	.word	index@($__internal_1_$__cuda_sm3x_div_rn_noftz_f32_slowpath)
        /*00a4*/ 	.word	0x00000200


	//----- nvinfo : EIATTR_FRAME_SIZE
	.align		4
.L_27:
        /*00a8*/ 	.byte	0x04, 0x11
        /*00aa*/ 	.short	(.L_29 - .L_28)
	.align		4
.L_28:
        /*00ac*/ 	.word	index@($__internal_0_$__cuda_sm20_sqrt_rn_f32_slowpath)
        /*00b0*/ 	.word	0x00000200


	//----- nvinfo : EIATTR_FRAME_SIZE
	.align		4
.L_29:
        /*00b4*/ 	.byte	0x04, 0x11
        /*00b6*/ 	.short	(.L_31 - .L_30)
	.align		4
.L_30:
        /*00b8*/ 	.word	index@(_Z22studentCausalAttentionPfS_S_S_iii)
        /*00bc*/ 	.word	0x00000200


	//----- nvinfo : EIATTR_MIN_STACK_SIZE
	.align		4
.L_31:
        /*00c0*/ 	.byte	0x04, 0x12
        /*00c2*/ 	.short	(.L_33 - .L_32)
	.align		4
.L_32:
        /*00c4*/ 	.word	index@(_Z22studentCausalAttentionPfS_S_S_iii)
        /*00c8*/ 	.word	0x00000200


	//----- nvinfo : EIATTR_MIN_STACK_SIZE
	.align		4
.L_33:
        /*00cc*/ 	.byte	0x04, 0x12
        /*00ce*/ 	.short	(.L_35 - .L_34)
	.align		4
.L_34:
        /*00d0*/ 	.word	index@(_Z21studentFlashAttentionPfS_S_S_iii)
        /*00d4*/ 	.word	0x00000000


	//----- nvinfo : EIATTR_MIN_STACK_SIZE
	.align		4
.L_35:
        /*00d8*/ 	.byte	0x04, 0x12
        /*00da*/ 	.short	(.L_37 - .L_36)
	.align		4
.L_36:
        /*00dc*/ 	.word	index@(_Z18blockwiseAttentionPfS_S_S_iii)
        /*00e0*/ 	.word	0x00000200


	//----- nvinfo : EIATTR_MIN_STACK_SIZE
	.align		4
.L_37:
        /*00e4*/ 	.byte	0x04, 0x12
        /*00e6*/ 	.short	(.L_39 - .L_38)
	.align		4
.L_38:
        /*00e8*/ 	.word	index@(_Z17standardAttentionPfS_S_S_iii)
        /*00ec*/ 	.word	0x00000900
.L_39:


//--------------------- .nv.compat                --------------------------
	.section	.nv.compat,"",@"SHT_CUDA_COMPAT_INFO"
	.align	4
        /*0000*/ 	.byte	0x02, 0x09, 0x00, 0x00, 0x02, 0x02, 0x01, 0x00, 0x02, 0x05, 0x05, 0x00, 0x03, 0x07, 0x01, 0x01
        /*0010*/ 	.byte	0x02, 0x03, 0x00, 0x00, 0x02, 0x06, 0x01, 0x00, 0x04, 0x0b, 0x08, 0x00, 0x01, 0x00, 0x00, 0x00
        /*0020*/ 	.byte	0x00, 0x00, 0x00, 0x00


//--------------------- .nv.info._Z22studentCausalAttentionPfS_S_S_iii --------------------------
	.section	.nv.info._Z22studentCausalAttentionPfS_S_S_iii,"",@"SHT_CUDA_INFO"
	.sectionflags	@""
	.align	4


	//----- nvinfo : EIATTR_CUDA_API_VERSION
	.align		4
        /*0000*/ 	.byte	0x04, 0x37
        /*0002*/ 	.short	(.L_41 - .L_40)
.L_40:
        /*0004*/ 	.word	0x00000082


	//----- nvinfo : EIATTR_KPARAM_INFO
	.align		4
.L_41:
        /*0008*/ 	.byte	0x04, 0x17
        /*000a*/ 	.short	(.L_43 - .L_42)
.L_42:
        /*000c*/ 	.word	0x00000000
        /*0010*/ 	.short	0x0006
        /*0012*/ 	.short	0x0028
        /*0014*/ 	.byte	0x00, 0xf0, 0x11, 0x00


	//----- nvinfo : EIATTR_KPARAM_INFO
	.align		4
.L_43:
        /*0018*/ 	.byte	0x04, 0x17
        /*001a*/ 	.short	(.L_45 - .L_44)
.L_44:
        /*001c*/ 	.word	0x00000000
        /*0020*/ 	.short	0x0005
        /*0022*/ 	.short	0x0024
        /*0024*/ 	.byte	0x00, 0xf0, 0x11, 0x00


	//----- nvinfo : EIATTR_KPARAM_INFO
	.align		4
.L_45:
        /*0028*/ 	.byte	0x04, 0x17
        /*002a*/ 	.short	(.L_47 - .L_46)
.L_46:
        /*002c*/ 	.word	0x00000000
        /*0030*/ 	.short	0x0004
        /*0032*/ 	.short	0x0020
        /*0034*/ 	.byte	0x00, 0xf0, 0x11, 0x00


	//----- nvinfo : EIATTR_KPARAM_INFO
	.align		4
.L_47:
        /*0038*/ 	.byte	0x04, 0x17
        /*003a*/ 	.short	(.L_49 - .L_48)
.L_48:
        /*003c*/ 	.word	0x00000000
        /*0040*/ 	.short	0x0003
        /*0042*/ 	.short	0x0018
        /*0044*/ 	.byte	0x00, 0xf5, 0x21, 0x00


	//----- nvinfo : EIATTR_KPARAM_INFO
	.align		4
.L_49:
        /*0048*/ 	.byte	0x04, 0x17
        /*004a*/ 	.short	(.L_51 - .L_50)
.L_50:
        /*004c*/ 	.word	0x00000000
        /*0050*/ 	.short	0x0002
        /*0052*/ 	.short	0x0010
        /*0054*/ 	.byte	0x00, 0xf5, 0x21, 0x00


	//----- nvinfo : EIATTR_KPARAM_INFO
	.align		4
.L_51:
        /*0058*/ 	.byte	0x04, 0x17
        /*005a*/ 	.short	(.L_53 - .L_52)
.L_52:
        /*005c*/ 	.word	0x00000000
        /*0060*/ 	.short	0x0001
        /*0062*/ 	.short	0x0008
        /*0064*/ 	.byte	0x00, 0xf5, 0x21, 0x00


	//----- nvinfo : EIATTR_KPARAM_INFO
	.align		4
.L_53:
        /*0068*/ 	.byte	0x04, 0x17
        /*006a*/ 	.short	(.L_55 - .L_54)
.L_54:
        /*006c*/ 	.word	0x00000000
        /*0070*/ 	.short	0x0000
        /*0072*/ 	.short	0x0000
        /*0074*/ 	.byte	0x00, 0xf5, 0x21, 0x00


	//----- nvinfo : EIATTR_SPARSE_MMA_MASK
	.align		4
.L_55:
        /*0078*/ 	.byte	0x03, 0x50
        /*007a*/ 	.short	0x0000


	//----- nvinfo : EIATTR_MAXREG_COUNT
	.align		4
        /*007c*/ 	.byte	0x03, 0x1b
        /*007e*/ 	.short	0x00ff


	//----- nvinfo : EIATTR_MERCURY_ISA_VERSION
	.align		4
        /*0080*/ 	.byte	0x03, 0x5f
        /*0082*/ 	.short	0x0101


	//----- nvinfo : EIATTR_VRC_CTA_INIT_COUNT
	.align		4
        /*0084*/ 	.byte	0x02, 0x4a
	.zero		1
	.zero		1


	//----- nvinfo : EIATTR_EXIT_INSTR_OFFSETS
	.align		4
        /*0088*/ 	.byte	0x04, 0x1c
        /*008a*/ 	.short	(.L_57 - .L_56)


	//   ....[0]....
.L_56:
        /*008c*/ 	.word	0x000000a0


	//   ....[1]....
        /*0090*/ 	.word	0x00002500


	//   ....[2]....
        /*0094*/ 	.word	0x00003630


	//   ....[3]....
        /*0098*/ 	.word	0x00003ea0


	//   ....[4]....
        /*009c*/ 	.word	0x00004330


	//   ....[5]....
        /*00a0*/ 	.word	0x000044d0


	//----- nvinfo : EIATTR_CRS_STACK_SIZE
	.align		4
.L_57:
        /*00a4*/ 	.byte	0x04, 0x1e
        /*00a6*/ 	.short	(.L_59 - .L_58)
.L_58:
        /*00a8*/ 	.word	0x00000000


	//----- nvinfo : EIATTR_CBANK_PARAM_SIZE
	.align		4
.L_59:
        /*00ac*/ 	.byte	0x03, 0x19
        /*00ae*/ 	.short	0x002c


	//----- nvinfo : EIATTR_PARAM_CBANK
	.align		4
        /*00b0*/ 	.byte	0x04, 0x0a
        /*00b2*/ 	.short	(.L_61 - .L_60)
	.align		4
.L_60:
        /*00b4*/ 	.word	index@(.nv.constant0._Z22studentCausalAttentionPfS_S_S_iii)
        /*00b8*/ 	.short	0x0380
        /*00ba*/ 	.short	0x002c


	//----- nvinfo : EIATTR_SW_WAR
	.align		4
.L_61:
        /*00bc*/ 	.byte	0x04, 0x36
        /*00be*/ 	.short	(.L_63 - .L_62)
.L_62:
        /*00c0*/ 	.word	0x00000008
.L_63:


//--------------------- .nv.info._Z21studentFlashAttentionPfS_S_S_iii --------------------------
	.section	.nv.info._Z21studentFlashAttentionPfS_S_S_iii,"",@"SHT_CUDA_INFO"
	.sectionflags	@""
	.align	4


	//----- nvinfo : EIATTR_CUDA_API_VERSION
	.align		4
        /*0000*/ 	.byte	0x04, 0x37
        /*0002*/ 	.short	(.L_65 - .L_64)
.L_64:
        /*0004*/ 	.word	0x00000082


	//----- nvinfo : EIATTR_KPARAM_INFO
	.align		4
.L_65:
        /*0008*/ 	.byte	0x04, 0x17
        /*000a*/ 	.short	(.L_67 - .L_66)
.L_66:
        /*000c*/ 	.word	0x00000000
        /*0010*/ 	.short	0x0006
        /*0012*/ 	.short	0x0028
        /*0014*/ 	.byte	0x00, 0xf0, 0x11, 0x00


	//----- nvinfo : EIATTR_KPARAM_INFO
	.align		4
.L_67:
        /*0018*/ 	.byte	0x04, 0x17
        /*001a*/ 	.short	(.L_69 - .L_68)
.L_68:
        /*001c*/ 	.word	0x00000000
        /*0020*/ 	.short	0x0005
        /*0022*/ 	.short	0x0024
        /*0024*/ 	.byte	0x00, 0xf0, 0x11, 0x00


	//----- nvinfo : EIATTR_KPARAM_INFO
	.align		4
.L_69:
        /*0028*/ 	.byte	0x04, 0x17
        /*002a*/ 	.short	(.L_71 - .L_70)
.L_70:
        /*002c*/ 	.word	0x00000000
        /*0030*/ 	.short	0x0004
        /*0032*/ 	.short	0x0020
        /*0034*/ 	.byte	0x00, 0xf0, 0x11, 0x00


	//----- nvinfo : EIATTR_KPARAM_INFO
	.align		4
.L_71:
        /*0038*/ 	.byte	0x04, 0x17
        /*003a*/ 	.short	(.L_73 - .L_72)
.L_72:
        /*003c*/ 	.word	0x00000000
        /*0040*/ 	.short	0x0003
        /*0042*/ 	.short	0x0018
        /*0044*/ 	.byte	0x00, 0xf5, 0x21, 0x00


	//----- nvinfo : EIATTR_KPARAM_INFO
	.align		4
.L_73:
        /*0048*/ 	.byte	0x04, 0x17
        /*004a*/ 	.short	(.L_75 - .L_74)
.L_74:
        /*004c*/ 	.word	0x00000000
        /*0050*/ 	.short	0x0002
        /*0052*/ 	.short	0x0010
        /*0054*/ 	.byte	0x00, 0xf5, 0x21, 0x00


	//----- nvinfo : EIATTR_KPARAM_INFO
	.align		4
.L_75:
        /*0058*/ 	.byte	0x04, 0x17
        /*005a*/ 	.short	(.L_77 - .L_76)
.L_76:
        /*005c*/ 	.word	0x00000000
        /*0060*/ 	.short	0x0001
        /*0062*/ 	.short	0x0008
        /*0064*/ 	.byte	0x00, 0xf5, 0x21, 0x00


	//----- nvinfo : EIATTR_KPARAM_INFO
	.align		4
.L_77:
        /*0068*/ 	.byte	0x04, 0x17
        /*006a*/ 	.short	(.L_79 - .L_78)
.L_78:
        /*006c*/ 	.word	0x00000000
        /*0070*/ 	.short	0x0000
        /*0072*/ 	.short	0x0000
        /*0074*/ 	.byte	0x00, 0xf5, 0x21, 0x00


	//----- nvinfo : EIATTR_SPARSE_MMA_MASK
	.align		4
.L_79:
        /*0078*/ 	.byte	0x03, 0x50
        /*007a*/ 	.short	0x0000


	//----- nvinfo : EIATTR_MAXREG_COUNT
	.align		4
        /*007c*/ 	.byte	0x03, 0x1b
        /*007e*/ 	.short	0x00ff


	//----- nvinfo : EIATTR_NUM_BARRIERS
	.align		4
        /*0080*/ 	.byte	0x02, 0x4c
        /*0082*/ 	.byte	0x01
	.zero		1


	//----- nvinfo : EIATTR_MERCURY_ISA_VERSION
	.align		4
        /*0084*/ 	.byte	0x03, 0x5f
        /*0086*/ 	.short	0x0101


	//----- nvinfo : EIATTR_VRC_CTA_INIT_COUNT
	.align		4
        /*0088*/ 	.byte	0x02, 0x4a
	.zero		1
	.zero		1


	//----- nvinfo : EIATTR_EXIT_INSTR_OFFSETS
	.align		4
        /*008c*/ 	.byte	0x04, 0x1c
        /*008e*/ 	.short	(.L_81 - .L_80)


	//   ....[0]....
.L_80:
        /*0090*/ 	.word	0x000000b0


	//   ....[1]....
        /*0094*/ 	.word	0x00004920


	//   ....[2]....
        /*0098*/ 	.word	0x00005c70


	//----- nvinfo : EIATTR_CRS_STACK_SIZE
	.align		4
.L_81:
        /*009c*/ 	.byte	0x04, 0x1e
        /*009e*/ 	.short	(.L_83 - .L_82)
.L_82:
        /*00a0*/ 	.word	0x00000000


	//----- nvinfo : EIATTR_CBANK_PARAM_SIZE
	.align		4
.L_83:
        /*00a4*/ 	.byte	0x03, 0x19
        /*00a6*/ 	.short	0x002c


	//----- nvinfo : EIATTR_PARAM_CBANK
	.align		4
        /*00a8*/ 	.byte	0x04, 0x0a
        /*00aa*/ 	.short	(.L_85 - .L_84)
	.align		4
.L_84:
        /*00ac*/ 	.word	index@(.nv.constant0._Z21studentFlashAttentionPfS_S_S_iii)
        /*00b0*/ 	.short	0x0380
        /*00b2*/ 	.short	0x002c


	//----- nvinfo : EIATTR_SW_WAR
	.align		4
.L_85:
        /*00b4*/ 	.byte	0x04, 0x36
        /*00b6*/ 	.short	(.L_87 - .L_86)
.L_86:
        /*00b8*/ 	.word	0x00000008
.L_87:


//--------------------- .nv.info._Z18blockwiseAttentionPfS_S_S_iii --------------------------
	.section	.nv.info._Z18blockwiseAttentionPfS_S_S_iii,"",@"SHT_CUDA_INFO"
	.sectionflags	@""
	.align	4


	//----- nvinfo : EIATTR_CUDA_API_VERSION
	.align		4
        /*0000*/ 	.byte	0x04, 0x37
        /*0002*/ 	.short	(.L_89 - .L_88)
.L_88:
        /*0004*/ 	.word	0x00000082


	//----- nvinfo : EIATTR_KPARAM_INFO
	.align		4
.L_89:
        /*0008*/ 	.byte	0x04, 0x17
        /*000a*/ 	.short	(.L_91 - .L_90)
.L_90:
        /*000c*/ 	.word	0x00000000
        /*0010*/ 	.short	0x0006
        /*0012*/ 	.short	0x0028
        /*0014*/ 	.byte	0x00, 0xf0, 0x11, 0x00


	//----- nvinfo : EIATTR_KPARAM_INFO
	.align		4
.L_91:
        /*0018*/ 	.byte	0x04, 0x17
        /*001a*/ 	.short	(.L_93 - .L_92)
.L_92:
        /*001c*/ 	.word	0x00000000
        /*0020*/ 	.short	0x0005
        /*0022*/ 	.short	0x0024
        /*0024*/ 	.byte	0x00, 0xf0, 0x11, 0x00


	//----- nvinfo : EIATTR_KPARAM_INFO
	.align		4
.L_93:
        /*0028*/ 	.byte	0x04, 0x17
        /*002a*/ 	.short	(.L_95 - .L_94)
.L_94:
        /*002c*/ 	.word	0x00000000
        /*0030*/ 	.short	0x0004
        /*0032*/ 	.short	0x0020
        /*0034*/ 	.byte	0x00, 0xf0, 0x11, 0x00


	//----- nvinfo : EIATTR_KPARAM_INFO
	.align		4
.L_95:
        /*0038*/ 	.byte	0x04, 0x17
        /*003a*/ 	.short	(.L_97 - .L_96)
.L_96:
        /*003c*/ 	.word	0x00000000
        /*0040*/ 	.short	0x0003
        /*0042*/ 	.short	0x0018
        /*0044*/ 	.byte	0x00, 0xf5, 0x21, 0x00


	//----- nvinfo : EIATTR_KPARAM_INFO
	.align		4
.L_97:
        /*0048*/ 	.byte	0x04, 0x17
        /*004a*/ 	.short	(.L_99 - .L_98)
.L_98:
        /*004c*/ 	.word	0x00000000
        /*0050*/ 	.short	0x0002
        /*0052*/ 	.short	0x0010
        /*0054*/ 	.byte	0x00, 0xf5, 0x21, 0x00


	//----- nvinfo : EIATTR_KPARAM_INFO
	.align		4
.L_99:
        /*0058*/ 	.byte	0x04, 0x17
        /*005a*/ 	.short	(.L_101 - .L_100)
.L_100:
        /*005c*/ 	.word	0x00000000
        /*0060*/ 	.short	0x0001
        /*0062*/ 	.short	0x0008
        /*0064*/ 	.byte	0x00, 0xf5, 0x21, 0x00


	//----- nvinfo : EIATTR_KPARAM_INFO
	.align		4
.L_101:
        /*0068*/ 	.byte	0x04, 0x17
        /*006a*/ 	.short	(.L_103 - .L_102)
.L_102:
        /*006c*/ 	.word	0x00000000
        /*0070*/ 	.short	0x0000
        /*0072*/ 	.short	0x0000
        /*0074*/ 	.byte	0x00, 0xf5, 0x21, 0x00


	//----- nvinfo : EIATTR_SPARSE_MMA_MASK
	.align		4
.L_103:
        /*0078*/ 	.byte	0x03, 0x50
        /*007a*/ 	.short	0x0000


	//----- nvinfo : EIATTR_MAXREG_COUNT
	.align		4
        /*007c*/ 	.byte	0x03, 0x1b
        /*007e*/ 	.short	0x00ff


	//----- nvinfo : EIATTR_MERCURY_ISA_VERSION
	.align		4
        /*0080*/ 	.byte	0x03, 0x5f
        /*0082*/ 	.short	0x0101


	//----- nvinfo : EIATTR_VRC_CTA_INIT_COUNT
	.align		4
        /*0084*/ 	.byte	0x02, 0x4a
	.zero		1
	.zero		1


	//----- nvinfo : EIATTR_EXIT_INSTR_OFFSETS
	.align		4
        /*0088*/ 	.byte	0x04, 0x1c
        /*008a*/ 	.short	(.L_105 - .L_104)


	//   ....[0]....
.L_104:
        /*008c*/ 	.word	0x00000050


	//   ....[1]....
        /*0090*/ 	.word	0x000000c0


	//   ....[2]....
        /*0094*/ 	.word	0x00004410


	//   ....[3]....
        /*0098*/ 	.word	0x00004440


	//   ....[4]....
        /*009c*/ 	.word	0x00006cb0


	//----- nvinfo : EIATTR_CRS_STACK_SIZE
	.align		4
.L_105:
        /*00a0*/ 	.byte	0x04, 0x1e
        /*00a2*/ 	.short	(.L_107 - .L_106)
.L_106:
        /*00a4*/ 	.word	0x00000000


	//----- nvinfo : EIATTR_CBANK_PARAM_SIZE
	.align		4
.L_107:
        /*00a8*/ 	.byte	0x03, 0x19
        /*00aa*/ 	.short	0x002c


	//----- nvinfo : EIATTR_PARAM_CBANK
	.align		4
        /*00ac*/ 	.byte	0x04, 0x0a
        /*00ae*/ 	.short	(.L_109 - .L_108)
	.align		4
.L_108:
        /*00b0*/ 	.word	index@(.nv.constant0._Z18blockwiseAttentionPfS_S_S_iii)
        /*00b4*/ 	.short	0x0380
        /*00b6*/ 	.short	0x002c


	//----- nvinfo : EIATTR_SW_WAR
	.align		4
.L_109:
        /*00b8*/ 	.byte	0x04, 0x36
        /*00ba*/ 	.short	(.L_111 - .L_110)
.L_110:
        /*00bc*/ 	.word	0x00000008
.L_111:


//--------------------- .nv.info._Z17standardAttentionPfS_S_S_iii --------------------------
	.section	.nv.info._Z17standardAttentionPfS_S_S_iii,"",@"SHT_CUDA_INFO"
	.sectionflags	@""
	.align	4


	//----- nvinfo : EIATTR_CUDA_API_VERSION
	.align		4
        /*0000*/ 	.byte	0x04, 0x37
        /*0002*/ 	.short	(.L_113 - .L_112)
.L_112:
        /*0004*/ 	.word	0x00000082


	//----- nvinfo : EIATTR_KPARAM_INFO
	.align		4
.L_113:
        /*0008*/ 	.byte	0x04, 0x17
        /*000a*/ 	.short	(.L_115 - .L_114)
.L_114:
        /*000c*/ 	.word	0x00000000
        /*0010*/ 	.short	0x0006
        /*0012*/ 	.short	0x0028
        /*0014*/ 	.byte	0x00, 0xf0, 0x11, 0x00


	//----- nvinfo : EIATTR_KPARAM_INFO
	.align		4
.L_115:
        /*0018*/ 	.byte	0x04, 0x17
        /*001a*/ 	.short	(.L_117 - .L_116)
.L_116:
        /*001c*/ 	.word	0x00000000
        /*0020*/ 	.short	0x0005
        /*0022*/ 	.short	0x0024
        /*0024*/ 	.byte	0x00, 0xf0, 0x11, 0x00


	//----- nvinfo : EIATTR_KPARAM_INFO
	.align		4
.L_117:
        /*0028*/ 	.byte	0x04, 0x17
        /*002a*/ 	.short	(.L_119 - .L_118)
.L_118:
        /*002c*/ 	.word	0x00000000
        /*0030*/ 	.short	0x0004
        /*0032*/ 	.short	0x0020
        /*0034*/ 	.byte	0x00, 0xf0, 0x11, 0x00


	//----- nvinfo : EIATTR_KPARAM_INFO
	.align		4
.L_119:
        /*0038*/ 	.byte	0x04, 0x17
        /*003a*/ 	.short	(.L_121 - .L_120)
.L_120:
        /*003c*/ 	.word	0x00000000
        /*0040*/ 	.short	0x0003
        /*0042*/ 	.short	0x0018
        /*0044*/ 	.byte	0x00, 0xf5, 0x21, 0x00


	//----- nvinfo : EIATTR_KPARAM_INFO
	.align		4
.L_121:
        /*0048*/ 	.byte	0x04, 0x17
        /*004a*/ 	.short	(.L_123 - .L_122)
.L_122:
        /*004c*/ 	.word	0x00000000
        /*0050*/ 	.short	0x0002
        /*0052*/ 	.short	0x0010
        /*0054*/ 	.byte	0x00, 0xf5, 0x21, 0x00


	//----- nvinfo : EIATTR_KPARAM_INFO
	.align		4
.L_123:
        /*0058*/ 	.byte	0x04, 0x17
        /*005a*/ 	.short	(.L_125 - .L_124)
.L_124:
        /*005c*/ 	.word	0x00000000
        /*0060*/ 	.short	0x0001
        /*0062*/ 	.short	0x0008
        /*0064*/ 	.byte	0x00, 0xf5, 0x21, 0x00


	//----- nvinfo : EIATTR_KPARAM_INFO
	.align		4
.L_125:
        /*0068*/ 	.byte	0x04, 0x17
        /*006a*/ 	.short	(.L_127 - .L_126)
.L_126:
        /*006c*/ 	.word	0x00000000
        /*0070*/ 	.short	0x0000
        /*0072*/ 	.short	0x0000
        /*0074*/ 	.byte	0x00, 0xf5, 0x21, 0x00


	//----- nvinfo : EIATTR_SPARSE_MMA_MASK
	.align		4
.L_127:
        /*0078*/ 	.byte	0x03, 0x50
        /*007a*/ 	.short	0x0000


	//----- nvinfo : EIATTR_MAXREG_COUNT
	.align		4
        /*007c*/ 	.byte	0x03, 0x1b
        /*007e*/ 	.short	0x00ff


	//----- nvinfo : EIATTR_MERCURY_ISA_VERSION
	.align		4
        /*0080*/ 	.byte	0x03, 0x5f
        /*0082*/ 	.short	0x0101


	//----- nvinfo : EIATTR_VRC_CTA_INIT_COUNT
	.align		4
        /*0084*/ 	.byte	0x02, 0x4a
	.zero		1
	.zero		1


	//----- nvinfo : EIATTR_EXIT_INSTR_OFFSETS
	.align		4
        /*0088*/ 	.byte	0x04, 0x1c
        /*008a*/ 	.short	(.L_129 - .L_128)


	//   ....[0]....
.L_128:
        /*008c*/ 	.word	0x000000a0


	//   ....[1]....
        /*0090*/ 	.word	0x00003e10


	//   ....[2]....
        /*0094*/ 	.word	0x000048b0


	//----- nvinfo : EIATTR_CRS_STACK_SIZE
	.align		4
.L_129:
        /*0098*/ 	.byte	0x04, 0x1e
        /*009a*/ 	.short	(.L_131 - .L_130)
.L_130:
        /*009c*/ 	.word	0x00000000


	//----- nvinfo : EIATTR_CBANK_PARAM_SIZE
	.align		4
.L_131:
        /*00a0*/ 	.byte	0x03, 0x19
        /*00a2*/ 	.short	0x002c


	//----- nvinfo : EIATTR_PARAM_CBANK
	.align		4
        /*00a4*/ 	.byte	0x04, 0x0a
        /*00a6*/ 	.short	(.L_133 - .L_132)
	.align		4
.L_132:
        /*00a8*/ 	.word	index@(.nv.constant0._Z17standardAttentionPfS_S_S_iii)
        /*00ac*/ 	.short	0x0380
        /*00ae*/ 	.short	0x002c


	//----- nvinfo : EIATTR_SW_WAR
	.align		4
.L_133:
        /*00b0*/ 	.byte	0x04, 0x36
        /*00b2*/ 	.short	(.L_135 - .L_134)
.L_134:
        /*00b4*/ 	.word	0x00000008
.L_135:


//--------------------- .nv.callgraph             --------------------------
	.section	.nv.callgraph,"",@"SHT_CUDA_CALLGRAPH"
	.align	4
	.sectionentsize	8
	.align		4
        /*0000*/ 	.word	0x00000000
	.align		4
        /*0004*/ 	.word	0xffffffff
	.align		4
        /*0008*/ 	.word	0x00000000
	.align		4
        /*000c*/ 	.word	0xfffffffe
	.align		4
        /*0010*/ 	.word	0x00000000
	.align		4
        /*0014*/ 	.word	0xfffffffd
	.align		4
        /*0018*/ 	.word	0x00000000
	.align		4
        /*001c*/ 	.word	0xfffffffc


//--------------------- .text._Z22studentCausalAttentionPfS_S_S_iii --------------------------
	.section	.text._Z22studentCausalAttentionPfS_S_S_iii,"ax",@progbits
	.align	128
        .global         _Z22studentCausalAttentionPfS_S_S_iii
        .type           _Z22studentCausalAttentionPfS_S_S_iii,@function
        .size           _Z22studentCausalAttentionPfS_S_S_iii,(.L_x_550 - _Z22studentCausalAttentionPfS_S_S_iii)
        .other          _Z22studentCausalAttentionPfS_S_S_iii,@"STO_CUDA_ENTRY STV_DEFAULT"
_Z22studentCausalAttentionPfS_S_S_iii:
.text._Z22studentCausalAttentionPfS_S_S_iii:
[----:B------:R-:W0:Y:S01]  /*0000*/  LDC R1, c[0x0][0x37c] ;  /* 0x0000df00ff017b82 */ /* 0x000e220000000800 */
[----:B------:R-:W1:Y:S07]  /*0010*/  S2R R3, SR_TID.X ;  /* 0x0000000000037919 */ /* 0x000e6e0000002100 */
[----:B------:R-:W1:Y:S01]  /*0020*/  S2UR UR4, SR_CTAID.Y ;  /* 0x00000000000479c3 */ /* 0x000e620000002600 */
[----:B0-----:R-:W-:-:S07]  /*0030*/  IADD3 R1, PT, PT, R1, -0x200, RZ ;  /* 0xfffffe0001017810 */ /* 0x001fce0007ffe0ff */
[----:B------:R-:W1:Y:S08]  /*0040*/  LDC R0, c[0x0][0x360] ;  /* 0x0000d800ff007b82 */ /* 0x000e700000000800 */
[----:B------:R-:W0:Y:S08]  /*0050*/  LDC.64 R4, c[0x0][0x3a0] ;  /* 0x0000e800ff047b82 */ /* 0x000e300000000a00 */
[----:B------:R-:W2:Y:S01]  /*0060*/  S2UR UR7, SR_CTAID.X ;  /* 0x00000000000779c3 */ /* 0x000ea20000002500 */
[----:B-1----:R-:W-:-:S05]  /*0070*/  IMAD R0, R0, UR4, R3 ;  /* 0x0000000400007c24 */ /* 0x002fca000f8e0203 */
[----:B0-----:R-:W-:-:S04]  /*0080*/  ISETP.GE.AND P0, PT, R0, R5, PT ;  /* 0x000000050000720c */ /* 0x001fc80003f06270 */
[----:B--2---:R-:W-:-:S13]  /*0090*/  ISETP.LE.OR P0, PT, R4, UR7, P0 ;  /* 0x0000000704007c0c */ /* 0x004fda0008703670 */
[----:B------:R-:W-:Y:S05]  /*00a0*/  @P0 EXIT ;  /* 0x000000000000094d */ /* 0x000fea0003800000 */
[----:B------:R-:W0:Y:S01]  /*00b0*/  LDCU UR10, c[0x0][0x3a8] ;  /* 0x00007500ff0a77ac */ /* 0x000e220008000800 */
[----:B------:R-:W-:Y:S01]  /*00c0*/  IADD3 R2, PT, PT, R1, 0x100, RZ ;  /* 0x0000010001027810 */ /* 0x000fe20007ffe0ff */
[----:B------:R-:W1:Y:S01]  /*00d0*/  LDCU.64 UR8, c[0x0][0x358] ;  /* 0x00006b00ff0877ac */ /* 0x000e620008000a00 */
[----:B0-----:R-:W-:-:S09]  /*00e0*/  UISETP.GE.AND UP0, UPT, UR10, 0x1, UPT ;  /* 0x000000010a00788c */ /* 0x001fd2000bf06270 */
[----:B-1----:R-:W-:Y:S05]  /*00f0*/  BRA.U !UP0, `(.L_x_0) ;  /* 0x0000000508707547 */ /* 0x002fea000b800000 */
[----:B------:R-:W-:Y:S01]  /*0100*/  UISETP.GE.U32.AND UP1, UPT, UR10, 0x10, UPT ;  /* 0x000000100a00788c */ /* 0x000fe2000bf26070 */
[----:B------:R-:W-:Y:S01]  /*0110*/  HFMA2 R20, -RZ, RZ, 0, 0 ;  /* 0x00000000ff147431 */ /* 0x000fe200000001ff */
[----:B------:R-:W-:Y:S01]  /*0120*/  ULOP3.LUT UR4, UR10, 0xf, URZ, 0xc0, !UPT ;  /* 0x0000000f0a047892 */ /* 0x000fe2000f8ec0ff */
[----:B------:R-:W-:-:S03]  /*0130*/  IMAD R3, R5, UR7, R0 ;  /* 0x0000000705037c24 */ /* 0x000fc6000f8e0200 */
[----:B------:R-:W-:-:S03]  /*0140*/  UISETP.NE.AND UP2, UPT, UR4, URZ, UPT ;  /* 0x000000ff0400728c */ /* 0x000fc6000bf45270 */
[----:B------:R-:W-:Y:S08]  /*0150*/  BRA.U !UP1, `(.L_x_1) ;  /* 0x0000000109787547 */ /* 0x000ff0000b800000 */
[----:B------:R-:W-:Y:S01]  /*0160*/  ULOP3.LUT UR5, UR10, 0x7ffffff0, URZ, 0xc0, !UPT ;  /* 0x7ffffff00a057892 */ /* 0x000fe2000f8ec0ff */
[----:B------:R-:W-:-:S05]  /*0170*/  MOV R24, RZ ;  /* 0x000000ff00187202 */ /* 0x000fca0000000f00 */
[----:B------:R-:W-:-:S07]  /*0180*/  MOV R20, UR5 ;  /* 0x0000000500147c02 */ /* 0x000fce0008000f00 */
.L_x_2:
[----:B0-----:R-:W0:Y:S01]  /*0190*/  LDC.64 R22, c[0x0][0x380] ;  /* 0x0000e000ff167b82 */ /* 0x001e220000000a00 */
[----:B------:R-:W-:-:S04]  /*01a0*/  IMAD R5, R3, UR10, R24 ;  /* 0x0000000a03057c24 */ /* 0x000fc8000f8e0218 */
[----:B0-----:R-:W-:-:S05]  /*01b0*/  IMAD.WIDE R22, R5, 0x4, R22 ;  /* 0x0000000405167825 */ /* 0x001fca00078e0216 */
[----:B------:R-:W2:Y:S04]  /*01c0*/  LDG.E R4, desc[UR8][R22.64] ;  /* 0x0000000816047981 */ /* 0x000ea8000c1e1900 */
[----:B------:R-:W2:Y:S04]  /*01d0*/  LDG.E R5, desc[UR8][R22.64+0x4] ;  /* 0x0000040816057981 */ /* 0x000ea8000c1e1900 */
[----:B------:R-:W2:Y:S04]  /*01e0*/  LDG.E R6, desc[UR8][R22.64+0x8] ;  /* 0x0000080816067981 */ /* 0x000ea8000c1e1900 */
[----:B------:R-:W2:Y:S04]  /*01f0*/  LDG.E R7, desc[UR8][R22.64+0xc] ;  /* 0x00000c0816077981 */ /* 0x000ea8000c1e1900 */
[----:B------:R-:W3:Y:S04]  /*0200*/  LDG.E R8, desc[UR8][R22.64+0x10] ;  /* 0x0000100816087981 */ /* 0x000ee8000c1e1900 */
[----:B------:R-:W3:Y:S04]  /*0210*/  LDG.E R9, desc[UR8][R22.64+0x14] ;  /* 0x0000140816097981 */ /* 0x000ee8000c1e1900 */
[----:B------:R-:W3:Y:S04]  /*0220*/  LDG.E R10, desc[UR8][R22.64+0x18] ;  /* 0x00001808160a7981 */ /* 0x000ee8000c1e1900 */
[----:B------:R-:W3:Y:S04]  /*0230*/  LDG.E R11, desc[UR8][R22.64+0x1c] ;  /* 0x00001c08160b7981 */ /* 0x000ee8000c1e1900 */
[----:B------:R-:W4:Y:S04]  /*0240*/  LDG.E R12, desc[UR8][R22.64+0x20] ;  /* 0x00002008160c7981 */ /* 0x000f28000c1e1900 */
[----:B------:R-:W4:Y:S04]  /*0250*/  LDG.E R13, desc[UR8][R22.64+0x24] ;  /* 0x00002408160d7981 */ /* 0x000f28000c1e1900 */
[----:B------:R-:W4:Y:S04]  /*0260*/  LDG.E R14, desc[UR8][R22.64+0x28] ;  /* 0x00002808160e7981 */ /* 0x000f28000c1e1900 */
[----:B------:R-:W4:Y:S04]  /*0270*/  LDG.E R15, desc[UR8][R22.64+0x2c] ;  /* 0x00002c08160f7981 */ /* 0x000f28000c1e1900 */
[----:B------:R-:W5:Y:S04]  /*0280*/  LDG.E R16, desc[UR8][R22.64+0x30] ;  /* 0x0000300816107981 */ /* 0x000f68000c1e1900 */
[----:B------:R-:W5:Y:S04]  /*0290*/  LDG.E R17, desc[UR8][R22.64+0x34] ;  /* 0x0000340816117981 */ /* 0x000f68000c1e1900 */
[----:B------:R-:W5:Y:S04]  /*02a0*/  LDG.E R18, desc[UR8][R22.64+0x38] ;  /* 0x0000380816127981 */ /* 0x000f68000c1e1900 */
[----:B------:R-:W5:Y:S01]  /*02b0*/  LDG.E R19, desc[UR8][R22.64+0x3c] ;  /* 0x00003c0816137981 */ /* 0x000f62000c1e1900 */
[----:B------:R-:W-:-:S02]  /*02c0*/  LEA R21, R24, R1, 0x2 ;  /* 0x0000000118157211 */ /* 0x000fc400078e10ff */
[----:B------:R-:W-:-:S04]  /*02d0*/  IADD3 R24, PT, PT, R24, 0x10, RZ ;  /* 0x0000001018187810 */ /* 0x000fc80007ffe0ff */
[----:B------:R-:W-:Y:S01]  /*02e0*/  ISETP.NE.AND P0, PT, R24, R20, PT ;  /* 0x000000141800720c */ /* 0x000fe20003f05270 */
[----:B--2---:R0:W-:Y:S04]  /*02f0*/  STL.128 [R21], R4 ;  /* 0x0000000415007387 */ /* 0x0041e80000100c00 */
[----:B---3--:R0:W-:Y:S04]  /*0300*/  STL.128 [R21+0x10], R8 ;  /* 0x0000100815007387 */ /* 0x0081e80000100c00 */
[----:B----4-:R0:W-:Y:S04]  /*0310*/  STL.128 [R21+0x20], R12 ;  /* 0x0000200c15007387 */ /* 0x0101e80000100c00 */
[----:B-----5:R0:W-:Y:S01]  /*0320*/  STL.128 [R21+0x30], R16 ;  /* 0x0000301015007387 */ /* 0x0201e20000100c00 */
[----:B------:R-:W-:Y:S05]  /*0330*/  @P0 BRA `(.L_x_2) ;  /* 0xfffffffc00940947 */ /* 0x000fea000383ffff */
.L_x_1:
[----:B------:R-:W-:Y:S05]  /*0340*/  BRA.U !UP2, `(.L_x_0) ;  /* 0x000000010adc7547 */ /* 0x000fea000b800000 */
[----:B------:R-:W-:Y:S02]  /*0350*/  UISETP.GE.U32.AND UP1, UPT, UR4, 0x8, UPT ;  /* 0x000000080400788c */ /* 0x000fe4000bf26070 */
[----:B------:R-:W-:-:S04]  /*0360*/  ULOP3.LUT UR5, UR10, 0x7, URZ, 0xc0, !UPT ;  /* 0x000000070a057892 */ /* 0x000fc8000f8ec0ff */
[----:B------:R-:W-:-:S03]  /*0370*/  UISETP.NE.AND UP2, UPT, UR5, URZ, UPT ;  /* 0x000000ff0500728c */ /* 0x000fc6000bf45270 */
[----:B------:R-:W-:Y:S08]  /*0380*/  BRA.U !UP1, `(.L_x_3) ;  /* 0x0000000109547547 */ /* 0x000ff0000b800000 */
[----:B0-----:R-:W0:Y:S01]  /*0390*/  LDC.64 R4, c[0x0][0x380] ;  /* 0x0000e000ff047b82 */ /* 0x001e220000000a00 */
[----:B------:R-:W-:-:S04]  /*03a0*/  IMAD R7, R3, UR10, R20 ;  /* 0x0000000a03077c24 */ /* 0x000fc8000f8e0214 */
[----:B0-----:R-:W-:-:S05]  /*03b0*/  IMAD.WIDE R4, R7, 0x4, R4 ;  /* 0x0000000407047825 */ /* 0x001fca00078e0204 */
[----:B------:R-:W2:Y:S04]  /*03c0*/  LDG.E R6, desc[UR8][R4.64] ;  /* 0x0000000804067981 */ /* 0x000ea8000c1e1900 */
[----:B------:R-:W3:Y:S04]  /*03d0*/  LDG.E R8, desc[UR8][R4.64+0x4] ;  /* 0x0000040804087981 */ /* 0x000ee8000c1e1900 */
[----:B------:R-:W4:Y:S04]  /*03e0*/  LDG.E R10, desc[UR8][R4.64+0x8] ;  /* 0x00000808040a7981 */ /* 0x000f28000c1e1900 */
[----:B------:R-:W5:Y:S04]  /*03f0*/  LDG.E R12, desc[UR8][R4.64+0xc] ;  /* 0x00000c08040c7981 */ /* 0x000f68000c1e1900 */
[----:B------:R-:W5:Y:S04]  /*0400*/  LDG.E R14, desc[UR8][R4.64+0x10] ;  /* 0x00001008040e7981 */ /* 0x000f68000c1e1900 */
[----:B------:R-:W5:Y:S04]  /*0410*/  LDG.E R16, desc[UR8][R4.64+0x14] ;  /* 0x0000140804107981 */ /* 0x000f68000c1e1900 */
[----:B------:R-:W5:Y:S04]  /*0420*/  LDG.E R18, desc[UR8][R4.64+0x18] ;  /* 0x0000180804127981 */ /* 0x000f68000c1e1900 */
[----:B------:R-:W5:Y:S01]  /*0430*/  LDG.E R22, desc[UR8][R4.64+0x1c] ;  /* 0x00001c0804167981 */ /* 0x000f62000c1e1900 */
[----:B------:R-:W-:-:S02]  /*0440*/  LEA R7, R20, R1, 0x2 ;  /* 0x0000000114077211 */ /* 0x000fc400078e10ff */
[----:B------:R-:W-:-:S03]  /*0450*/  IADD3 R20, PT, PT, R20, 0x8, RZ ;  /* 0x0000000814147810 */ /* 0x000fc60007ffe0ff */
[----:B--2---:R1:W-:Y:S04]  /*0460*/  STL [R7], R6 ;  /* 0x0000000607007387 */ /* 0x0043e80000100800 */
[----:B---3--:R1:W-:Y:S04]  /*0470*/  STL [R7+0x4], R8 ;  /* 0x0000040807007387 */ /* 0x0083e80000100800 */
[----:B----4-:R1:W-:Y:S04]  /*0480*/  STL [R7+0x8], R10 ;  /* 0x0000080a07007387 */ /* 0x0103e80000100800 */
[----:B-----5:R1:W-:Y:S04]  /*0490*/  STL [R7+0xc], R12 ;  /* 0x00000c0c07007387 */ /* 0x0203e80000100800 */
[----:B------:R1:W-:Y:S04]  /*04a0*/  STL [R7+0x10], R14 ;  /* 0x0000100e07007387 */ /* 0x0003e80000100800 */
[----:B------:R1:W-:Y:S04]  /*04b0*/  STL [R7+0x14], R16 ;  /* 0x0000141007007387 */ /* 0x0003e80000100800 */
[----:B------:R1:W-:Y:S04]  /*04c0*/  STL [R7+0x18], R18 ;  /* 0x0000181207007387 */ /* 0x0003e80000100800 */
[----:B------:R1:W-:Y:S02]  /*04d0*/  STL [R7+0x1c], R22 ;  /* 0x00001c1607007387 */ /* 0x0003e40000100800 */
.L_x_3:
[----:B------:R-:W-:Y:S05]  /*04e0*/  BRA.U !UP2, `(.L_x_0) ;  /* 0x000000010a747547 */ /* 0x000fea000b800000 */
[----:B------:R-:W-:Y:S02]  /*04f0*/  UISETP.GE.U32.AND UP1, UPT, UR5, 0x4, UPT ;  /* 0x000000040500788c */ /* 0x000fe4000bf26070 */
[----:B------:R-:W-:-:S04]  /*0500*/  ULOP3.LUT UR6, UR10, 0x3, URZ, 0xc0, !UPT ;  /* 0x000000030a067892 */ /* 0x000fc8000f8ec0ff */
[----:B------:R-:W-:-:S03]  /*0510*/  UISETP.NE.AND UP2, UPT, UR6, URZ, UPT ;  /* 0x000000ff0600728c */ /* 0x000fc6000bf45270 */
[----:B------:R-:W-:Y:S08]  /*0520*/  BRA.U !UP1, `(.L_x_4) ;  /* 0x0000000109347547 */ /* 0x000ff0000b800000 */
[----:B0-----:R-:W0:Y:S01]  /*0530*/  LDC.64 R4, c[0x0][0x380] ;  /* 0x0000e000ff047b82 */ /* 0x001e220000000a00 */
[----:B-1----:R-:W-:-:S04]  /*0540*/  IMAD R7, R3, UR10, R20 ;  /* 0x0000000a03077c24 */ /* 0x002fc8000f8e0214 */
[----:B0-----:R-:W-:-:S05]  /*0550*/  IMAD.WIDE R4, R7, 0x4, R4 ;  /* 0x0000000407047825 */ /* 0x001fca00078e0204 */
[----:B------:R-:W2:Y:S04]  /*0560*/  LDG.E R6, desc[UR8][R4.64] ;  /* 0x0000000804067981 */ /* 0x000ea8000c1e1900 */
[----:B------:R-:W3:Y:S04]  /*0570*/  LDG.E R8, desc[UR8][R4.64+0x4] ;  /* 0x0000040804087981 */ /* 0x000ee8000c1e1900 */
[----:B------:R-:W4:Y:S04]  /*0580*/  LDG.E R10, desc[UR8][R4.64+0x8] ;  /* 0x00000808040a7981 */ /* 0x000f28000c1e1900 */
[----:B------:R-:W5:Y:S01]  /*0590*/  LDG.E R12, desc[UR8][R4.64+0xc] ;  /* 0x00000c08040c7981 */ /* 0x000f62000c1e1900 */
[----:B------:R-:W-:-:S02]  /*05a0*/  LEA R7, R20, R1, 0x2 ;  /* 0x0000000114077211 */ /* 0x000fc400078e10ff */
[----:B------:R-:W-:-:S03]  /*05b0*/  IADD3 R20, PT, PT, R20, 0x4, RZ ;  /* 0x0000000414147810 */ /* 0x000fc60007ffe0ff */
[----:B--2---:R2:W-:Y:S04]  /*05c0*/  STL [R7], R6 ;  /* 0x0000000607007387 */ /* 0x0045e80000100800 */
[----:B---3--:R2:W-:Y:S04]  /*05d0*/  STL [R7+0x4], R8 ;  /* 0x0000040807007387 */ /* 0x0085e80000100800 */
[----:B----4-:R2:W-:Y:S04]  /*05e0*/  STL [R7+0x8], R10 ;  /* 0x0000080a07007387 */ /* 0x0105e80000100800 */
[----:B-----5:R2:W-:Y:S02]  /*05f0*/  STL [R7+0xc], R12 ;  /* 0x00000c0c07007387 */ /* 0x0205e40000100800 */
.L_x_4:
[----:B------:R-:W-:Y:S05]  /*0600*/  BRA.U !UP2, `(.L_x_0) ;  /* 0x000000010a2c7547 */ /* 0x000fea000b800000 */
[----:B012---:R-:W0:Y:S01]  /*0610*/  LDC.64 R6, c[0x0][0x380] ;  /* 0x0000e000ff067b82 */ /* 0x007e220000000a00 */
[----:B------:R-:W-:-:S05]  /*0620*/  UMOV UR4, URZ ;  /* 0x000000ff00047c82 */ /* 0x000fca0008000000 */
.L_x_5:
[----:B------:R-:W-:-:S04]  /*0630*/  IMAD R5, R3, UR10, R20 ;  /* 0x0000000a03057c24 */ /* 0x000fc8000f8e0214 */
[----:B0--3--:R-:W-:-:S06]  /*0640*/  IMAD.WIDE R4, R5, 0x4, R6 ;  /* 0x0000000405047825 */ /* 0x009fcc00078e0206 */
[----:B------:R-:W2:Y:S01]  /*0650*/  LDG.E R4, desc[UR8][R4.64] ;  /* 0x0000000804047981 */ /* 0x000ea2000c1e1900 */
[C---:B------:R-:W-:Y:S01]  /*0660*/  LEA R9, R20.reuse, R1, 0x2 ;  /* 0x0000000114097211 */ /* 0x040fe200078e10ff */
[----:B------:R-:W-:Y:S01]  /*0670*/  UIADD3 UR4, UPT, UPT, UR4, 0x1, URZ ;  /* 0x0000000104047890 */ /* 0x000fe2000fffe0ff */
[----:B------:R-:W-:-:S03]  /*0680*/  IADD3 R20, PT, PT, R20, 0x1, RZ ;  /* 0x0000000114147810 */ /* 0x000fc60007ffe0ff */
[----:B------:R-:W-:Y:S01]  /*0690*/  UISETP.NE.AND UP1, UPT, UR4, UR6, UPT ;  /* 0x000000060400728c */ /* 0x000fe2000bf25270 */
[----:B--2---:R3:W-:Y:S08]  /*06a0*/  STL [R9], R4 ;  /* 0x0000000409007387 */ /* 0x0047f00000100800 */
[----:B------:R-:W-:Y:S05]  /*06b0*/  BRA.U UP1, `(.L_x_5) ;  /* 0xfffffffd01dc7547 */ /* 0x000fea000b83ffff */
.L_x_0:
[----:B------:R-:W-:Y:S01]  /*06c0*/  I2FP.F32.S32 R3, UR10 ;  /* 0x0000000a00037c45 */ /* 0x000fe20008201400 */
[----:B------:R4:W-:Y:S01]  /*06d0*/  STL.128 [R1+0x100], RZ ;  /* 0x000100ff01007387 */ /* 0x0009e20000100c00 */
[----:B01----:R-:W-:Y:S02]  /*06e0*/  IADD3 R16, PT, PT, R1, 0x120, RZ ;  /* 0x0000012001107810 */ /* 0x003fe40007ffe0ff */
[----:B------:R-:W-:Y:S01]  /*06f0*/  IADD3 R5, PT, PT, R3, -0xd000000, RZ ;  /* 0xf300000003057810 */ /* 0x000fe20007ffe0ff */
[----:B------:R4:W-:Y:S01]  /*0700*/  STL.128 [R1+0x110], RZ ;  /* 0x000110ff01007387 */ /* 0x0009e20000100c00 */
[----:B---3--:R4:W0:Y:S02]  /*0710*/  MUFU.RSQ R4, R3 ;  /* 0x0000000300047308 */ /* 0x0088240000001400 */
[----:B------:R-:W-:Y:S01]  /*0720*/  ISETP.GT.U32.AND P0, PT, R5, 0x727fffff, PT ;  /* 0x727fffff0500780c */ /* 0x000fe20003f04070 */
[----:B------:R4:W-:Y:S04]  /*0730*/  STL.128 [R1+0x120], RZ ;  /* 0x000120ff01007387 */ /* 0x0009e80000100c00 */
        /* <DEDUP_REMOVED lines=12> */
[----:B------:R4:W-:Y:S01]  /*0800*/  STL.128 [R1+0x1f0], RZ ;  /* 0x0001f0ff01007387 */ /* 0x0009e20000100c00 */
[----:B0-----:R-:W-:Y:S05]  /*0810*/  @!P0 BRA `(.L_x_6) ;  /* 0x00000000000c8947 */ /* 0x001fea0003800000 */
[----:B--2---:R-:W-:-:S07]  /*0820*/  MOV R7, 0x840 ;  /* 0x0000084000077802 */ /* 0x004fce0000000f00 */
[----:B----4-:R-:W-:Y:S05]  /*0830*/  CALL.REL.NOINC `($__internal_0_$__cuda_sm20_sqrt_rn_f32_slowpath) ;  /* 0x0000003c00287944 */ /* 0x010fea0003c00000 */
[----:B------:R-:W-:Y:S05]  /*0840*/  BRA `(.L_x_7) ;  /* 0x0000000000107947 */ /* 0x000fea0003800000 */
.L_x_6:
[----:B------:R-:W-:Y:S01]  /*0850*/  FMUL.FTZ R20, R3, R4 ;  /* 0x0000000403147220 */ /* 0x000fe20000410000 */
[----:B------:R-:W-:-:S03]  /*0860*/  FMUL.FTZ R4, R4, 0.5 ;  /* 0x3f00000004047820 */ /* 0x000fc60000410000 */
[----:B----4-:R-:W-:-:S04]  /*0870*/  FFMA R3, -R20, R20, R3 ;  /* 0x0000001414037223 */ /* 0x010fc80000000103 */
[----:B------:R-:W-:-:S07]  /*0880*/  FFMA R20, R3, R4, R20 ;  /* 0x0000000403147223 */ /* 0x000fce0000000014 */
.L_x_7:
[----:B------:R-:W-:Y:S04]  /*0890*/  BSSY.RECONVERGENT B2, `(.L_x_8) ;  /* 0x00001c4000027945 */ /* 0x000fe80003800200 */
[----:B------:R-:W-:Y:S05]  /*08a0*/  BRA.U !UP0, `(.L_x_9) ;  /* 0x00000015085c7547 */ /* 0x000fea000b800000 */
[----:B--2---:R-:W0:Y:S01]  /*08b0*/  LDC R12, c[0x0][0x3a8] ;  /* 0x0000ea00ff0c7b82 */ /* 0x004e220000000800 */
[----:B------:R-:W-:Y:S01]  /*08c0*/  HFMA2 R18, -RZ, RZ, 0, 0 ;  /* 0x00000000ff127431 */ /* 0x000fe200000001ff */
[----:B------:R-:W-:Y:S01]  /*08d0*/  BSSY.RECONVERGENT B3, `(.L_x_10) ;  /* 0x0000153000037945 */ /* 0x000fe20003800200 */
[----:B------:R-:W-:Y:S02]  /*08e0*/  MOV R19, 0xff800000 ;  /* 0xff80000000137802 */ /* 0x000fe40000000f00 */
[----:B------:R-:W-:Y:S02]  /*08f0*/  MOV R17, RZ ;  /* 0x000000ff00117202 */ /* 0x000fe40000000f00 */
[C---:B0-----:R-:W-:Y:S02]  /*0900*/  LOP3.LUT R14, R12.reuse, 0xf, RZ, 0xc0, !PT ;  /* 0x0000000f0c0e7812 */ /* 0x041fe400078ec0ff */
[C---:B------:R-:W-:Y:S02]  /*0910*/  LOP3.LUT R13, R12.reuse, 0x7, RZ, 0xc0, !PT ;  /* 0x000000070c0d7812 */ /* 0x040fe400078ec0ff */
[----:B------:R-:W-:-:S02]  /*0920*/  LOP3.LUT R3, R12, 0x7ffffff0, RZ, 0xc0, !PT ;  /* 0x7ffffff00c037812 */ /* 0x000fc400078ec0ff */
[----:B------:R-:W-:-:S07]  /*0930*/  LOP3.LUT R12, R12, 0x3, RZ, 0xc0, !PT ;  /* 0x000000030c0c7812 */ /* 0x000fce00078ec0ff */
.L_x_25:
[----:B01----:R-:W0:Y:S01]  /*0940*/  LDC R4, c[0x0][0x3a8] ;  /* 0x0000ea00ff047b82 */ /* 0x003e220000000800 */
[----:B------:R-:W-:-:S07]  /*0950*/  CS2R R22, SRZ ;  /* 0x0000000000167805 */ /* 0x000fce000001ff00 */
[----:B--234-:R-:W1:Y:S01]  /*0960*/  LDC R6, c[0x0][0x3a4] ;  /* 0x0000e900ff067b82 */ /* 0x01ce620000000800 */
[----:B0-----:R-:W-:Y:S01]  /*0970*/  ISETP.GE.U32.AND P2, PT, R4, 0x10, PT ;  /* 0x000000100400780c */ /* 0x001fe20003f46070 */
[----:B-1----:R-:W-:-:S04]  /*0980*/  IMAD R15, R6, UR7, R17 ;  /* 0x00000007060f7c24 */ /* 0x002fc8000f8e0211 */
[----:B------:R-:W-:-:S08]  /*0990*/  IMAD R15, R15, R4, RZ ;  /* 0x000000040f0f7224 */ /* 0x000fd000078e02ff */
[----:B------:R-:W-:Y:S05]  /*09a0*/  @!P2 BRA `(.L_x_11) ;  /* 0x0000000000c4a947 */ /* 0x000fea0003800000 */
[----:B------:R-:W-:Y:S01]  /*09b0*/  LOP3.LUT R3, R4, 0x7ffffff0, RZ, 0xc0, !PT ;  /* 0x7ffffff004037812 */ /* 0x000fe200078ec0ff */
[----:B------:R-:W-:Y:S01]  /*09c0*/  HFMA2 R23, -RZ, RZ, 0, 0 ;  /* 0x00000000ff177431 */ /* 0x000fe200000001ff */
[----:B------:R-:W-:Y:S02]  /*09d0*/  IADD3 R8, PT, PT, R1, 0x20, RZ ;  /* 0x0000002001087810 */ /* 0x000fe40007ffe0ff */
[----:B------:R-:W-:Y:S02]  /*09e0*/  MOV R9, R15 ;  /* 0x0000000f00097202 */ /* 0x000fe40000000f00 */
[----:B------:R-:W-:-:S07]  /*09f0*/  IADD3 R10, PT, PT, -R3, RZ, RZ ;  /* 0x000000ff030a7210 */ /* 0x000fce0007ffe1ff */
.L_x_12:
[----:B------:R-:W0:Y:S01]  /*0a00*/  LDC.64 R24, c[0x0][0x388] ;  /* 0x0000e200ff187b82 */ /* 0x000e220000000a00 */
[----:B------:R-:W2:Y:S01]  /*0a10*/  LDL.128 R4, [R8+-0x20] ;  /* 0xffffe00008047983 */ /* 0x000ea20000100c00 */
[----:B0-----:R-:W-:-:S05]  /*0a20*/  IMAD.WIDE R24, R9, 0x4, R24 ;  /* 0x0000000409187825 */ /* 0x001fca00078e0218 */
[----:B------:R-:W2:Y:S04]  /*0a30*/  LDG.E R11, desc[UR8][R24.64] ;  /* 0x00000008180b7981 */ /* 0x000ea8000c1e1900 */
[----:B------:R-:W3:Y:S04]  /*0a40*/  LDG.E R21, desc[UR8][R24.64+0x4] ;  /* 0x0000040818157981 */ /* 0x000ee8000c1e1900 */
[----:B------:R-:W4:Y:S04]  /*0a50*/  LDG.E R26, desc[UR8][R24.64+0x8] ;  /* 0x00000808181a7981 */ /* 0x000f28000c1e1900 */
[----:B------:R-:W5:Y:S01]  /*0a60*/  LDG.E R22, desc[UR8][R24.64+0xc] ;  /* 0x00000c0818167981 */ /* 0x000f62000c1e1900 */
[----:B--2---:R-:W-:-:S03]  /*0a70*/  FFMA R4, R4, R11, R23 ;  /* 0x0000000b04047223 */ /* 0x004fc60000000017 */
[----:B------:R-:W2:Y:S01]  /*0a80*/  LDG.E R23, desc[UR8][R24.64+0x14] ;  /* 0x0000140818177981 */ /* 0x000ea2000c1e1900 */
[----:B---3--:R-:W-:-:S03]  /*0a90*/  FFMA R5, R5, R21, R4 ;  /* 0x0000001505057223 */ /* 0x008fc60000000004 */
[----:B------:R-:W3:Y:S01]  /*0aa0*/  LDG.E R21, desc[UR8][R24.64+0x10] ;  /* 0x0000100818157981 */ /* 0x000ee2000c1e1900 */
[----:B----4-:R-:W-:-:S03]  /*0ab0*/  FFMA R6, R6, R26, R5 ;  /* 0x0000001a06067223 */ /* 0x010fc60000000005 */
[----:B------:R-:W4:Y:S01]  /*0ac0*/  LDG.E R26, desc[UR8][R24.64+0x18] ;  /* 0x00001808181a7981 */ /* 0x000f22000c1e1900 */
[----:B-----5:R-:W-:-:S03]  /*0ad0*/  FFMA R11, R7, R22, R6 ;  /* 0x00000016070b7223 */ /* 0x020fc60000000006 */
[----:B------:R-:W3:Y:S04]  /*0ae0*/  LDL.128 R4, [R8+-0x10] ;  /* 0xfffff00008047983 */ /* 0x000ee80000100c00 */
[----:B------:R-:W5:Y:S01]  /*0af0*/  LDG.E R22, desc[UR8][R24.64+0x1c] ;  /* 0x00001c0818167981 */ /* 0x000f62000c1e1900 */
[----:B---3--:R-:W-:-:S03]  /*0b00*/  FFMA R4, R4, R21, R11 ;  /* 0x0000001504047223 */ /* 0x008fc6000000000b */
[----:B------:R-:W3:Y:S01]  /*0b10*/  LDG.E R21, desc[UR8][R24.64+0x20] ;  /* 0x0000200818157981 */ /* 0x000ee2000c1e1900 */
[----:B--2---:R-:W-:-:S03]  /*0b20*/  FFMA R5, R5, R23, R4 ;  /* 0x0000001705057223 */ /* 0x004fc60000000004 */
[----:B------:R-:W2:Y:S01]  /*0b30*/  LDG.E R23, desc[UR8][R24.64+0x24] ;  /* 0x0000240818177981 */ /* 0x000ea2000c1e1900 */
[----:B----4-:R-:W-:-:S03]  /*0b40*/  FFMA R6, R6, R26, R5 ;  /* 0x0000001a06067223 */ /* 0x010fc60000000005 */
[----:B------:R-:W4:Y:S01]  /*0b50*/  LDG.E R26, desc[UR8][R24.64+0x28] ;  /* 0x00002808181a7981 */ /* 0x000f22000c1e1900 */
[----:B-----5:R-:W-:-:S03]  /*0b60*/  FFMA R11, R7, R22, R6 ;  /* 0x00000016070b7223 */ /* 0x020fc60000000006 */
[----:B------:R-:W3:Y:S04]  /*0b70*/  LDL.128 R4, [R8] ;  /* 0x0000000008047983 */ /* 0x000ee80000100c00 */
        /* <DEDUP_REMOVED lines=8> */
[----:B------:R0:W3:Y:S04]  /*0c00*/  LDL.128 R4, [R8+0x10] ;  /* 0x0000100008047983 */ /* 0x0000e80000100c00 */
[----:B------:R-:W5:Y:S01]  /*0c10*/  LDG.E R22, desc[UR8][R24.64+0x34] ;  /* 0x0000340818167981 */ /* 0x000f62000c1e1900 */
[----:B------:R-:W-:-:S04]  /*0c20*/  IADD3 R10, PT, PT, R10, 0x10, RZ ;  /* 0x000000100a0a7810 */ /* 0x000fc80007ffe0ff */
[----:B------:R-:W-:Y:S02]  /*0c30*/  ISETP.NE.AND P0, PT, R10, RZ, PT ;  /* 0x000000ff0a00720c */ /* 0x000fe40003f05270 */
[----:B0-----:R-:W-:Y:S02]  /*0c40*/  IADD3 R8, PT, PT, R8, 0x40, RZ ;  /* 0x0000004008087810 */ /* 0x001fe40007ffe0ff */
[----:B------:R-:W-:Y:S01]  /*0c50*/  IADD3 R9, PT, PT, R9, 0x10, RZ ;  /* 0x0000001009097810 */ /* 0x000fe20007ffe0ff */
[----:B---3--:R-:W-:-:S04]  /*0c60*/  FFMA R4, R4, R21, R11 ;  /* 0x0000001504047223 */ /* 0x008fc8000000000b */
[----:B-----5:R-:W-:-:S04]  /*0c70*/  FFMA R5, R5, R22, R4 ;  /* 0x0000001605057223 */ /* 0x020fc80000000004 */
[----:B--2---:R-:W-:-:S04]  /*0c80*/  FFMA R6, R6, R23, R5 ;  /* 0x0000001706067223 */ /* 0x004fc80000000005 */
[----:B----4-:R-:W-:Y:S01]  /*0c90*/  FFMA R23, R7, R26, R6 ;  /* 0x0000001a07177223 */ /* 0x010fe20000000006 */
[----:B------:R-:W-:Y:S06]  /*0ca0*/  @P0 BRA `(.L_x_12) ;  /* 0xfffffffc00540947 */ /* 0x000fec000383ffff */
[----:B------:R-:W-:-:S07]  /*0cb0*/  MOV R22, R3 ;  /* 0x0000000300167202 */ /* 0x000fce0000000f00 */
.L_x_11:
[----:B------:R-:W-:-:S13]  /*0cc0*/  ISETP.NE.AND P3, PT, R14, RZ, PT ;  /* 0x000000ff0e00720c */ /* 0x000fda0003f65270 */
[----:B------:R-:W-:Y:S05]  /*0cd0*/  @!P3 BRA `(.L_x_13) ;  /* 0x0000000000f8b947 */ /* 0x000fea0003800000 */
[----:B------:R-:W-:Y:S02]  /*0ce0*/  IADD3 R4, PT, PT, R14, -0x1, RZ ;  /* 0xffffffff0e047810 */ /* 0x000fe40007ffe0ff */
[----:B------:R-:W-:Y:S02]  /*0cf0*/  ISETP.NE.AND P1, PT, R13, RZ, PT ;  /* 0x000000ff0d00720c */ /* 0x000fe40003f25270 */
[----:B------:R-:W-:-:S13]  /*0d00*/  ISETP.GE.U32.AND P0, PT, R4, 0x7, PT ;  /* 0x000000070400780c */ /* 0x000fda0003f06070 */
[----:B------:R-:W-:Y:S05]  /*0d10*/  @!P0 BRA `(.L_x_14) ;  /* 0x00000000005c8947 */ /* 0x000fea0003800000 */
[----:B------:R-:W0:Y:S01]  /*0d20*/  LDC.64 R24, c[0x0][0x388] ;  /* 0x0000e200ff187b82 */ /* 0x000e220000000a00 */
[----:B------:R-:W-:Y:S02]  /*0d30*/  IADD3 R5, PT, PT, R15, R22, RZ ;  /* 0x000000160f057210 */ /* 0x000fe40007ffe0ff */
[----:B------:R-:W-:-:S03]  /*0d40*/  LEA R21, R22, R1, 0x2 ;  /* 0x0000000116157211 */ /* 0x000fc600078e10ff */
[----:B0-----:R-:W-:Y:S02]  /*0d50*/  IMAD.WIDE R24, R5, 0x4, R24 ;  /* 0x0000000405187825 */ /* 0x001fe400078e0218 */
[----:B------:R-:W2:Y:S04]  /*0d60*/  LDL.128 R4, [R21] ;  /* 0x0000000015047983 */ /* 0x000ea80000100c00 */
[----:B------:R-:W2:Y:S04]  /*0d70*/  LDG.E R8, desc[UR8][R24.64] ;  /* 0x0000000818087981 */ /* 0x000ea8000c1e1900 */
[----:B------:R-:W3:Y:S04]  /*0d80*/  LDG.E R9, desc[UR8][R24.64+0x4] ;  /* 0x0000040818097981 */ /* 0x000ee8000c1e1900 */
[----:B------:R-:W4:Y:S04]  /*0d90*/  LDG.E R10, desc[UR8][R24.64+0x8] ;  /* 0x00000808180a7981 */ /* 0x000f28000c1e1900 */
[----:B------:R-:W5:Y:S04]  /*0da0*/  LDG.E R27, desc[UR8][R24.64+0x14] ;  /* 0x00001408181b7981 */ /* 0x000f68000c1e1900 */
[----:B------:R-:W5:Y:S01]  /*0db0*/  LDG.E R29, desc[UR8][R24.64+0x1c] ;  /* 0x00001c08181d7981 */ /* 0x000f62000c1e1900 */
[----:B--2---:R-:W-:-:S04]  /*0dc0*/  FFMA R4, R4, R8, R23 ;  /* 0x0000000804047223 */ /* 0x004fc80000000017 */
[----:B---3--:R-:W-:Y:S02]  /*0dd0*/  FFMA R5, R9, R5, R4 ;  /* 0x0000000509057223 */ /* 0x008fe40000000004 */
[----:B------:R-:W2:Y:S02]  /*0de0*/  LDG.E R4, desc[UR8][R24.64+0xc] ;  /* 0x00000c0818047981 */ /* 0x000ea4000c1e1900 */
[----:B----4-:R-:W-:Y:S02]  /*0df0*/  FFMA R23, R10, R6, R5 ;  /* 0x000000060a177223 */ /* 0x010fe40000000005 */
[----:B------:R-:W3:Y:S04]  /*0e00*/  LDL.128 R8, [R21+0x10] ;  /* 0x0000100015087983 */ /* 0x000ee80000100c00 */
[----:B------:R-:W3:Y:S04]  /*0e10*/  LDG.E R6, desc[UR8][R24.64+0x10] ;  /* 0x0000100818067981 */ /* 0x000ee8000c1e1900 */
[----:B------:R-:W4:Y:S01]  /*0e20*/  LDG.E R5, desc[UR8][R24.64+0x18] ;  /* 0x0000180818057981 */ /* 0x000f22000c1e1900 */
[----:B------:R-:W-:Y:S01]  /*0e30*/  IADD3 R22, PT, PT, R22, 0x8, RZ ;  /* 0x0000000816167810 */ /* 0x000fe20007ffe0ff */
[----:B--2---:R-:W-:-:S04]  /*0e40*/  FFMA R7, R4, R7, R23 ;  /* 0x0000000704077223 */ /* 0x004fc80000000017 */
[----:B---3--:R-:W-:-:S04]  /*0e50*/  FFMA R6, R8, R6, R7 ;  /* 0x0000000608067223 */ /* 0x008fc80000000007 */
[----:B-----5:R-:W-:-:S04]  /*0e60*/  FFMA R6, R27, R9, R6 ;  /* 0x000000091b067223 */ /* 0x020fc80000000006 */
[----:B----4-:R-:W-:-:S04]  /*0e70*/  FFMA R6, R5, R10, R6 ;  /* 0x0000000a05067223 */ /* 0x010fc80000000006 */
[----:B------:R-:W-:-:S07]  /*0e80*/  FFMA R23, R29, R11, R6 ;  /* 0x0000000b1d177223 */ /* 0x000fce0000000006 */
.L_x_14:
        /* <DEDUP_REMOVED lines=8> */
[----:B0-----:R-:W-:-:S03]  /*0f10*/  IMAD.WIDE R8, R5, 0x4, R8 ;  /* 0x0000000405087825 */ /* 0x001fc600078e0208 */
[----:B------:R-:W2:Y:S04]  /*0f20*/  LDL.128 R4, [R4] ;  /* 0x0000000004047983 */ /* 0x000ea80000100c00 */
[----:B------:R-:W2:Y:S04]  /*0f30*/  LDG.E R10, desc[UR8][R8.64] ;  /* 0x00000008080a7981 */ /* 0x000ea8000c1e1900 */
[----:B------:R-:W3:Y:S04]  /*0f40*/  LDG.E R11, desc[UR8][R8.64+0x4] ;  /* 0x00000408080b7981 */ /* 0x000ee8000c1e1900 */
[----:B------:R-:W4:Y:S04]  /*0f50*/  LDG.E R24, desc[UR8][R8.64+0x8] ;  /* 0x0000080808187981 */ /* 0x000f28000c1e1900 */
[----:B------:R-:W5:Y:S01]  /*0f60*/  LDG.E R21, desc[UR8][R8.64+0xc] ;  /* 0x00000c0808157981 */ /* 0x000f62000c1e1900 */
[----:B------:R-:W-:Y:S01]  /*0f70*/  IADD3 R22, PT, PT, R22, 0x4, RZ ;  /* 0x0000000416167810 */ /* 0x000fe20007ffe0ff */
[----:B--2---:R-:W-:-:S04]  /*0f80*/  FFMA R10, R4, R10, R23 ;  /* 0x0000000a040a7223 */ /* 0x004fc80000000017 */
[----:B---3--:R-:W-:-:S04]  /*0f90*/  FFMA R5, R11, R5, R10 ;  /* 0x000000050b057223 */ /* 0x008fc8000000000a */
[----:B----4-:R-:W-:-:S04]  /*0fa0*/  FFMA R6, R24, R6, R5 ;  /* 0x0000000618067223 */ /* 0x010fc80000000005 */
[----:B-----5:R-:W-:-:S07]  /*0fb0*/  FFMA R23, R21, R7, R6 ;  /* 0x0000000715177223 */ /* 0x020fce0000000006 */
.L_x_15:
[----:B------:R-:W-:Y:S05]  /*0fc0*/  @!P1 BRA `(.L_x_13) ;  /* 0x00000000003c9947 */ /* 0x000fea0003800000 */
[----:B------:R-:W0:Y:S01]  /*0fd0*/  LDC.64 R4, c[0x0][0x388] ;  /* 0x0000e200ff047b82 */ /* 0x000e220000000a00 */
[----:B------:R-:W-:Y:S02]  /*0fe0*/  IADD3 R7, PT, PT, R15, R22, RZ ;  /* 0x000000160f077210 */ /* 0x000fe40007ffe0ff */
[----:B------:R-:W-:-:S03]  /*0ff0*/  LEA R8, R22, R1, 0x2 ;  /* 0x0000000116087211 */ /* 0x000fc600078e10ff */
[----:B0-----:R-:W-:Y:S02]  /*1000*/  IMAD.WIDE R6, R7, 0x4, R4 ;  /* 0x0000000407067825 */ /* 0x001fe400078e0204 */
[----:B------:R-:W2:Y:S04]  /*1010*/  LDL.64 R4, [R8] ;  /* 0x0000000008047983 */ /* 0x000ea80000100a00 */
[----:B------:R-:W2:Y:S01]  /*1020*/  LDG.E R9, desc[UR8][R6.64] ;  /* 0x0000000806097981 */ /* 0x000ea2000c1e1900 */
[----:B------:R-:W-:Y:S01]  /*1030*/  ISETP.NE.AND P0, PT, R12, 0x1, PT ;  /* 0x000000010c00780c */ /* 0x000fe20003f05270 */
[----:B--2---:R-:W-:-:S12]  /*1040*/  FFMA R23, R4, R9, R23 ;  /* 0x0000000904177223 */ /* 0x004fd80000000017 */
[----:B------:R-:W-:Y:S05]  /*1050*/  @!P0 BRA `(.L_x_13) ;  /* 0x0000000000188947 */ /* 0x000fea0003800000 */
[----:B------:R-:W-:Y:S01]  /*1060*/  ISETP.NE.AND P0, PT, R12, 0x2, PT ;  /* 0x000000020c00780c */ /* 0x000fe20003f05270 */
[----:B------:R-:W2:Y:S04]  /*1070*/  LDG.E R4, desc[UR8][R6.64+0x4] ;  /* 0x0000040806047981 */ /* 0x000ea8000c1e1900 */
[----:B------:R-:W3:Y:S08]  /*1080*/  LDL R8, [R8+0x8] ;  /* 0x0000080008087983 */ /* 0x000ef00000100800 */
[----:B------:R-:W3:Y:S01]  /*1090*/  @P0 LDG.E R10, desc[UR8][R6.64+0x8] ;  /* 0x00000808060a0981 */ /* 0x000ee2000c1e1900 */
[----:B--2---:R-:W-:-:S04]  /*10a0*/  FFMA R23, R4, R5, R23 ;  /* 0x0000000504177223 */ /* 0x004fc80000000017 */
[----:B---3--:R-:W-:-:S07]  /*10b0*/  @P0 FFMA R23, R10, R8, R23 ;  /* 0x000000080a170223 */ /* 0x008fce0000000017 */
.L_x_13:
[----:B------:R-:W0:Y:S01]  /*10c0*/  MUFU.RCP R5, R20 ;  /* 0x0000001400057308 */ /* 0x000e220000001000 */
[----:B------:R-:W-:Y:S07]  /*10d0*/  BSSY.RECONVERGENT B4, `(.L_x_16) ;  /* 0x000000a000047945 */ /* 0x000fee0003800200 */
[----:B------:R-:W1:Y:S01]  /*10e0*/  FCHK P0, R23, R20 ;  /* 0x0000001417007302 */ /* 0x000e620000000000 */
[----:B0-----:R-:W-:-:S04]  /*10f0*/  FFMA R4, R5, -R20, 1 ;  /* 0x3f80000005047423 */ /* 0x001fc80000000814 */
[----:B------:R-:W-:-:S04]  /*1100*/  FFMA R4, R5, R4, R5 ;  /* 0x0000000405047223 */ /* 0x000fc80000000005 */
[----:B------:R-:W-:-:S04]  /*1110*/  FFMA R6, R4, R23, RZ ;  /* 0x0000001704067223 */ /* 0x000fc800000000ff */
[----:B------:R-:W-:-:S04]  /*1120*/  FFMA R5, R6, -R20, R23 ;  /* 0x8000001406057223 */ /* 0x000fc80000000017 */
[----:B------:R-:W-:Y:S01]  /*1130*/  FFMA R8, R4, R5, R6 ;  /* 0x0000000504087223 */ /* 0x000fe20000000006 */
[----:B-1----:R-:W-:Y:S06]  /*1140*/  @!P0 BRA `(.L_x_17) ;  /* 0x0000000000088947 */ /* 0x002fec0003800000 */
[----:B------:R-:W-:-:S07]  /*1150*/  MOV R4, 0x1170 ;  /* 0x0000117000047802 */ /* 0x000fce0000000f00 */
[----:B------:R-:W-:Y:S05]  /*1160*/  CALL.REL.NOINC `($__internal_1_$__cuda_sm3x_div_rn_noftz_f32_slowpath) ;  /* 0x00000034003c7944 */ /* 0x000fea0003c00000 */
.L_x_17:
[----:B------:R-:W-:Y:S05]  /*1170*/  BSYNC.RECONVERGENT B4 ;  /* 0x0000000000047941 */ /* 0x000fea0003800200 */
.L_x_16:
[----:B------:R-:W-:Y:S01]  /*1180*/  HFMA2 R10, -RZ, RZ, 0.96630859375, -0.0022525787353515625 ;  /* 0x3bbb989dff0a7431 */ /* 0x000fe200000001ff */
[----:B------:R-:W-:Y:S02]  /*1190*/  FMNMX R4, R8, R19, !PT ;  /* 0x0000001308047209 */ /* 0x000fe40007800000 */
[----:B------:R-:W-:-:S03]  /*11a0*/  MOV R11, 0x437c0000 ;  /* 0x437c0000000b7802 */ /* 0x000fc60000000f00 */
[C---:B------:R-:W-:Y:S01]  /*11b0*/  FADD R7, -R4.reuse, R8 ;  /* 0x0000000804077221 */ /* 0x040fe20000000100 */
[----:B------:R-:W-:Y:S01]  /*11c0*/  FADD R5, -R4, R19 ;  /* 0x0000001304057221 */ /* 0x000fe20000000100 */
[----:B------:R-:W-:Y:S02]  /*11d0*/  MOV R19, R4 ;  /* 0x0000000400137202 */ /* 0x000fe40000000f00 */
[----:B------:R-:W-:-:S04]  /*11e0*/  FFMA.SAT R6, R7, R10, 0.5 ;  /* 0x3f00000007067423 */ /* 0x000fc8000000200a */
[----:B------:R-:W-:Y:S01]  /*11f0*/  FFMA.RM R9, R6, R11, 12582913 ;  /* 0x4b40000106097423 */ /* 0x000fe2000000400b */
[----:B------:R-:W-:-:S03]  /*1200*/  FFMA.SAT R6, R5, R10, 0.5 ;  /* 0x3f00000005067423 */ /* 0x000fc6000000200a */
[C---:B------:R-:W-:Y:S01]  /*1210*/  FADD R8, R9.reuse, -12583039 ;  /* 0xcb40007f09087421 */ /* 0x040fe20000000000 */
[----:B------:R-:W-:Y:S01]  /*1220*/  FFMA.RM R6, R6, R11, 12582913 ;  /* 0x4b40000106067423 */ /* 0x000fe2000000400b */
[----:B------:R-:W-:Y:S02]  /*1230*/  SHF.L.U32 R21, R9, 0x17, RZ ;  /* 0x0000001709157819 */ /* 0x000fe400000006ff */
[C---:B------:R-:W-:Y:S01]  /*1240*/  FFMA R10, R7.reuse, 1.4426950216293334961, -R8 ;  /* 0x3fb8aa3b070a7823 */ /* 0x040fe20000000808 */
[C---:B------:R-:W-:Y:S01]  /*1250*/  FADD R8, R6.reuse, -12583039 ;  /* 0xcb40007f06087421 */ /* 0x040fe20000000000 */
[----:B------:R-:W-:Y:S01]  /*1260*/  SHF.L.U32 R22, R6, 0x17, RZ ;  /* 0x0000001706167819 */ /* 0x000fe200000006ff */
[----:B------:R-:W-:Y:S02]  /*1270*/  HFMA2 R6, -RZ, RZ, 0, 0 ;  /* 0x00000000ff067431 */ /* 0x000fe400000001ff */
[----:B------:R-:W-:Y:S01]  /*1280*/  FFMA R10, R7, 1.925963033500011079e-08, R10 ;  /* 0x32a57060070a7823 */ /* 0x000fe2000000000a */
[----:B------:R-:W-:-:S04]  /*1290*/  FFMA R8, R5, 1.4426950216293334961, -R8 ;  /* 0x3fb8aa3b05087823 */ /* 0x000fc80000000808 */
[----:B------:R-:W-:Y:S01]  /*12a0*/  FFMA R8, R5, 1.925963033500011079e-08, R8 ;  /* 0x32a5706005087823 */ /* 0x000fe20000000008 */
[----:B------:R-:W0:Y:S08]  /*12b0*/  MUFU.EX2 R10, R10 ;  /* 0x0000000a000a7308 */ /* 0x000e300000000800 */
[----:B------:R-:W1:Y:S01]  /*12c0*/  MUFU.EX2 R5, R8 ;  /* 0x0000000800057308 */ /* 0x000e620000000800 */
[----:B0-----:R-:W-:Y:S01]  /*12d0*/  FMUL R21, R21, R10 ;  /* 0x0000000a15157220 */ /* 0x001fe20000400000 */
[----:B-1----:R-:W-:-:S04]  /*12e0*/  FMUL R22, R22, R5 ;  /* 0x0000000516167220 */ /* 0x002fc80000400000 */
[----:B------:R-:W-:Y:S01]  /*12f0*/  FFMA R18, R22, R18, R21 ;  /* 0x0000001216127223 */ /* 0x000fe20000000015 */
[----:B------:R-:W-:Y:S06]  /*1300*/  @!P2 BRA `(.L_x_18) ;  /* 0x00000004000ca947 */ /* 0x000fec0003800000 */
[----:B------:R-:W-:Y:S01]  /*1310*/  BSSY.RECONVERGENT B0, `(.L_x_19) ;  /* 0x0000041000007945 */ /* 0x000fe20003800200 */
[----:B------:R-:W-:-:S07]  /*1320*/  MOV R24, RZ ;  /* 0x000000ff00187202 */ /* 0x000fce0000000f00 */
.L_x_20:
[----:B0-----:R-:W0:Y:S01]  /*1330*/  LDC.64 R26, c[0x0][0x390] ;  /* 0x0000e400ff1a7b82 */ /* 0x001e220000000a00 */
[----:B------:R-:W-:Y:S02]  /*1340*/  IADD3 R5, PT, PT, R15, R24, RZ ;  /* 0x000000180f057210 */ /* 0x000fe40007ffe0ff */
[----:B------:R-:W-:-:S03]  /*1350*/  LEA R23, R24, R2, 0x2 ;  /* 0x0000000218177211 */ /* 0x000fc600078e10ff */
[----:B0-----:R-:W-:Y:S02]  /*1360*/  IMAD.WIDE R26, R5, 0x4, R26 ;  /* 0x00000004051a7825 */ /* 0x001fe400078e021a */
[----:B------:R-:W2:Y:S04]  /*1370*/  LDL.128 R4, [R23] ;  /* 0x0000000017047983 */ /* 0x000ea80000100c00 */
[----:B------:R-:W3:Y:S04]  /*1380*/  LDG.E R28, desc[UR8][R26.64] ;  /* 0x000000081a1c7981 */ /* 0x000ee8000c1e1900 */
[----:B------:R-:W4:Y:S04]  /*1390*/  LDG.E R11, desc[UR8][R26.64+0x4] ;  /* 0x000004081a0b7981 */ /* 0x000f28000c1e1900 */
[----:B------:R-:W5:Y:S04]  /*13a0*/  LDG.E R8, desc[UR8][R26.64+0x8] ;  /* 0x000008081a087981 */ /* 0x000f68000c1e1900 */
[----:B------:R-:W5:Y:S04]  /*13b0*/  LDG.E R10, desc[UR8][R26.64+0xc] ;  /* 0x00000c081a0a7981 */ /* 0x000f68000c1e1900 */
[----:B------:R-:W5:Y:S04]  /*13c0*/  LDG.E R29, desc[UR8][R26.64+0x1c] ;  /* 0x00001c081a1d7981 */ /* 0x000f68000c1e1900 */
[----:B------:R-:W5:Y:S01]  /*13d0*/  LDG.E R25, desc[UR8][R26.64+0x18] ;  /* 0x000018081a197981 */ /* 0x000f62000c1e1900 */
[----:B---3--:R-:W-:-:S04]  /*13e0*/  FMUL R9, R21, R28 ;  /* 0x0000001c15097220 */ /* 0x008fc80000400000 */
[C---:B--2---:R-:W-:Y:S01]  /*13f0*/  FFMA R4, R22.reuse, R4, R9 ;  /* 0x0000000416047223 */ /* 0x044fe20000000009 */
[C---:B----4-:R-:W-:Y:S01]  /*1400*/  FMUL R28, R21.reuse, R11 ;  /* 0x0000000b151c7220 */ /* 0x050fe20000400000 */
[C---:B-----5:R-:W-:Y:S01]  /*1410*/  FMUL R9, R21.reuse, R8 ;  /* 0x0000000815097220 */ /* 0x060fe20000400000 */
[----:B------:R-:W-:Y:S02]  /*1420*/  FMUL R10, R21, R10 ;  /* 0x0000000a150a7220 */ /* 0x000fe40000400000 */
[C---:B------:R-:W-:Y:S01]  /*1430*/  FFMA R5, R22.reuse, R5, R28 ;  /* 0x0000000516057223 */ /* 0x040fe2000000001c */
[C---:B------:R-:W-:Y:S01]  /*1440*/  FFMA R6, R22.reuse, R6, R9 ;  /* 0x0000000616067223 */ /* 0x040fe20000000009 */
[----:B------:R-:W2:Y:S01]  /*1450*/  LDG.E R28, desc[UR8][R26.64+0x10] ;  /* 0x000010081a1c7981 */ /* 0x000ea2000c1e1900 */
[----:B------:R-:W-:-:S03]  /*1460*/  FFMA R7, R22, R7, R10 ;  /* 0x0000000716077223 */ /* 0x000fc6000000000a */
[----:B------:R-:W3:Y:S04]  /*1470*/  LDL.128 R8, [R23+0x10] ;  /* 0x0000100017087983 */ /* 0x000ee80000100c00 */
[----:B------:R0:W-:Y:S04]  /*1480*/  STL.128 [R23], R4 ;  /* 0x0000000417007387 */ /* 0x0001e80000100c00 */
[----:B0-----:R-:W4:Y:S01]  /*1490*/  LDG.E R4, desc[UR8][R26.64+0x14] ;  /* 0x000014081a047981 */ /* 0x001f22000c1e1900 */
[C---:B------:R-:W-:Y:S01]  /*14a0*/  FMUL R25, R21.reuse, R25 ;  /* 0x0000001915197220 */ /* 0x040fe20000400000 */
[----:B--2---:R-:W-:-:S04]  /*14b0*/  FMUL R28, R21, R28 ;  /* 0x0000001c151c7220 */ /* 0x004fc80000400000 */
[C---:B---3--:R-:W-:Y:S01]  /*14c0*/  FFMA R8, R22.reuse, R8, R28 ;  /* 0x0000000816087223 */ /* 0x048fe2000000001c */
[----:B------:R-:W-:Y:S02]  /*14d0*/  FFMA R10, R22, R10, R25 ;  /* 0x0000000a160a7223 */ /* 0x000fe40000000019 */
[----:B------:R-:W2:Y:S01]  /*14e0*/  LDG.E R25, desc[UR8][R26.64+0x28] ;  /* 0x000028081a197981 */ /* 0x000ea2000c1e1900 */
[----:B----4-:R-:W-:-:S03]  /*14f0*/  FMUL R28, R21, R4 ;  /* 0x00000004151c7220 */ /* 0x010fc60000400000 */
[----:B------:R-:W3:Y:S01]  /*1500*/  LDL.128 R4, [R23+0x20] ;  /* 0x0000200017047983 */ /* 0x000ee20000100c00 */
[C---:B------:R-:W-:Y:S01]  /*1510*/  FFMA R9, R22.reuse, R9, R28 ;  /* 0x0000000916097223 */ /* 0x040fe2000000001c */
[C---:B------:R-:W-:Y:S02]  /*1520*/  FMUL R28, R21.reuse, R29 ;  /* 0x0000001d151c7220 */ /* 0x040fe40000400000 */
[----:B------:R-:W4:Y:S02]  /*1530*/  LDG.E R29, desc[UR8][R26.64+0x2c] ;  /* 0x00002c081a1d7981 */ /* 0x000f24000c1e1900 */
[----:B------:R-:W-:Y:S02]  /*1540*/  FFMA R11, R22, R11, R28 ;  /* 0x0000000b160b7223 */ /* 0x000fe4000000001c */
[----:B------:R-:W5:Y:S04]  /*1550*/  LDG.E R28, desc[UR8][R26.64+0x20] ;  /* 0x000020081a1c7981 */ /* 0x000f68000c1e1900 */
[----:B------:R0:W-:Y:S04]  /*1560*/  STL.128 [R23+0x10], R8 ;  /* 0x0000100817007387 */ /* 0x0001e80000100c00 */
[----:B0-----:R-:W4:Y:S01]  /*1570*/  LDG.E R8, desc[UR8][R26.64+0x24] ;  /* 0x000024081a087981 */ /* 0x001f22000c1e1900 */
[C---:B--2---:R-:W-:Y:S01]  /*1580*/  FMUL R25, R21.reuse, R25 ;  /* 0x0000001915197220 */ /* 0x044fe20000400000 */
[----:B-----5:R-:W-:-:S04]  /*1590*/  FMUL R28, R21, R28 ;  /* 0x0000001c151c7220 */ /* 0x020fc80000400000 */
[C---:B---3--:R-:W-:Y:S01]  /*15a0*/  FFMA R4, R22.reuse, R4, R28 ;  /* 0x0000000416047223 */ /* 0x048fe2000000001c */
[C---:B------:R-:W-:Y:S01]  /*15b0*/  FFMA R6, R22.reuse, R6, R25 ;  /* 0x0000000616067223 */ /* 0x040fe20000000019 */
[C---:B----4-:R-:W-:Y:S02]  /*15c0*/  FMUL R28, R21.reuse, R8 ;  /* 0x00000008151c7220 */ /* 0x050fe40000400000 */
[----:B------:R-:W2:Y:S02]  /*15d0*/  LDL.128 R8, [R23+0x30] ;  /* 0x0000300017087983 */ /* 0x000ea40000100c00 */
[C---:B------:R-:W-:Y:S01]  /*15e0*/  FFMA R5, R22.reuse, R5, R28 ;  /* 0x0000000516057223 */ /* 0x040fe2000000001c */
[----:B------:R-:W-:Y:S02]  /*15f0*/  FMUL R28, R21, R29 ;  /* 0x0000001d151c7220 */ /* 0x000fe40000400000 */
[----:B------:R-:W3:Y:S02]  /*1600*/  LDG.E R29, desc[UR8][R26.64+0x34] ;  /* 0x000034081a1d7981 */ /* 0x000ee4000c1e1900 */
[----:B------:R-:W-:-:S02]  /*1610*/  FFMA R7, R22, R7, R28 ;  /* 0x0000000716077223 */ /* 0x000fc4000000001c */
[----:B------:R-:W4:Y:S04]  /*1620*/  LDG.E R28, desc[UR8][R26.64+0x30] ;  /* 0x000030081a1c7981 */ /* 0x000f28000c1e1900 */
[----:B------:R0:W-:Y:S04]  /*1630*/  STL.128 [R23+0x20], R4 ;  /* 0x0000200417007387 */ /* 0x0001e80000100c00 */
[----:B0-----:R-:W5:Y:S04]  /*1640*/  LDG.E R4, desc[UR8][R26.64+0x38] ;  /* 0x000038081a047981 */ /* 0x001f68000c1e1900 */
[----:B------:R-:W5:Y:S01]  /*1650*/  LDG.E R6, desc[UR8][R26.64+0x3c] ;  /* 0x00003c081a067981 */ /* 0x000f62000c1e1900 */
[----:B------:R-:W-:-:S04]  /*1660*/  IADD3 R24, PT, PT, R24, 0x10, RZ ;  /* 0x0000001018187810 */ /* 0x000fc80007ffe0ff */
[----:B------:R-:W-:Y:S01]  /*1670*/  ISETP.NE.AND P0, PT, R24, R3, PT ;  /* 0x000000031800720c */ /* 0x000fe20003f05270 */
[C---:B----4-:R-:W-:Y:S01]  /*1680*/  FMUL R25, R21.reuse, R28 ;  /* 0x0000001c15197220 */ /* 0x050fe20000400000 */
[----:B---3--:R-:W-:-:S03]  /*1690*/  FMUL R28, R21, R29 ;  /* 0x0000001d151c7220 */ /* 0x008fc60000400000 */
[C---:B--2---:R-:W-:Y:S01]  /*16a0*/  FFMA R8, R22.reuse, R8, R25 ;  /* 0x0000000816087223 */ /* 0x044fe20000000019 */
[----:B------:R-:W-:Y:S01]  /*16b0*/  FFMA R9, R22, R9, R28 ;  /* 0x0000000916097223 */ /* 0x000fe2000000001c */
[C---:B-----5:R-:W-:Y:S01]  /*16c0*/  FMUL R29, R21.reuse, R4 ;  /* 0x00000004151d7220 */ /* 0x060fe20000400000 */
[----:B------:R-:W-:-:S03]  /*16d0*/  FMUL R6, R21, R6 ;  /* 0x0000000615067220 */ /* 0x000fc60000400000 */
[C---:B------:R-:W-:Y:S01]  /*16e0*/  FFMA R10, R22.reuse, R10, R29 ;  /* 0x0000000a160a7223 */ /* 0x040fe2000000001d */
[----:B------:R-:W-:-:S05]  /*16f0*/  FFMA R11, R22, R11, R6 ;  /* 0x0000000b160b7223 */ /* 0x000fca0000000006 */
[----:B------:R0:W-:Y:S01]  /*1700*/  STL.128 [R23+0x30], R8 ;  /* 0x0000300817007387 */ /* 0x0001e20000100c00 */
[----:B------:R-:W-:Y:S05]  /*1710*/  @P0 BRA `(.L_x_20) ;  /* 0xfffffffc00040947 */ /* 0x000fea000383ffff */
[----:B------:R-:W-:Y:S05]  /*1720*/  BSYNC.RECONVERGENT B0 ;  /* 0x0000000000007941 */ /* 0x000fea0003800200 */
.L_x_19:
[----:B------:R-:W-:-:S07]  /*1730*/  MOV R6, R3 ;  /* 0x0000000300067202 */ /* 0x000fce0000000f00 */
.L_x_18:
[----:B------:R-:W-:Y:S05]  /*1740*/  @!P3 BRA `(.L_x_21) ;  /* 0x00000004009cb947 */ /* 0x000fea0003800000 */
[----:B------:R-:W-:Y:S02]  /*1750*/  IADD3 R4, PT, PT, R14, -0x1, RZ ;  /* 0xffffffff0e047810 */ /* 0x000fe40007ffe0ff */
[----:B------:R-:W-:Y:S02]  /*1760*/  ISETP.NE.AND P1, PT, R13, RZ, PT ;  /* 0x000000ff0d00720c */ /* 0x000fe40003f25270 */
[----:B------:R-:W-:-:S13]  /*1770*/  ISETP.GE.U32.AND P0, PT, R4, 0x7, PT ;  /* 0x000000070400780c */ /* 0x000fda0003f06070 */
[----:B------:R-:W-:Y:S05]  /*1780*/  @!P0 BRA `(.L_x_22) ;  /* 0x0000000000b48947 */ /* 0x000fea0003800000 */
[----:B------:R-:W1:Y:S01]  /*1790*/  LDC.64 R4, c[0x0][0x390] ;  /* 0x0000e400ff047b82 */ /* 0x000e620000000a00 */
[----:B------:R-:W-:-:S05]  /*17a0*/  IADD3 R7, PT, PT, R15, R6, RZ ;  /* 0x000000060f077210 */ /* 0x000fca0007ffe0ff */
[----:B-1----:R-:W-:Y:S01]  /*17b0*/  IMAD.WIDE R4, R7, 0x4, R4 ;  /* 0x0000000407047825 */ /* 0x002fe200078e0204 */
[----:B------:R-:W-:-:S04]  /*17c0*/  LEA R7, R6, R2, 0x2 ;  /* 0x0000000206077211 */ /* 0x000fc800078e10ff */
[----:B0-----:R-:W2:Y:S04]  /*17d0*/  LDG.E R8, desc[UR8][R4.64] ;  /* 0x0000000804087981 */ /* 0x001ea8000c1e1900 */
[----:B------:R-:W3:Y:S04]  /*17e0*/  LDL R11, [R7] ;  /* 0x00000000070b7983 */ /* 0x000ee80000100800 */
[----:B------:R-:W4:Y:S04]  /*17f0*/  LDG.E R24, desc[UR8][R4.64+0x4] ;  /* 0x0000040804187981 */ /* 0x000f28000c1e1900 */
[----:B------:R-:W5:Y:S04]  /*1800*/  LDL R23, [R7+0x4] ;  /* 0x0000040007177983 */ /* 0x000f680000100800 */
[----:B------:R-:W5:Y:S04]  /*1810*/  LDG.E R10, desc[UR8][R4.64+0x8] ;  /* 0x00000808040a7981 */ /* 0x000f68000c1e1900 */
[----:B------:R-:W5:Y:S04]  /*1820*/  LDG.E R28, desc[UR8][R4.64+0xc] ;  /* 0x00000c08041c7981 */ /* 0x000f68000c1e1900 */
[----:B------:R-:W5:Y:S04]  /*1830*/  LDL R9, [R7+0x8] ;  /* 0x0000080007097983 */ /* 0x000f680000100800 */
[----:B------:R-:W5:Y:S01]  /*1840*/  LDG.E R26, desc[UR8][R4.64+0x1c] ;  /* 0x00001c08041a7981 */ /* 0x000f62000c1e1900 */
[----:B--2---:R-:W-:-:S03]  /*1850*/  FMUL R25, R21, R8 ;  /* 0x0000000815197220 */ /* 0x004fc60000400000 */
[----:B------:R-:W2:Y:S01]  /*1860*/  LDG.E R8, desc[UR8][R4.64+0x10] ;  /* 0x0000100804087981 */ /* 0x000ea2000c1e1900 */
[----:B---3--:R-:W-:-:S03]  /*1870*/  FFMA R25, R22, R11, R25 ;  /* 0x0000000b16197223 */ /* 0x008fc60000000019 */
[----:B------:R-:W3:Y:S01]  /*1880*/  LDL R11, [R7+0xc] ;  /* 0x00000c00070b7983 */ /* 0x000ee20000100800 */
[----:B----4-:R-:W-:-:S04]  /*1890*/  FMUL R24, R21, R24 ;  /* 0x0000001815187220 */ /* 0x010fc80000400000 */
[----:B-----5:R-:W-:Y:S02]  /*18a0*/  FFMA R23, R22, R23, R24 ;  /* 0x0000001716177223 */ /* 0x020fe40000000018 */
[----:B------:R-:W4:Y:S01]  /*18b0*/  LDG.E R24, desc[UR8][R4.64+0x14] ;  /* 0x0000140804187981 */ /* 0x000f22000c1e1900 */
[----:B------:R-:W-:-:S03]  /*18c0*/  FMUL R27, R21, R10 ;  /* 0x0000000a151b7220 */ /* 0x000fc60000400000 */
[----:B------:R4:W5:Y:S01]  /*18d0*/  LDG.E R10, desc[UR8][R4.64+0x18] ;  /* 0x00001808040a7981 */ /* 0x000962000c1e1900 */
[----:B------:R-:W-:-:S03]  /*18e0*/  FMUL R29, R21, R28 ;  /* 0x0000001c151d7220 */ /* 0x000fc60000400000 */
[----:B------:R0:W-:Y:S01]  /*18f0*/  STL [R7], R25 ;  /* 0x0000001907007387 */ /* 0x0001e20000100800 */
[----:B------:R-:W-:-:S03]  /*1900*/  FFMA R27, R22, R9, R27 ;  /* 0x00000009161b7223 */ /* 0x000fc6000000001b */
[----:B------:R1:W-:Y:S04]  /*1910*/  STL [R7+0x4], R23 ;  /* 0x0000041707007387 */ /* 0x0003e80000100800 */
[----:B------:R-:W5:Y:S04]  /*1920*/  LDL R9, [R7+0x10] ;  /* 0x0000100007097983 */ /* 0x000f680000100800 */
[----:B0-----:R-:W5:Y:S04]  /*1930*/  LDL R25, [R7+0x14] ;  /* 0x0000140007197983 */ /* 0x001f680000100800 */
[----:B-1----:R-:W5:Y:S01]  /*1940*/  LDL R23, [R7+0x18] ;  /* 0x0000180007177983 */ /* 0x002f620000100800 */
[----:B---3--:R-:W-:-:S03]  /*1950*/  FFMA R28, R22, R11, R29 ;  /* 0x0000000b161c7223 */ /* 0x008fc6000000001d */
[----:B------:R-:W3:Y:S01]  /*1960*/  LDL R11, [R7+0x1c] ;  /* 0x00001c00070b7983 */ /* 0x000ee20000100800 */
[C---:B--2---:R-:W-:Y:S01]  /*1970*/  FMUL R29, R21.reuse, R8 ;  /* 0x00000008151d7220 */ /* 0x044fe20000400000 */
[C---:B------:R-:W-:Y:S01]  /*1980*/  FMUL R26, R21.reuse, R26 ;  /* 0x0000001a151a7220 */ /* 0x040fe20000400000 */
[C---:B----4-:R-:W-:Y:S01]  /*1990*/  FMUL R5, R21.reuse, R24 ;  /* 0x0000001815057220 */ /* 0x050fe20000400000 */
[----:B-----5:R-:W-:Y:S01]  /*19a0*/  FMUL R10, R21, R10 ;  /* 0x0000000a150a7220 */ /* 0x020fe20000400000 */
[----:B------:R1:W-:Y:S04]  /*19b0*/  STL [R7+0x8], R27 ;  /* 0x0000081b07007387 */ /* 0x0003e80000100800 */
[----:B------:R1:W-:Y:S01]  /*19c0*/  STL [R7+0xc], R28 ;  /* 0x00000c1c07007387 */ /* 0x0003e20000100800 */
[C---:B------:R-:W-:Y:S01]  /*19d0*/  FFMA R8, R22.reuse, R9, R29 ;  /* 0x0000000916087223 */ /* 0x040fe2000000001d */
[C---:B------:R-:W-:Y:S01]  /*19e0*/  FFMA R4, R22.reuse, R25, R5 ;  /* 0x0000001916047223 */ /* 0x040fe20000000005 */
[----:B------:R-:W-:-:S03]  /*19f0*/  FFMA R10, R22, R23, R10 ;  /* 0x00000017160a7223 */ /* 0x000fc6000000000a */
[----:B------:R1:W-:Y:S04]  /*1a00*/  STL [R7+0x10], R8 ;  /* 0x0000100807007387 */ /* 0x0003e80000100800 */
[----:B------:R1:W-:Y:S04]  /*1a10*/  STL [R7+0x14], R4 ;  /* 0x0000140407007387 */ /* 0x0003e80000100800 */
[----:B------:R1:W-:Y:S01]  /*1a20*/  STL [R7+0x18], R10 ;  /* 0x0000180a07007387 */ /* 0x0003e20000100800 */
[----:B------:R-:W-:Y:S01]  /*1a30*/  IADD3 R6, PT, PT, R6, 0x8, RZ ;  /* 0x0000000806067810 */ /* 0x000fe20007ffe0ff */
[----:B---3--:R-:W-:-:S05]  /*1a40*/  FFMA R26, R22, R11, R26 ;  /* 0x0000000b161a7223 */ /* 0x008fca000000001a */
[----:B------:R1:W-:Y:S02]  /*1a50*/  STL [R7+0x1c], R26 ;  /* 0x00001c1a07007387 */ /* 0x0003e40000100800 */
.L_x_22:
[----:B------:R-:W-:Y:S05]  /*1a60*/  @!P1 BRA `(.L_x_21) ;  /* 0x0000000000d49947 */ /* 0x000fea0003800000 */
[----:B-1----:R-:W-:Y:S02]  /*1a70*/  IADD3 R4, PT, PT, R13, -0x1, RZ ;  /* 0xffffffff0d047810 */ /* 0x002fe40007ffe0ff */
[----:B------:R-:W-:Y:S02]  /*1a80*/  ISETP.NE.AND P1, PT, R12, RZ, PT ;  /* 0x000000ff0c00720c */ /* 0x000fe40003f25270 */
[----:B------:R-:W-:-:S13]  /*1a90*/  ISETP.GE.U32.AND P0, PT, R4, 0x3, PT ;  /* 0x000000030400780c */ /* 0x000fda0003f06070 */
[----:B------:R-:W-:Y:S05]  /*1aa0*/  @!P0 BRA `(.L_x_23) ;  /* 0x0000000000648947 */ /* 0x000fea0003800000 */
[----:B------:R-:W1:Y:S01]  /*1ab0*/  LDC.64 R4, c[0x0][0x390] ;  /* 0x0000e400ff047b82 */ /* 0x000e620000000a00 */
[----:B------:R-:W-:-:S05]  /*1ac0*/  IADD3 R7, PT, PT, R15, R6, RZ ;  /* 0x000000060f077210 */ /* 0x000fca0007ffe0ff */
[----:B-1----:R-:W-:Y:S01]  /*1ad0*/  IMAD.WIDE R4, R7, 0x4, R4 ;  /* 0x0000000407047825 */ /* 0x002fe200078e0204 */
[----:B------:R-:W-:-:S04]  /*1ae0*/  LEA R7, R6, R2, 0x2 ;  /* 0x0000000206077211 */ /* 0x000fc800078e10ff */
[----:B------:R-:W2:Y:S04]  /*1af0*/  LDG.E R24, desc[UR8][R4.64+0x8] ;  /* 0x0000080804187981 */ /* 0x000ea8000c1e1900 */
[----:B0-----:R-:W3:Y:S04]  /*1b00*/  LDG.E R8, desc[UR8][R4.64] ;  /* 0x0000000804087981 */ /* 0x001ee8000c1e1900 */
[----:B------:R-:W4:Y:S04]  /*1b10*/  LDG.E R10, desc[UR8][R4.64+0x4] ;  /* 0x00000408040a7981 */ /* 0x000f28000c1e1900 */
[----:B------:R-:W5:Y:S04]  /*1b20*/  LDG.E R26, desc[UR8][R4.64+0xc] ;  /* 0x00000c08041a7981 */ /* 0x000f68000c1e1900 */
[----:B------:R-:W5:Y:S04]  /*1b30*/  LDL R11, [R7+0x8] ;  /* 0x00000800070b7983 */ /* 0x000f680000100800 */
[----:B------:R-:W5:Y:S04]  /*1b40*/  LDL R25, [R7] ;  /* 0x0000000007197983 */ /* 0x000f680000100800 */
[----:B------:R-:W5:Y:S04]  /*1b50*/  LDL R23, [R7+0x4] ;  /* 0x0000040007177983 */ /* 0x000f680000100800 */
[----:B------:R-:W5:Y:S01]  /*1b60*/  LDL R9, [R7+0xc] ;  /* 0x00000c0007097983 */ /* 0x000f620000100800 */
[----:B------:R-:W-:Y:S01]  /*1b70*/  IADD3 R6, PT, PT, R6, 0x4, RZ ;  /* 0x0000000406067810 */ /* 0x000fe20007ffe0ff */
[C---:B--2---:R-:W-:Y:S01]  /*1b80*/  FMUL R24, R21.reuse, R24 ;  /* 0x0000001815187220 */ /* 0x044fe20000400000 */
[C---:B---3--:R-:W-:Y:S01]  /*1b90*/  FMUL R27, R21.reuse, R8 ;  /* 0x00000008151b7220 */ /* 0x048fe20000400000 */
[C---:B----4-:R-:W-:Y:S01]  /*1ba0*/  FMUL R10, R21.reuse, R10 ;  /* 0x0000000a150a7220 */ /* 0x050fe20000400000 */
[----:B-----5:R-:W-:Y:S01]  /*1bb0*/  FMUL R26, R21, R26 ;  /* 0x0000001a151a7220 */ /* 0x020fe20000400000 */
[C---:B------:R-:W-:Y:S01]  /*1bc0*/  FFMA R4, R22.reuse, R11, R24 ;  /* 0x0000000b16047223 */ /* 0x040fe20000000018 */
[C---:B------:R-:W-:Y:S01]  /*1bd0*/  FFMA R8, R22.reuse, R25, R27 ;  /* 0x0000001916087223 */ /* 0x040fe2000000001b */
[C---:B------:R-:W-:Y:S01]  /*1be0*/  FFMA R10, R22.reuse, R23, R10 ;  /* 0x00000017160a7223 */ /* 0x040fe2000000000a */
[----:B------:R-:W-:-:S03]  /*1bf0*/  FFMA R24, R22, R9, R26 ;  /* 0x0000000916187223 */ /* 0x000fc6000000001a */
[----:B------:R1:W-:Y:S04]  /*1c00*/  STL [R7], R8 ;  /* 0x0000000807007387 */ /* 0x0003e80000100800 */
[----:B------:R1:W-:Y:S04]  /*1c10*/  STL [R7+0x4], R10 ;  /* 0x0000040a07007387 */ /* 0x0003e80000100800 */
[----:B------:R1:W-:Y:S04]  /*1c20*/  STL [R7+0x8], R4 ;  /* 0x0000080407007387 */ /* 0x0003e80000100800 */
[----:B------:R1:W-:Y:S02]  /*1c30*/  STL [R7+0xc], R24 ;  /* 0x00000c1807007387 */ /* 0x0003e40000100800 */
.L_x_23:
[----:B------:R-:W-:Y:S05]  /*1c40*/  @!P1 BRA `(.L_x_21) ;  /* 0x00000000005c9947 */ /* 0x000fea0003800000 */
[----:B-1----:R-:W1:Y:S01]  /*1c50*/  LDC.64 R4, c[0x0][0x390] ;  /* 0x0000e400ff047b82 */ /* 0x002e620000000a00 */
[----:B------:R-:W-:Y:S02]  /*1c60*/  IADD3 R15, PT, PT, R15, R6, RZ ;  /* 0x000000060f0f7210 */ /* 0x000fe40007ffe0ff */
[----:B------:R-:W-:-:S05]  /*1c70*/  LEA R6, R6, R2, 0x2 ;  /* 0x0000000206067211 */ /* 0x000fca00078e10ff */
[----:B------:R-:W2:Y:S01]  /*1c80*/  LDL R7, [R6] ;  /* 0x0000000006077983 */ /* 0x000ea20000100800 */
[----:B-1----:R-:W-:-:S05]  /*1c90*/  IMAD.WIDE R4, R15, 0x4, R4 ;  /* 0x000000040f047825 */ /* 0x002fca00078e0204 */
[----:B0-----:R-:W3:Y:S01]  /*1ca0*/  LDG.E R8, desc[UR8][R4.64] ;  /* 0x0000000804087981 */ /* 0x001ee2000c1e1900 */
[----:B------:R-:W-:Y:S01]  /*1cb0*/  ISETP.NE.AND P0, PT, R12, 0x1, PT ;  /* 0x000000010c00780c */ /* 0x000fe20003f05270 */
[----:B---3--:R-:W-:-:S04]  /*1cc0*/  FMUL R9, R21, R8 ;  /* 0x0000000815097220 */ /* 0x008fc80000400000 */
[----:B--2---:R-:W-:-:S05]  /*1cd0*/  FFMA R7, R22, R7, R9 ;  /* 0x0000000716077223 */ /* 0x004fca0000000009 */
[----:B------:R2:W-:Y:S03]  /*1ce0*/  STL [R6], R7 ;  /* 0x0000000706007387 */ /* 0x0005e60000100800 */
[----:B------:R-:W-:Y:S05]  /*1cf0*/  @!P0 BRA `(.L_x_21) ;  /* 0x0000000000308947 */ /* 0x000fea0003800000 */
[----:B------:R-:W2:Y:S04]  /*1d00*/  LDG.E R8, desc[UR8][R4.64+0x4] ;  /* 0x0000040804087981 */ /* 0x000ea8000c1e1900 */
[----:B------:R-:W3:Y:S01]  /*1d10*/  LDL R9, [R6+0x4] ;  /* 0x0000040006097983 */ /* 0x000ee20000100800 */
[----:B------:R-:W-:Y:S01]  /*1d20*/  ISETP.NE.AND P0, PT, R12, 0x2, PT ;  /* 0x000000020c00780c */ /* 0x000fe20003f05270 */
[----:B--2---:R-:W-:-:S04]  /*1d30*/  FMUL R7, R21, R8 ;  /* 0x0000000815077220 */ /* 0x004fc80000400000 */
[----:B---3--:R-:W-:-:S05]  /*1d40*/  FFMA R7, R22, R9, R7 ;  /* 0x0000000916077223 */ /* 0x008fca0000000007 */
[----:B------:R3:W-:Y:S03]  /*1d50*/  STL [R6+0x4], R7 ;  /* 0x0000040706007387 */ /* 0x0007e60000100800 */
[----:B------:R-:W-:Y:S05]  /*1d60*/  @!P0 BRA `(.L_x_21) ;  /* 0x0000000000148947 */ /* 0x000fea0003800000 */
[----:B------:R-:W2:Y:S04]  /*1d70*/  LDG.E R4, desc[UR8][R4.64+0x8] ;  /* 0x0000080804047981 */ /* 0x000ea8000c1e1900 */
[----:B---3--:R-:W3:Y:S01]  /*1d80*/  LDL R7, [R6+0x8] ;  /* 0x0000080006077983 */ /* 0x008ee20000100800 */
[----:B--2---:R-:W-:-:S04]  /*1d90*/  FMUL R21, R21, R4 ;  /* 0x0000000415157220 */ /* 0x004fc80000400000 */
[----:B---3--:R-:W-:-:S05]  /*1da0*/  FFMA R21, R22, R7, R21 ;  /* 0x0000000716157223 */ /* 0x008fca0000000015 */
[----:B------:R4:W-:Y:S02]  /*1db0*/  STL [R6+0x8], R21 ;  /* 0x0000081506007387 */ /* 0x0009e40000100800 */
.L_x_21:
[----:B------:R-:W-:-:S13]  /*1dc0*/  ISETP.NE.AND P0, PT, R17, R0, PT ;  /* 0x000000001100720c */ /* 0x000fda0003f05270 */
[----:B------:R-:W-:Y:S05]  /*1dd0*/  @!P0 BRA `(.L_x_24) ;  /* 0x0000000000088947 */ /* 0x000fea0003800000 */
[----:B------:R-:W-:Y:S01]  /*1de0*/  IADD3 R17, PT, PT, R17, 0x1, RZ ;  /* 0x0000000111117810 */ /* 0x000fe20007ffe0ff */
[----:B------:R-:W-:Y:S06]  /*1df0*/  BRA `(.L_x_25) ;  /* 0xffffffe800d07947 */ /* 0x000fec000383ffff */
.L_x_24:
[----:B------:R-:W-:Y:S05]  /*1e00*/  BSYNC.RECONVERGENT B3 ;  /* 0x0000000000037941 */ /* 0x000fea0003800200 */
.L_x_10:
[----:B------:R-:W-:Y:S05]  /*1e10*/  BRA `(.L_x_26) ;  /* 0x0000000400ac7947 */ /* 0x000fea0003800000 */
.L_x_9:
[C---:B------:R-:W-:Y:S01]  /*1e20*/  ISETP.GE.U32.AND P0, PT, R0.reuse, 0x3, PT ;  /* 0x000000030000780c */ /* 0x040fe20003f06070 */
[----:B------:R-:W-:Y:S01]  /*1e30*/  BSSY.RECONVERGENT B3, `(.L_x_27) ;  /* 0x0000041000037945 */ /* 0x000fe20003800200 */
[----:B------:R-:W-:Y:S01]  /*1e40*/  IADD3 R4, PT, PT, R0, 0x1, RZ ;  /* 0x0000000100047810 */ /* 0x000fe20007ffe0ff */
[----:B------:R-:W-:Y:S01]  /*1e50*/  HFMA2 R18, -RZ, RZ, 0, 0 ;  /* 0x00000000ff127431 */ /* 0x000fe200000001ff */
[----:B------:R-:W-:Y:S02]  /*1e60*/  MOV R3, 0xff800000 ;  /* 0xff80000000037802 */ /* 0x000fe40000000f00 */
[----:B------:R-:W-:-:S07]  /*1e70*/  LOP3.LUT R5, R4, 0x3, RZ, 0xc0, !PT ;  /* 0x0000000304057812 */ /* 0x000fce00078ec0ff */
[----:B------:R-:W-:Y:S05]  /*1e80*/  @!P0 BRA `(.L_x_28) ;  /* 0x0000000000ec8947 */ /* 0x000fea0003800000 */
[----:B------:R-:W2:Y:S01]  /*1e90*/  MUFU.RCP R3, R20 ;  /* 0x0000001400037308 */ /* 0x000ea20000001000 */
[----:B------:R-:W-:-:S07]  /*1ea0*/  MOV R18, RZ ;  /* 0x000000ff00127202 */ /* 0x000fce0000000f00 */
[----:B------:R-:W0:Y:S01]  /*1eb0*/  FCHK P0, RZ, R20 ;  /* 0x00000014ff007302 */ /* 0x000e220000000000 */
[----:B--2---:R-:W-:-:S04]  /*1ec0*/  FFMA R6, R3, -R20, 1 ;  /* 0x3f80000003067423 */ /* 0x004fc80000000814 */
[----:B------:R-:W-:Y:S01]  /*1ed0*/  FFMA R6, R3, R6, R3 ;  /* 0x0000000603067223 */ /* 0x000fe20000000003 */
[----:B------:R-:W-:-:S03]  /*1ee0*/  LOP3.LUT R3, R4, 0x1ffffffc, RZ, 0xc0, !PT ;  /* 0x1ffffffc04037812 */ /* 0x000fc600078ec0ff */
[----:B------:R-:W-:-:S04]  /*1ef0*/  FFMA R7, RZ, R6, RZ ;  /* 0x00000006ff077223 */ /* 0x000fc800000000ff */
[----:B------:R-:W-:-:S04]  /*1f00*/  FFMA R8, R7, -R20, RZ ;  /* 0x8000001407087223 */ /* 0x000fc800000000ff */
[----:B------:R-:W-:Y:S01]  /*1f10*/  FFMA R8, R6, R8, R7 ;  /* 0x0000000806087223 */ /* 0x000fe20000000007 */
[----:B0-----:R-:W-:Y:S06]  /*1f20*/  @!P0 BRA `(.L_x_29) ;  /* 0x00000000000c8947 */ /* 0x001fec0003800000 */
[----:B------:R-:W-:Y:S02]  /*1f30*/  MOV R23, RZ ;  /* 0x000000ff00177202 */ /* 0x000fe40000000f00 */
[----:B------:R-:W-:-:S07]  /*1f40*/  MOV R4, 0x1f60 ;  /* 0x00001f6000047802 */ /* 0x000fce0000000f00 */
[----:B------:R-:W-:Y:S05]  /*1f50*/  CALL.REL.NOINC `($__internal_1_$__cuda_sm3x_div_rn_noftz_f32_slowpath) ;  /* 0x0000002400c07944 */ /* 0x000fea0003c00000 */
.L_x_29:
[----:B------:R-:W-:Y:S01]  /*1f60*/  HFMA2 R4, -RZ, RZ, 0, 0 ;  /* 0x00000000ff047431 */ /* 0x000fe200000001ff */
[----:B------:R-:W-:Y:S01]  /*1f70*/  BSSY.RECONVERGENT B0, `(.L_x_30) ;  /* 0x000002b000007945 */ /* 0x000fe20003800200 */
[----:B------:R-:W-:-:S07]  /*1f80*/  MOV R7, 0xff800000 ;  /* 0xff80000000077802 */ /* 0x000fce0000000f00 */
.L_x_31:
[----:B------:R-:W-:Y:S02]  /*1f90*/  FMNMX R6, R7, R8, !PT ;  /* 0x0000000807067209 */ /* 0x000fe40007800000 */
[----:B------:R-:W-:Y:S02]  /*1fa0*/  MOV R13, 0x3bbb989d ;  /* 0x3bbb989d000d7802 */ /* 0x000fe40000000f00 */
[----:B------:R-:W-:Y:S01]  /*1fb0*/  MOV R22, 0x437c0000 ;  /* 0x437c000000167802 */ /* 0x000fe20000000f00 */
[C---:B------:R-:W-:Y:S01]  /*1fc0*/  FADD R11, -R6.reuse, R7 ;  /* 0x00000007060b7221 */ /* 0x040fe20000000100 */
[C---:B------:R-:W-:Y:S01]  /*1fd0*/  FADD R14, R6.reuse, -R6 ;  /* 0x80000006060e7221 */ /* 0x040fe20000000000 */
[----:B------:R-:W-:Y:S01]  /*1fe0*/  FADD R10, -R6, R8 ;  /* 0x00000008060a7221 */ /* 0x000fe20000000100 */
[----:B------:R-:W-:Y:S01]  /*1ff0*/  IADD3 R4, PT, PT, R4, 0x4, RZ ;  /* 0x0000000404047810 */ /* 0x000fe20007ffe0ff */
[-C--:B------:R-:W-:Y:S01]  /*2000*/  FFMA.SAT R9, R11, R13.reuse, 0.5 ;  /* 0x3f0000000b097423 */ /* 0x080fe2000000200d */
[-C--:B------:R-:W-:Y:S01]  /*2010*/  FFMA.SAT R7, R14, R13.reuse, 0.5 ;  /* 0x3f0000000e077423 */ /* 0x080fe2000000200d */
[----:B------:R-:W-:Y:S01]  /*2020*/  FFMA.SAT R13, R10, R13, 0.5 ;  /* 0x3f0000000a0d7423 */ /* 0x000fe2000000200d */
[----:B------:R-:W-:Y:S01]  /*2030*/  ISETP.NE.AND P0, PT, R4, R3, PT ;  /* 0x000000030400720c */ /* 0x000fe20003f05270 */
[-C--:B------:R-:W-:Y:S01]  /*2040*/  FFMA.RM R9, R9, R22.reuse, 12582913 ;  /* 0x4b40000109097423 */ /* 0x080fe20000004016 */
[-C--:B------:R-:W-:Y:S01]  /*2050*/  FFMA.RM R7, R7, R22.reuse, 12582913 ;  /* 0x4b40000107077423 */ /* 0x080fe20000004016 */
[----:B------:R-:W-:-:S02]  /*2060*/  FFMA.RM R13, R13, R22, 12582913 ;  /* 0x4b4000010d0d7423 */ /* 0x000fc40000004016 */
[----:B------:R-:W-:Y:S01]  /*2070*/  FADD R12, R9, -12583039 ;  /* 0xcb40007f090c7421 */ /* 0x000fe20000000000 */
[----:B------:R-:W-:Y:S01]  /*2080*/  FADD R15, R7, -12583039 ;  /* 0xcb40007f070f7421 */ /* 0x000fe20000000000 */
[----:B------:R-:W-:Y:S02]  /*2090*/  SHF.L.U32 R9, R9, 0x17, RZ ;  /* 0x0000001709097819 */ /* 0x000fe400000006ff */
[----:B------:R-:W-:Y:S01]  /*20a0*/  FFMA R12, R11, 1.4426950216293334961, -R12 ;  /* 0x3fb8aa3b0b0c7823 */ /* 0x000fe2000000080c */
[C---:B------:R-:W-:Y:S01]  /*20b0*/  FFMA R15, R14.reuse, 1.4426950216293334961, -R15 ;  /* 0x3fb8aa3b0e0f7823 */ /* 0x040fe2000000080f */
[----:B------:R-:W-:Y:S02]  /*20c0*/  SHF.L.U32 R7, R7, 0x17, RZ ;  /* 0x0000001707077819 */ /* 0x000fe400000006ff */
[----:B------:R-:W-:Y:S01]  /*20d0*/  FFMA R12, R11, 1.925963033500011079e-08, R12 ;  /* 0x32a570600b0c7823 */ /* 0x000fe2000000000c */
[----:B------:R-:W-:Y:S01]  /*20e0*/  FADD R11, R13, -12583039 ;  /* 0xcb40007f0d0b7421 */ /* 0x000fe20000000000 */
[----:B------:R-:W-:-:S03]  /*20f0*/  FFMA R15, R14, 1.925963033500011079e-08, R15 ;  /* 0x32a570600e0f7823 */ /* 0x000fc6000000000f */
[C---:B------:R-:W-:Y:S01]  /*2100*/  FFMA R11, R10.reuse, 1.4426950216293334961, -R11 ;  /* 0x3fb8aa3b0a0b7823 */ /* 0x040fe2000000080b */
[----:B------:R-:W0:Y:S03]  /*2110*/  MUFU.EX2 R12, R12 ;  /* 0x0000000c000c7308 */ /* 0x000e260000000800 */
[----:B------:R-:W-:Y:S01]  /*2120*/  FFMA R11, R10, 1.925963033500011079e-08, R11 ;  /* 0x32a570600a0b7823 */ /* 0x000fe2000000000b */
[----:B------:R-:W-:-:S04]  /*2130*/  SHF.L.U32 R10, R13, 0x17, RZ ;  /* 0x000000170d0a7819 */ /* 0x000fc800000006ff */
[----:B------:R-:W1:Y:S08]  /*2140*/  MUFU.EX2 R14, R15 ;  /* 0x0000000f000e7308 */ /* 0x000e700000000800 */
[----:B------:R-:W2:Y:S01]  /*2150*/  MUFU.EX2 R11, R11 ;  /* 0x0000000b000b7308 */ /* 0x000ea20000000800 */
[----:B0-----:R-:W-:-:S04]  /*2160*/  FMUL R9, R9, R12 ;  /* 0x0000000c09097220 */ /* 0x001fc80000400000 */
[----:B------:R-:W-:Y:S01]  /*2170*/  FMUL R9, R9, R18 ;  /* 0x0000001209097220 */ /* 0x000fe20000400000 */
[----:B-1----:R-:W-:Y:S01]  /*2180*/  FMUL R14, R7, R14 ;  /* 0x0000000e070e7220 */ /* 0x002fe20000400000 */
[----:B------:R-:W-:Y:S02]  /*2190*/  MOV R7, R6 ;  /* 0x0000000600077202 */ /* 0x000fe40000000f00 */
[----:B--2---:R-:W-:-:S04]  /*21a0*/  FFMA R9, R10, R11, R9 ;  /* 0x0000000b0a097223 */ /* 0x004fc80000000009 */
[----:B------:R-:W-:-:S04]  /*21b0*/  FMUL R9, R9, R14 ;  /* 0x0000000e09097220 */ /* 0x000fc80000400000 */
[----:B------:R-:W-:-:S04]  /*21c0*/  FFMA R9, R10, R11, R9 ;  /* 0x0000000b0a097223 */ /* 0x000fc80000000009 */
[----:B------:R-:W-:-:S04]  /*21d0*/  FMUL R9, R14, R9 ;  /* 0x000000090e097220 */ /* 0x000fc80000400000 */
[----:B------:R-:W-:-:S04]  /*21e0*/  FFMA R9, R10, R11, R9 ;  /* 0x0000000b0a097223 */ /* 0x000fc80000000009 */
[----:B------:R-:W-:-:S04]  /*21f0*/  FMUL R9, R14, R9 ;  /* 0x000000090e097220 */ /* 0x000fc80000400000 */
[----:B------:R-:W-:Y:S01]  /*2200*/  FFMA R18, R10, R11, R9 ;  /* 0x0000000b0a127223 */ /* 0x000fe20000000009 */
[----:B------:R-:W-:Y:S06]  /*2210*/  @P0 BRA `(.L_x_31) ;  /* 0xfffffffc005c0947 */ /* 0x000fec000383ffff */
[----:B------:R-:W-:Y:S05]  /*2220*/  BSYNC.RECONVERGENT B0 ;  /* 0x0000000000007941 */ /* 0x000fea0003800200 */
.L_x_30:
[----:B------:R-:W-:-:S07]  /*2230*/  MOV R3, R6 ;  /* 0x0000000600037202 */ /* 0x000fce0000000f00 */
.L_x_28:
[----:B------:R-:W-:Y:S05]  /*2240*/  BSYNC.RECONVERGENT B3 ;  /* 0x0000000000037941 */ /* 0x000fea0003800200 */
.L_x_27:
[----:B------:R-:W-:-:S13]  /*2250*/  ISETP.NE.AND P0, PT, R5, RZ, PT ;  /* 0x000000ff0500720c */ /* 0x000fda0003f05270 */
[----:B------:R-:W-:Y:S05]  /*2260*/  @!P0 BRA `(.L_x_26) ;  /* 0x0000000000988947 */ /* 0x000fea0003800000 */
[----:B--2---:R-:W0:Y:S08]  /*2270*/  MUFU.RCP R7, R20 ;  /* 0x0000001400077308 */ /* 0x004e300000001000 */
[----:B------:R-:W1:Y:S01]  /*2280*/  FCHK P0, RZ, R20 ;  /* 0x00000014ff007302 */ /* 0x000e620000000000 */
[----:B0-----:R-:W-:-:S04]  /*2290*/  FFMA R4, R7, -R20, 1 ;  /* 0x3f80000007047423 */ /* 0x001fc80000000814 */
[----:B------:R-:W-:-:S04]  /*22a0*/  FFMA R4, R7, R4, R7 ;  /* 0x0000000407047223 */ /* 0x000fc80000000007 */
[----:B------:R-:W-:-:S04]  /*22b0*/  FFMA R7, RZ, R4, RZ ;  /* 0x00000004ff077223 */ /* 0x000fc800000000ff */
[----:B------:R-:W-:-:S04]  /*22c0*/  FFMA R8, R7, -R20, RZ ;  /* 0x8000001407087223 */ /* 0x000fc800000000ff */
[----:B------:R-:W-:Y:S01]  /*22d0*/  FFMA R8, R4, R8, R7 ;  /* 0x0000000804087223 */ /* 0x000fe20000000007 */
[----:B-1----:R-:W-:Y:S06]  /*22e0*/  @!P0 BRA `(.L_x_32) ;  /* 0x00000000000c8947 */ /* 0x002fec0003800000 */
[----:B------:R-:W-:Y:S01]  /*22f0*/  HFMA2 R23, -RZ, RZ, 0, 0 ;  /* 0x00000000ff177431 */ /* 0x000fe200000001ff */
[----:B------:R-:W-:-:S07]  /*2300*/  MOV R4, 0x2320 ;  /* 0x0000232000047802 */ /* 0x000fce0000000f00 */
[----:B------:R-:W-:Y:S05]  /*2310*/  CALL.REL.NOINC `($__internal_1_$__cuda_sm3x_div_rn_noftz_f32_slowpath) ;  /* 0x0000002000d07944 */ /* 0x000fea0003c00000 */
.L_x_32:
[----:B------:R-:W-:-:S07]  /*2320*/  MOV R4, RZ ;  /* 0x000000ff00047202 */ /* 0x000fce0000000f00 */
.L_x_33:
[----:B------:R-:W-:Y:S01]  /*2330*/  HFMA2 R10, -RZ, RZ, 0.96630859375, -0.0022525787353515625 ;  /* 0x3bbb989dff0a7431 */ /* 0x000fe200000001ff */
[----:B------:R-:W-:Y:S02]  /*2340*/  FMNMX R6, R8, R3, !PT ;  /* 0x0000000308067209 */ /* 0x000fe40007800000 */
[----:B------:R-:W-:Y:S02]  /*2350*/  MOV R12, 0x437c0000 ;  /* 0x437c0000000c7802 */ /* 0x000fe40000000f00 */
[----:B------:R-:W-:Y:S01]  /*2360*/  IADD3 R4, PT, PT, R4, 0x1, RZ ;  /* 0x0000000104047810 */ /* 0x000fe20007ffe0ff */
[C---:B------:R-:W-:Y:S01]  /*2370*/  FADD R3, -R6.reuse, R3 ;  /* 0x0000000306037221 */ /* 0x040fe20000000100 */
[----:B------:R-:W-:Y:S02]  /*2380*/  FADD R9, -R6, R8 ;  /* 0x0000000806097221 */ /* 0x000fe40000000100 */
[----:B------:R-:W-:Y:S01]  /*2390*/  ISETP.NE.AND P0, PT, R4, R5, PT ;  /* 0x000000050400720c */ /* 0x000fe20003f05270 */
[-C--:B------:R-:W-:Y:S01]  /*23a0*/  FFMA.SAT R7, R3, R10.reuse, 0.5 ;  /* 0x3f00000003077423 */ /* 0x080fe2000000200a */
[----:B------:R-:W-:-:S03]  /*23b0*/  FFMA.SAT R11, R9, R10, 0.5 ;  /* 0x3f000000090b7423 */ /* 0x000fc6000000200a */
[-C--:B------:R-:W-:Y:S01]  /*23c0*/  FFMA.RM R7, R7, R12.reuse, 12582913 ;  /* 0x4b40000107077423 */ /* 0x080fe2000000400c */
[----:B------:R-:W-:-:S03]  /*23d0*/  FFMA.RM R11, R11, R12, 12582913 ;  /* 0x4b4000010b0b7423 */ /* 0x000fc6000000400c */
[----:B------:R-:W-:Y:S01]  /*23e0*/  FADD R10, R7, -12583039 ;  /* 0xcb40007f070a7421 */ /* 0x000fe20000000000 */
[----:B------:R-:W-:Y:S01]  /*23f0*/  FADD R12, R11, -12583039 ;  /* 0xcb40007f0b0c7421 */ /* 0x000fe20000000000 */
[----:B------:R-:W-:Y:S02]  /*2400*/  SHF.L.U32 R7, R7, 0x17, RZ ;  /* 0x0000001707077819 */ /* 0x000fe400000006ff */
[----:B------:R-:W-:Y:S01]  /*2410*/  FFMA R10, R3, 1.4426950216293334961, -R10 ;  /* 0x3fb8aa3b030a7823 */ /* 0x000fe2000000080a */
[----:B------:R-:W-:Y:S01]  /*2420*/  FFMA R12, R9, 1.4426950216293334961, -R12 ;  /* 0x3fb8aa3b090c7823 */ /* 0x000fe2000000080c */
[----:B------:R-:W-:Y:S02]  /*2430*/  SHF.L.U32 R14, R11, 0x17, RZ ;  /* 0x000000170b0e7819 */ /* 0x000fe400000006ff */
[----:B------:R-:W-:Y:S01]  /*2440*/  FFMA R10, R3, 1.925963033500011079e-08, R10 ;  /* 0x32a57060030a7823 */ /* 0x000fe2000000000a */
[----:B------:R-:W-:Y:S01]  /*2450*/  FFMA R12, R9, 1.925963033500011079e-08, R12 ;  /* 0x32a57060090c7823 */ /* 0x000fe2000000000c */
[----:B------:R-:W-:-:S04]  /*2460*/  MOV R3, R6 ;  /* 0x0000000600037202 */ /* 0x000fc80000000f00 */
[----:B------:R-:W0:Y:S08]  /*2470*/  MUFU.EX2 R10, R10 ;  /* 0x0000000a000a7308 */ /* 0x000e300000000800 */
[----:B------:R-:W1:Y:S01]  /*2480*/  MUFU.EX2 R12, R12 ;  /* 0x0000000c000c7308 */ /* 0x000e620000000800 */
[----:B0-----:R-:W-:-:S04]  /*2490*/  FMUL R7, R7, R10 ;  /* 0x0000000a07077220 */ /* 0x001fc80000400000 */
[----:B------:R-:W-:-:S04]  /*24a0*/  FMUL R7, R7, R18 ;  /* 0x0000001207077220 */ /* 0x000fc80000400000 */
[----:B-1----:R-:W-:Y:S01]  /*24b0*/  FFMA R18, R14, R12, R7 ;  /* 0x0000000c0e127223 */ /* 0x002fe20000000007 */
[----:B------:R-:W-:Y:S06]  /*24c0*/  @P0 BRA `(.L_x_33) ;  /* 0xfffffffc00980947 */ /* 0x000fec000383ffff */
.L_x_26:
[----:B------:R-:W-:Y:S05]  /*24d0*/  BSYNC.RECONVERGENT B2 ;  /* 0x0000000000027941 */ /* 0x000fea0003800200 */
.L_x_8:
[----:B------:R-:W5:Y:S02]  /*24e0*/  LDC R3, c[0x0][0x3a8] ;  /* 0x0000ea00ff037b82 */ /* 0x000f640000000800 */
[----:B-----5:R-:W-:-:S13]  /*24f0*/  ISETP.GE.AND P0, PT, R3, 0x1, PT ;  /* 0x000000010300780c */ /* 0x020fda0003f06270 */
[----:B------:R-:W-:Y:S05]  /*2500*/  @!P0 EXIT ;  /* 0x000000000000894d */ /* 0x000fea0003800000 */
[----:B------:R-:W5:Y:S01]  /*2510*/  LDC R5, c[0x0][0x3a4] ;  /* 0x0000e900ff057b82 */ /* 0x000f620000000800 */
[----:B------:R-:W-:Y:S01]  /*2520*/  ISETP.GE.U32.AND P0, PT, R3, 0x10, PT ;  /* 0x000000100300780c */ /* 0x000fe20003f06070 */
[----:B------:R-:W-:Y:S02]  /*2530*/  HFMA2 R13, -RZ, RZ, 0, 0 ;  /* 0x00000000ff0d7431 */ /* 0x000fe400000001ff */
[----:B-----5:R-:W-:Y:S01]  /*2540*/  IMAD R14, R5, UR7, R0 ;  /* 0x00000007050e7c24 */ /* 0x020fe2000f8e0200 */
[----:B------:R-:W-:-:S03]  /*2550*/  LOP3.LUT R0, R3, 0xf, RZ, 0xc0, !PT ;  /* 0x0000000f03007812 */ /* 0x000fc600078ec0ff */
[----:B------:R-:W-:-:S06]  /*2560*/  IMAD R14, R14, R3, RZ ;  /* 0x000000030e0e7224 */ /* 0x000fcc00078e02ff */
[----:B------:R-:W-:Y:S05]  /*2570*/  @!P0 BRA `(.L_x_34) ;  /* 0x0000001000288947 */ /* 0x000fea0003800000 */
[----:B------:R-:W5:Y:S01]  /*2580*/  LDCU.64 UR4, c[0x0][0x398] ;  /* 0x00007300ff0477ac */ /* 0x000f620008000a00 */
[----:B------:R-:W-:Y:S02]  /*2590*/  LOP3.LUT R13, R3, 0x7ffffff0, RZ, 0xc0, !PT ;  /* 0x7ffffff0030d7812 */ /* 0x000fe400078ec0ff */
[----:B------:R-:W-:Y:S02]  /*25a0*/  MOV R3, R14 ;  /* 0x0000000e00037202 */ /* 0x000fe40000000f00 */
[----:B--2---:R-:W-:Y:S01]  /*25b0*/  IADD3 R12, PT, PT, -R13, RZ, RZ ;  /* 0x000000ff0d0c7210 */ /* 0x004fe20007ffe1ff */
[----:B-----5:R-:W-:-:S04]  /*25c0*/  UIADD3 UR4, UP0, UPT, UR4, 0x20, URZ ;  /* 0x0000002004047890 */ /* 0x020fc8000ff1e0ff */
[----:B------:R-:W-:-:S12]  /*25d0*/  UIADD3.X UR5, UPT, UPT, URZ, UR5, URZ, UP0, !UPT ;  /* 0x00000005ff057290 */ /* 0x000fd800087fe4ff */
.L_x_67:
[----:B01-34-:R-:W2:Y:S01]  /*25e0*/  LDL.128 R4, [R16+-0x20] ;  /* 0xffffe00010047983 */ /* 0x01bea20000100c00 */
[----:B0-----:R-:W0:Y:S01]  /*25f0*/  MUFU.RCP R9, R18 ;  /* 0x0000001200097308 */ /* 0x001e220000001000 */
[----:B------:R-:W-:Y:S01]  /*2600*/  MOV R28, UR4 ;  /* 0x00000004001c7c02 */ /* 0x000fe20008000f00 */
[----:B------:R-:W-:Y:S01]  /*2610*/  BSSY.RECONVERGENT B2, `(.L_x_35) ;  /* 0x0000010000027945 */ /* 0x000fe20003800200 */
[----:B------:R-:W-:Y:S02]  /*2620*/  MOV R29, UR5 ;  /* 0x00000005001d7c02 */ /* 0x000fe40008000f00 */
[----:B------:R-:W-:Y:S01]  /*2630*/  IADD3 R12, PT, PT, R12, 0x10, RZ ;  /* 0x000000100c0c7810 */ /* 0x000fe20007ffe0ff */
[----:B------:R-:W-:-:S03]  /*2640*/  IMAD.WIDE R28, R3, 0x4, R28 ;  /* 0x00000004031c7825 */ /* 0x000fc600078e021c */
[----:B------:R-:W-:Y:S01]  /*2650*/  ISETP.NE.AND P2, PT, R12, RZ, PT ;  /* 0x000000ff0c00720c */ /* 0x000fe20003f45270 */
[----:B0-----:R-:W-:-:S04]  /*2660*/  FFMA R8, R9, -R18, 1 ;  /* 0x3f80000009087423 */ /* 0x001fc80000000812 */
[----:B------:R-:W-:Y:S01]  /*2670*/  FFMA R9, R9, R8, R9 ;  /* 0x0000000809097223 */ /* 0x000fe20000000009 */
[----:B--2---:R-:W0:Y:S03]  /*2680*/  FCHK P0, R4, R18 ;  /* 0x0000001204007302 */ /* 0x004e260000000000 */
[----:B------:R-:W-:-:S04]  /*2690*/  FFMA R11, R4, R9, RZ ;  /* 0x00000009040b7223 */ /* 0x000fc800000000ff */
[----:B------:R-:W-:-:S04]  /*26a0*/  FFMA R8, R11, -R18, R4 ;  /* 0x800000120b087223 */ /* 0x000fc80000000004 */
[----:B------:R-:W-:Y:S01]  /*26b0*/  FFMA R8, R9, R8, R11 ;  /* 0x0000000809087223 */ /* 0x000fe2000000000b */
[----:B0-----:R-:W-:Y:S06]  /*26c0*/  @!P0 BRA `(.L_x_36) ;  /* 0x0000000000108947 */ /* 0x001fec0003800000 */
[----:B------:R-:W-:Y:S02]  /*26d0*/  MOV R23, R4 ;  /* 0x0000000400177202 */ /* 0x000fe40000000f00 */
[----:B------:R-:W-:Y:S02]  /*26e0*/  MOV R20, R18 ;  /* 0x0000001200147202 */ /* 0x000fe40000000f00 */
[----:B------:R-:W-:-:S07]  /*26f0*/  MOV R4, 0x2710 ;  /* 0x0000271000047802 */ /* 0x000fce0000000f00 */
[----:B------:R-:W-:Y:S05]  /*2700*/  CALL.REL.NOINC `($__internal_1_$__cuda_sm3x_div_rn_noftz_f32_slowpath) ;  /* 0x0000001c00d47944 */ /* 0x000fea0003c00000 */
.L_x_36:
[----:B------:R-:W-:Y:S05]  /*2710*/  BSYNC.RECONVERGENT B2 ;  /* 0x0000000000027941 */ /* 0x000fea0003800200 */
.L_x_35:
[----:B------:R-:W0:Y:S01]  /*2720*/  MUFU.RCP R9, R18 ;  /* 0x0000001200097308 */ /* 0x000e220000001000 */
[----:B------:R1:W-:Y:S01]  /*2730*/  STG.E desc[UR8][R28.64+-0x20], R8 ;  /* 0xffffe0081c007986 */ /* 0x0003e2000c101908 */
[----:B------:R-:W-:Y:S06]  /*2740*/  BSSY.RECONVERGENT B2, `(.L_x_37) ;  /* 0x000000d000027945 */ /* 0x000fec0003800200 */
[----:B------:R-:W2:Y:S01]  /*2750*/  FCHK P0, R5, R18 ;  /* 0x0000001205007302 */ /* 0x000ea20000000000 */
[----:B0-----:R-:W-:-:S04]  /*2760*/  FFMA R4, R9, -R18, 1 ;  /* 0x3f80000009047423 */ /* 0x001fc80000000812 */
[----:B------:R-:W-:-:S04]  /*2770*/  FFMA R11, R9, R4, R9 ;  /* 0x00000004090b7223 */ /* 0x000fc80000000009 */
[----:B------:R-:W-:-:S04]  /*2780*/  FFMA R4, R5, R11, RZ ;  /* 0x0000000b05047223 */ /* 0x000fc800000000ff */
[----:B------:R-:W-:-:S04]  /*2790*/  FFMA R9, R4, -R18, R5 ;  /* 0x8000001204097223 */ /* 0x000fc80000000005 */
[----:B------:R-:W-:Y:S01]  /*27a0*/  FFMA R9, R11, R9, R4 ;  /* 0x000000090b097223 */ /* 0x000fe20000000004 */
[----:B-12---:R-:W-:Y:S06]  /*27b0*/  @!P0 BRA `(.L_x_38) ;  /* 0x0000000000148947 */ /* 0x006fec0003800000 */
[----:B------:R-:W-:Y:S02]  /*27c0*/  MOV R23, R5 ;  /* 0x0000000500177202 */ /* 0x000fe40000000f00 */
[----:B------:R-:W-:Y:S02]  /*27d0*/  MOV R20, R18 ;  /* 0x0000001200147202 */ /* 0x000fe40000000f00 */
[----:B------:R-:W-:-:S07]  /*27e0*/  MOV R4, 0x2800 ;  /* 0x0000280000047802 */ /* 0x000fce0000000f00 */
[----:B------:R-:W-:Y:S05]  /*27f0*/  CALL.REL.NOINC `($__internal_1_$__cuda_sm3x_div_rn_noftz_f32_slowpath) ;  /* 0x0000001c00987944 */ /* 0x000fea0003c00000 */
[----:B------:R-:W-:-:S07]  /*2800*/  MOV R9, R8 ;  /* 0x0000000800097202 */ /* 0x000fce0000000f00 */
.L_x_38:
[----:B------:R-:W-:Y:S05]  /*2810*/  BSYNC.RECONVERGENT B2 ;  /* 0x0000000000027941 */ /* 0x000fea0003800200 */
.L_x_37:
        /* <DEDUP_REMOVED lines=14> */
.L_x_40:
[----:B------:R-:W-:Y:S05]  /*2900*/  BSYNC.RECONVERGENT B2 ;  /* 0x0000000000027941 */ /* 0x000fea0003800200 */
.L_x_39:
        /* <DEDUP_REMOVED lines=15> */
.L_x_42:
[----:B------:R-:W-:Y:S05]  /*2a00*/  BSYNC.RECONVERGENT B2 ;  /* 0x0000000000027941 */ /* 0x000fea0003800200 */
.L_x_41:
[----:B------:R-:W2:Y:S01]  /*2a10*/  LDL.128 R4, [R16+-0x10] ;  /* 0xfffff00010047983 */ /* 0x000ea20000100c00 */
[----:B------:R-:W0:Y:S01]  /*2a20*/  MUFU.RCP R9, R18 ;  /* 0x0000001200097308 */ /* 0x000e220000001000 */
[----:B------:R-:W-:Y:S02]  /*2a30*/  BSSY.RECONVERGENT B2, `(.L_x_43) ;  /* 0x000000d000027945 */ /* 0x000fe40003800200 */
[----:B------:R1:W-:Y:S01]  /*2a40*/  STG.E desc[UR8][R28.64+-0x14], R11 ;  /* 0xffffec0b1c007986 */ /* 0x0003e2000c101908 */
[----:B0-----:R-:W-:-:S04]  /*2a50*/  FFMA R8, R9, -R18, 1 ;  /* 0x3f80000009087423 */ /* 0x001fc80000000812 */
[----:B------:R-:W-:Y:S01]  /*2a60*/  FFMA R9, R9, R8, R9 ;  /* 0x0000000809097223 */ /* 0x000fe20000000009 */
[----:B--2---:R-:W0:Y:S03]  /*2a70*/  FCHK P0, R4, R18 ;  /* 0x0000001204007302 */ /* 0x004e260000000000 */
[----:B------:R-:W-:-:S04]  /*2a80*/  FFMA R15, R9, R4, RZ ;  /* 0x00000004090f7223 */ /* 0x000fc800000000ff */
[----:B------:R-:W-:-:S04]  /*2a90*/  FFMA R8, R15, -R18, R4 ;  /* 0x800000120f087223 */ /* 0x000fc80000000004 */
[----:B------:R-:W-:Y:S01]  /*2aa0*/  FFMA R8, R9, R8, R15 ;  /* 0x0000000809087223 */ /* 0x000fe2000000000f */
[----:B01----:R-:W-:Y:S06]  /*2ab0*/  @!P0 BRA `(.L_x_44) ;  /* 0x0000000000108947 */ /* 0x003fec0003800000 */
[----:B------:R-:W-:Y:S02]  /*2ac0*/  MOV R23, R4 ;  /* 0x0000000400177202 */ /* 0x000fe40000000f00 */
[----:B------:R-:W-:Y:S02]  /*2ad0*/  MOV R20, R18 ;  /* 0x0000001200147202 */ /* 0x000fe40000000f00 */
[----:B------:R-:W-:-:S07]  /*2ae0*/  MOV R4, 0x2b00 ;  /* 0x00002b0000047802 */ /* 0x000fce0000000f00 */
[----:B------:R-:W-:Y:S05]  /*2af0*/  CALL.REL.NOINC `($__internal_1_$__cuda_sm3x_div_rn_noftz_f32_slowpath) ;  /* 0x0000001800d87944 */ /* 0x000fea0003c00000 */
.L_x_44:
[----:B------:R-:W-:Y:S05]  /*2b00*/  BSYNC.RECONVERGENT B2 ;  /* 0x0000000000027941 */ /* 0x000fea0003800200 */
.L_x_43:
        /* <DEDUP_REMOVED lines=15> */
.L_x_46:
[----:B------:R-:W-:Y:S05]  /*2c00*/  BSYNC.RECONVERGENT B2 ;  /* 0x0000000000027941 */ /* 0x000fea0003800200 */
.L_x_45:
        /* <DEDUP_REMOVED lines=14> */
.L_x_48:
[----:B------:R-:W-:Y:S05]  /*2cf0*/  BSYNC.RECONVERGENT B2 ;  /* 0x0000000000027941 */ /* 0x000fea0003800200 */
.L_x_47:
        /* <DEDUP_REMOVED lines=15> */
.L_x_50:
[----:B------:R-:W-:Y:S05]  /*2df0*/  BSYNC.RECONVERGENT B2 ;  /* 0x0000000000027941 */ /* 0x000fea0003800200 */
.L_x_49:
[----:B------:R-:W2:Y:S01]  /*2e00*/  LDL.128 R4, [R16] ;  /* 0x0000000010047983 */ /* 0x000ea20000100c00 */
        /* <DEDUP_REMOVED lines=14> */
.L_x_52:
[----:B------:R-:W-:Y:S05]  /*2ef0*/  BSYNC.RECONVERGENT B2 ;  /* 0x0000000000027941 */ /* 0x000fea0003800200 */
.L_x_51:
        /* <DEDUP_REMOVED lines=15> */
.L_x_54:
[----:B------:R-:W-:Y:S05]  /*2ff0*/  BSYNC.RECONVERGENT B2 ;  /* 0x0000000000027941 */ /* 0x000fea0003800200 */
.L_x_53:
        /* <DEDUP_REMOVED lines=14> */
.L_x_56:
[----:B------:R-:W-:Y:S05]  /*30e0*/  BSYNC.RECONVERGENT B2 ;  /* 0x0000000000027941 */ /* 0x000fea0003800200 */
.L_x_55:
        /* <DEDUP_REMOVED lines=15> */
.L_x_58:
[----:B------:R-:W-:Y:S05]  /*31e0*/  BSYNC.RECONVERGENT B2 ;  /* 0x0000000000027941 */ /* 0x000fea0003800200 */
.L_x_57:
[----:B------:R-:W2:Y:S01]  /*31f0*/  LDL.128 R4, [R16+0x10] ;  /* 0x0000100010047983 */ /* 0x000ea20000100c00 */
        /* <DEDUP_REMOVED lines=14> */
.L_x_60:
[----:B------:R-:W-:Y:S05]  /*32e0*/  BSYNC.RECONVERGENT B2 ;  /* 0x0000000000027941 */ /* 0x000fea0003800200 */
.L_x_59:
        /* <DEDUP_REMOVED lines=15> */
.L_x_62:
[----:B------:R-:W-:Y:S05]  /*33e0*/  BSYNC.RECONVERGENT B2 ;  /* 0x0000000000027941 */ /* 0x000fea0003800200 */
.L_x_61:
        /* <DEDUP_REMOVED lines=14> */
.L_x_64:
[----:B------:R-:W-:Y:S05]  /*34d0*/  BSYNC.RECONVERGENT B2 ;  /* 0x0000000000027941 */ /* 0x000fea0003800200 */
.L_x_63:
        /* <DEDUP_REMOVED lines=15> */
.L_x_66:
[----:B------:R-:W-:Y:S05]  /*35d0*/  BSYNC.RECONVERGENT B2 ;  /* 0x0000000000027941 */ /* 0x000fea0003800200 */
.L_x_65:
[----:B------:R0:W-:Y:S01]  /*35e0*/  STG.E desc[UR8][R28.64+0x1c], R5 ;  /* 0x00001c051c007986 */ /* 0x0001e2000c101908 */
[----:B------:R-:W-:Y:S02]  /*35f0*/  IADD3 R16, PT, PT, R16, 0x40, RZ ;  /* 0x0000004010107810 */ /* 0x000fe40007ffe0ff */
[----:B------:R-:W-:Y:S01]  /*3600*/  IADD3 R3, PT, PT, R3, 0x10, RZ ;  /* 0x0000001003037810 */ /* 0x000fe20007ffe0ff */
[----:B------:R-:W-:Y:S06]  /*3610*/  @P2 BRA `(.L_x_67) ;  /* 0xffffffec00f02947 */ /* 0x000fec000383ffff */
.L_x_34:
[----:B------:R-:W-:-:S13]  /*3620*/  ISETP.NE.AND P0, PT, R0, RZ, PT ;  /* 0x000000ff0000720c */ /* 0x000fda0003f05270 */
[----:B------:R-:W-:Y:S05]  /*3630*/  @!P0 EXIT ;  /* 0x000000000000894d */ /* 0x000fea0003800000 */
[----:B------:R-:W5:Y:S01]  /*3640*/  LDCU UR4, c[0x0][0x3a8] ;  /* 0x00007500ff0477ac */ /* 0x000f620008000800 */
[----:B------:R-:W-:Y:S01]  /*3650*/  ISETP.GE.U32.AND P0, PT, R0, 0x8, PT ;  /* 0x000000080000780c */ /* 0x000fe20003f06070 */
[----:B-----5:R-:W-:-:S12]  /*3660*/  ULOP3.LUT UR4, UR4, 0x7, URZ, 0xc0, !UPT ;  /* 0x0000000704047892 */ /* 0x020fd8000f8ec0ff */
[----:B------:R-:W-:Y:S05]  /*3670*/  @!P0 BRA `(.L_x_68) ;  /* 0x0000000800048947 */ /* 0x000fea0003800000 */
[----:B------:R-:W-:-:S05]  /*3680*/  LEA R0, R13, R2, 0x2 ;  /* 0x000000020d007211 */ /* 0x000fca00078e10ff */
[----:B0-----:R-:W5:Y:S01]  /*3690*/  LDL R23, [R0] ;  /* 0x0000000000177983 */ /* 0x001f620000100800 */
[----:B------:R-:W1:Y:S01]  /*36a0*/  MUFU.RCP R3, R18 ;  /* 0x0000001200037308 */ /* 0x000e620000001000 */
[----:B------:R-:W-:Y:S01]  /*36b0*/  BSSY.RECONVERGENT B2, `(.L_x_69) ;  /* 0x000000b000027945 */ /* 0x000fe20003800200 */
[----:B-1----:R-:W-:-:S04]  /*36c0*/  FFMA R4, R3, -R18, 1 ;  /* 0x3f80000003047423 */ /* 0x002fc80000000812 */
[----:B------:R-:W-:Y:S02]  /*36d0*/  FFMA R3, R3, R4, R3 ;  /* 0x0000000403037223 */ /* 0x000fe40000000003 */
[----:B-----5:R-:W0:Y:S02]  /*36e0*/  FCHK P0, R23, R18 ;  /* 0x0000001217007302 */ /* 0x020e240000000000 */
[----:B------:R-:W-:-:S04]  /*36f0*/  FFMA R4, R3, R23, RZ ;  /* 0x0000001703047223 */ /* 0x000fc800000000ff */
[----:B------:R-:W-:-:S04]  /*3700*/  FFMA R5, R4, -R18, R23 ;  /* 0x8000001204057223 */ /* 0x000fc80000000017 */
[----:B--2---:R-:W-:Y:S01]  /*3710*/  FFMA R8, R3, R5, R4 ;  /* 0x0000000503087223 */ /* 0x004fe20000000004 */
[----:B0-----:R-:W-:Y:S06]  /*3720*/  @!P0 BRA `(.L_x_70) ;  /* 0x00000000000c8947 */ /* 0x001fec0003800000 */
[----:B------:R-:W-:Y:S02]  /*3730*/  MOV R20, R18 ;  /* 0x0000001200147202 */ /* 0x000fe40000000f00 */
[----:B------:R-:W-:-:S07]  /*3740*/  MOV R4, 0x3760 ;  /* 0x0000376000047802 */ /* 0x000fce0000000f00 */
[----:B---34-:R-:W-:Y:S05]  /*3750*/  CALL.REL.NOINC `($__internal_1_$__cuda_sm3x_div_rn_noftz_f32_slowpath) ;  /* 0x0000000c00c07944 */ /* 0x018fea0003c00000 */
.L_x_70:
[----:B------:R-:W-:Y:S05]  /*3760*/  BSYNC.RECONVERGENT B2 ;  /* 0x0000000000027941 */ /* 0x000fea0003800200 */
.L_x_69:
[----:B------:R-:W2:Y:S01]  /*3770*/  LDL R23, [R0+0x4] ;  /* 0x0000040000177983 */ /* 0x000ea20000100800 */
[----:B---34-:R-:W0:Y:S01]  /*3780*/  LDC.64 R6, c[0x0][0x398] ;  /* 0x0000e600ff067b82 */ /* 0x018e220000000a00 */
[----:B------:R-:W1:Y:S01]  /*3790*/  MUFU.RCP R5, R18 ;  /* 0x0000001200057308 */ /* 0x000e620000001000 */
[----:B------:R-:W-:Y:S01]  /*37a0*/  IADD3 R3, PT, PT, R14, R13, RZ ;  /* 0x0000000d0e037210 */ /* 0x000fe20007ffe0ff */
[----:B------:R-:W-:Y:S01]  /*37b0*/  BSSY.RECONVERGENT B2, `(.L_x_71) ;  /* 0x000000e000027945 */ /* 0x000fe20003800200 */
[----:B-1----:R-:W-:-:S03]  /*37c0*/  FFMA R4, R5, -R18, 1 ;  /* 0x3f80000005047423 */ /* 0x002fc60000000812 */
[----:B0-----:R-:W-:-:S04]  /*37d0*/  IMAD.WIDE R6, R3, 0x4, R6 ;  /* 0x0000000403067825 */ /* 0x001fc800078e0206 */
[----:B------:R-:W-:Y:S01]  /*37e0*/  FFMA R3, R5, R4, R5 ;  /* 0x0000000405037223 */ /* 0x000fe20000000005 */
[----:B------:R0:W-:Y:S01]  /*37f0*/  STG.E desc[UR8][R6.64], R8 ;  /* 0x0000000806007986 */ /* 0x0001e2000c101908 */
[----:B--2---:R-:W1:Y:S02]  /*3800*/  FCHK P0, R23, R18 ;  /* 0x0000001217007302 */ /* 0x004e640000000000 */
[----:B------:R-:W-:-:S04]  /*3810*/  FFMA R4, R3, R23, RZ ;  /* 0x0000001703047223 */ /* 0x000fc800000000ff */
[----:B------:R-:W-:-:S04]  /*3820*/  FFMA R5, R4, -R18, R23 ;  /* 0x8000001204057223 */ /* 0x000fc80000000017 */
[----:B------:R-:W-:Y:S01]  /*3830*/  FFMA R5, R3, R5, R4 ;  /* 0x0000000503057223 */ /* 0x000fe20000000004 */
[----:B01----:R-:W-:Y:S06]  /*3840*/  @!P0 BRA `(.L_x_72) ;  /* 0x0000000000108947 */ /* 0x003fec0003800000 */
[----:B------:R-:W-:Y:S02]  /*3850*/  MOV R20, R18 ;  /* 0x0000001200147202 */ /* 0x000fe40000000f00 */
[----:B------:R-:W-:-:S07]  /*3860*/  MOV R4, 0x3880 ;  /* 0x0000388000047802 */ /* 0x000fce0000000f00 */
[----:B------:R-:W-:Y:S05]  /*3870*/  CALL.REL.NOINC `($__internal_1_$__cuda_sm3x_div_rn_noftz_f32_slowpath) ;  /* 0x0000000c00787944 */ /* 0x000fea0003c00000 */
[----:B------:R-:W-:-:S07]  /*3880*/  MOV R5, R8 ;  /* 0x0000000800057202 */ /* 0x000fce0000000f00 */
.L_x_72:
[----:B------:R-:W-:Y:S05]  /*3890*/  BSYNC.RECONVERGENT B2 ;  /* 0x0000000000027941 */ /* 0x000fea0003800200 */
.L_x_71:
[----:B------:R-:W2:Y:S01]  /*38a0*/  LDL R23, [R0+0x8] ;  /* 0x0000080000177983 */ /* 0x000ea20000100800 */
        /* <DEDUP_REMOVED lines=11> */
[----:B------:R-:W-:-:S07]  /*3960*/  MOV R4, 0x3980 ;  /* 0x0000398000047802 */ /* 0x000fce0000000f00 */
[----:B------:R-:W-:Y:S05]  /*3970*/  CALL.REL.NOINC `($__internal_1_$__cuda_sm3x_div_rn_noftz_f32_slowpath) ;  /* 0x0000000c00387944 */ /* 0x000fea0003c00000 */
.L_x_74:
[----:B------:R-:W-:Y:S05]  /*3980*/  BSYNC.RECONVERGENT B2 ;  /* 0x0000000000027941 */ /* 0x000fea0003800200 */
.L_x_73:
        /* <DEDUP_REMOVED lines=15> */
.L_x_76:
[----:B------:R-:W-:Y:S05]  /*3a80*/  BSYNC.RECONVERGENT B2 ;  /* 0x0000000000027941 */ /* 0x000fea0003800200 */
.L_x_75:
        /* <DEDUP_REMOVED lines=14> */
.L_x_78:
[----:B------:R-:W-:Y:S05]  /*3b70*/  BSYNC.RECONVERGENT B2 ;  /* 0x0000000000027941 */ /* 0x000fea0003800200 */
.L_x_77:
        /* <DEDUP_REMOVED lines=15> */
.L_x_80:
[----:B------:R-:W-:Y:S05]  /*3c70*/  BSYNC.RECONVERGENT B2 ;  /* 0x0000000000027941 */ /* 0x000fea0003800200 */
.L_x_79:
        /* <DEDUP_REMOVED lines=14> */
.L_x_82:
[----:B------:R-:W-:Y:S05]  /*3d60*/  BSYNC.RECONVERGENT B2 ;  /* 0x0000000000027941 */ /* 0x000fea0003800200 */
.L_x_81:
        /* <DEDUP_REMOVED lines=15> */
.L_x_84:
[----:B------:R-:W-:Y:S05]  /*3e60*/  BSYNC.RECONVERGENT B2 ;  /* 0x0000000000027941 */ /* 0x000fea0003800200 */
.L_x_83:
[----:B------:R0:W-:Y:S01]  /*3e70*/  STG.E desc[UR8][R6.64+0x1c], R3 ;  /* 0x00001c0306007986 */ /* 0x0001e2000c101908 */
[----:B------:R-:W-:-:S07]  /*3e80*/  IADD3 R13, PT, PT, R13, 0x8, RZ ;  /* 0x000000080d0d7810 */ /* 0x000fce0007ffe0ff */
.L_x_68:
[----:B------:R-:W-:-:S13]  /*3e90*/  ISETP.NE.AND P0, PT, RZ, UR4, PT ;  /* 0x00000004ff007c0c */ /* 0x000fda000bf05270 */
[----:B------:R-:W-:Y:S05]  /*3ea0*/  @!P0 EXIT ;  /* 0x000000000000894d */ /* 0x000fea0003800000 */
[----:B------:R-:W5:Y:S01]  /*3eb0*/  LDCU UR5, c[0x0][0x3a8] ;  /* 0x00007500ff0577ac */ /* 0x000f620008000800 */
[----:B------:R-:W-:Y:S02]  /*3ec0*/  UISETP.GE.U32.AND UP0, UPT, UR4, 0x4, UPT ;  /* 0x000000040400788c */ /* 0x000fe4000bf06070 */
[----:B-----5:R-:W-:-:S07]  /*3ed0*/  ULOP3.LUT UR5, UR5, 0x3, URZ, 0xc0, !UPT ;  /* 0x0000000305057892 */ /* 0x020fce000f8ec0ff */
[----:B------:R-:W-:Y:S05]  /*3ee0*/  BRA.U !UP0, `(.L_x_85) ;  /* 0x00000005080c7547 */ /* 0x000fea000b800000 */
        /* <DEDUP_REMOVED lines=14> */
.L_x_87:
[----:B------:R-:W-:Y:S05]  /*3fd0*/  BSYNC.RECONVERGENT B2 ;  /* 0x0000000000027941 */ /* 0x000fea0003800200 */
.L_x_86:
        /* <DEDUP_REMOVED lines=18> */
.L_x_89:
[----:B------:R-:W-:Y:S05]  /*4100*/  BSYNC.RECONVERGENT B2 ;  /* 0x0000000000027941 */ /* 0x000fea0003800200 */
.L_x_88:
        /* <DEDUP_REMOVED lines=14> */
.L_x_91:
[----:B------:R-:W-:Y:S05]  /*41f0*/  BSYNC.RECONVERGENT B2 ;  /* 0x0000000000027941 */ /* 0x000fea0003800200 */
.L_x_90:
        /* <DEDUP_REMOVED lines=15> */
.L_x_93:
[----:B------:R-:W-:Y:S05]  /*42f0*/  BSYNC.RECONVERGENT B2 ;  /* 0x0000000000027941 */ /* 0x000fea0003800200 */
.L_x_92:
[----:B------:R0:W-:Y:S01]  /*4300*/  STG.E desc[UR8][R6.64+0xc], R3 ;  /* 0x00000c0306007986 */ /* 0x0001e2000c101908 */
[----:B------:R-:W-:-:S07]  /*4310*/  IADD3 R13, PT, PT, R13, 0x4, RZ ;  /* 0x000000040d0d7810 */ /* 0x000fce0007ffe0ff */
.L_x_85:
[----:B------:R-:W-:-:S13]  /*4320*/  ISETP.NE.AND P0, PT, RZ, UR5, PT ;  /* 0x00000005ff007c0c */ /* 0x000fda000bf05270 */
[----:B------:R-:W-:Y:S05]  /*4330*/  @!P0 EXIT ;  /* 0x000000000000894d */ /* 0x000fea0003800000 */
[----:B01234-:R-:W0:Y:S01]  /*4340*/  LDC.64 R6, c[0x0][0x398] ;  /* 0x0000e600ff067b82 */ /* 0x01fe220000000a00 */
[----:B------:R-:W-:Y:S01]  /*4350*/  IADD3 R3, PT, PT, R14, R13, RZ ;  /* 0x0000000d0e037210 */ /* 0x000fe20007ffe0ff */
[----:B------:R-:W-:Y:S01]  /*4360*/  UIADD3 UR4, UPT, UPT, -UR5, URZ, URZ ;  /* 0x000000ff05047290 */ /* 0x000fe2000fffe1ff */
[----:B------:R-:W-:-:S11]  /*4370*/  LEA R2, R13, R2, 0x2 ;  /* 0x000000020d027211 */ /* 0x000fd600078e10ff */
.L_x_96:
[----:B------:R-:W2:Y:S01]  /*4380*/  LDL R23, [R2] ;  /* 0x0000000002177983 */ /* 0x000ea20000100800 */
[----:B-1----:R-:W1:Y:S01]  /*4390*/  MUFU.RCP R5, R18 ;  /* 0x0000001200057308 */ /* 0x002e620000001000 */
[----:B------:R-:W-:Y:S01]  /*43a0*/  UIADD3 UR4, UPT, UPT, UR4, 0x1, URZ ;  /* 0x0000000104047890 */ /* 0x000fe2000fffe0ff */
[----:B------:R-:W-:Y:S01]  /*43b0*/  BSSY.RECONVERGENT B2, `(.L_x_94) ;  /* 0x000000d000027945 */ /* 0x000fe20003800200 */
[----:B0-----:R-:W-:Y:S02]  /*43c0*/  IMAD.WIDE R12, R3, 0x4, R6 ;  /* 0x00000004030c7825 */ /* 0x001fe400078e0206 */
[----:B------:R-:W-:Y:S02]  /*43d0*/  UISETP.NE.AND UP0, UPT, UR4, URZ, UPT ;  /* 0x000000ff0400728c */ /* 0x000fe4000bf05270 */
[----:B-1----:R-:W-:-:S04]  /*43e0*/  FFMA R0, R5, -R18, 1 ;  /* 0x3f80000005007423 */ /* 0x002fc80000000812 */
[----:B------:R-:W-:Y:S01]  /*43f0*/  FFMA R0, R5, R0, R5 ;  /* 0x0000000005007223 */ /* 0x000fe20000000005 */
[----:B--2---:R-:W0:Y:S03]  /*4400*/  FCHK P0, R23, R18 ;  /* 0x0000001217007302 */ /* 0x004e260000000000 */
[----:B------:R-:W-:-:S04]  /*4410*/  FFMA R5, R0, R23, RZ ;  /* 0x0000001700057223 */ /* 0x000fc800000000ff */
[----:B------:R-:W-:-:S04]  /*4420*/  FFMA R4, R5, -R18, R23 ;  /* 0x8000001205047223 */ /* 0x000fc80000000017 */
[----:B------:R-:W-:Y:S01]  /*4430*/  FFMA R8, R0, R4, R5 ;  /* 0x0000000400087223 */ /* 0x000fe20000000005 */
[----:B0-----:R-:W-:Y:S06]  /*4440*/  @!P0 BRA `(.L_x_95) ;  /* 0x00000000000c8947 */ /* 0x001fec0003800000 */
[----:B------:R-:W-:Y:S02]  /*4450*/  MOV R20, R18 ;  /* 0x0000001200147202 */ /* 0x000fe40000000f00 */
[----:B------:R-:W-:-:S07]  /*4460*/  MOV R4, 0x4480 ;  /* 0x0000448000047802 */ /* 0x000fce0000000f00 */
[----:B------:R-:W-:Y:S05]  /*4470*/  CALL.REL.NOINC `($__internal_1_$__cuda_sm3x_div_rn_noftz_f32_slowpath) ;  /* 0x0000000000787944 */ /* 0x000fea0003c00000 */
.L_x_95:
[----:B------:R-:W-:Y:S05]  /*4480*/  BSYNC.RECONVERGENT B2 ;  /* 0x0000000000027941 */ /* 0x000fea0003800200 */
.L_x_94:
[----:B------:R1:W-:Y:S01]  /*4490*/  STG.E desc[UR8][R12.64], R8 ;  /* 0x000000080c007986 */ /* 0x0003e2000c101908 */
[----:B------:R-:W-:Y:S02]  /*44a0*/  IADD3 R3, PT, PT, R3, 0x1, RZ ;  /* 0x0000000103037810 */ /* 0x000fe40007ffe0ff */
[----:B------:R-:W-:Y:S01]  /*44b0*/  IADD3 R2, PT, PT, R2, 0x4, RZ ;  /* 0x0000000402027810 */ /* 0x000fe20007ffe0ff */
[----:B------:R-:W-:Y:S06]  /*44c0*/  BRA.U UP0, `(.L_x_96) ;  /* 0xfffffffd00ac7547 */ /* 0x000fec000b83ffff */
[----:B------:R-:W-:Y:S05]  /*44d0*/  EXIT ;  /* 0x000000000000794d */ /* 0x000fea0003800000 */
        .weak           $__internal_0_$__cuda_sm20_sqrt_rn_f32_slowpath
        .type           $__internal_0_$__cuda_sm20_sqrt_rn_f32_slowpath,@function
        .size           $__internal_0_$__cuda_sm20_sqrt_rn_f32_slowpath,($__internal_1_$__cuda_sm3x_div_rn_noftz_f32_slowpath - $__internal_0_$__cuda_sm20_sqrt_rn_f32_slowpath)
$__internal_0_$__cuda_sm20_sqrt_rn_f32_slowpath:
[----:B------:R-:W-:-:S13]  /*44e0*/  LOP3.LUT P0, RZ, R3, 0x7fffffff, RZ, 0xc0, !PT ;  /* 0x7fffffff03ff7812 */ /* 0x000fda000780c0ff */
[----:B------:R-:W-:Y:S01]  /*44f0*/  @!P0 MOV R4, R3 ;  /* 0x0000000300048202 */ /* 0x000fe20000000f00 */
[----:B------:R-:W-:Y:S06]  /*4500*/  @!P0 BRA `(.L_x_97) ;  /* 0x0000000000448947 */ /* 0x000fec0003800000 */
[----:B------:R-:W-:-:S13]  /*4510*/  FSETP.GEU.FTZ.AND P0, PT, R3, RZ, PT ;  /* 0x000000ff0300720b */ /* 0x000fda0003f1e000 */
[----:B------:R-:W-:Y:S01]  /*4520*/  @!P0 MOV R4, 0x7fffffff ;  /* 0x7fffffff00048802 */ /* 0x000fe20000000f00 */
[----:B------:R-:W-:Y:S06]  /*4530*/  @!P0 BRA `(.L_x_97) ;  /* 0x0000000000388947 */ /* 0x000fec0003800000 */
[----:B------:R-:W-:-:S13]  /*4540*/  FSETP.GTU.FTZ.AND P0, PT, |R3|, +INF , PT ;  /* 0x7f8000000300780b */ /* 0x000fda0003f1c200 */
[----:B------:R-:W-:Y:S01]  /*4550*/  @P0 FADD.FTZ R4, R3, 1 ;  /* 0x3f80000003040421 */ /* 0x000fe20000010000 */
[----:B------:R-:W-:Y:S06]  /*4560*/  @P0 BRA `(.L_x_97) ;  /* 0x00000000002c0947 */ /* 0x000fec0003800000 */
[----:B------:R-:W-:-:S13]  /*4570*/  FSETP.NEU.FTZ.AND P0, PT, |R3|, +INF , PT ;  /* 0x7f8000000300780b */ /* 0x000fda0003f1d200 */
[----:B------:R-:W-:Y:S01]  /*4580*/  @!P0 MOV R4, R3 ;  /* 0x0000000300048202 */ /* 0x000fe20000000f00 */
[----:B------:R-:W-:Y:S06]  /*4590*/  @!P0 BRA `(.L_x_97) ;  /* 0x0000000000208947 */ /* 0x000fec0003800000 */
[----:B------:R-:W-:-:S04]  /*45a0*/  FFMA R3, R3, 1.84467440737095516160e+19, RZ ;  /* 0x5f80000003037823 */ /* 0x000fc800000000ff */
[----:B------:R-:W0:Y:S02]  /*45b0*/  MUFU.RSQ R4, R3 ;  /* 0x0000000300047308 */ /* 0x000e240000001400 */
[----:B0-----:R-:W-:Y:S01]  /*45c0*/  FMUL.FTZ R6, R3, R4 ;  /* 0x0000000403067220 */ /* 0x001fe20000410000 */
[----:B------:R-:W-:-:S03]  /*45d0*/  FMUL.FTZ R4, R4, 0.5 ;  /* 0x3f00000004047820 */ /* 0x000fc60000410000 */
[----:B------:R-:W-:-:S04]  /*45e0*/  FADD.FTZ R5, -R6, -RZ ;  /* 0x800000ff06057221 */ /* 0x000fc80000010100 */
[----:B------:R-:W-:-:S04]  /*45f0*/  FFMA R5, R6, R5, R3 ;  /* 0x0000000506057223 */ /* 0x000fc80000000003 */
[----:B------:R-:W-:-:S04]  /*4600*/  FFMA R4, R5, R4, R6 ;  /* 0x0000000405047223 */ /* 0x000fc80000000006 */
[----:B------:R-:W-:-:S07]  /*4610*/  FMUL.FTZ R4, R4, 2.3283064365386962891e-10 ;  /* 0x2f80000004047820 */ /* 0x000fce0000410000 */
.L_x_97:
[----:B------:R-:W-:Y:S01]  /*4620*/  HFMA2 R5, -RZ, RZ, 0, 0 ;  /* 0x00000000ff057431 */ /* 0x000fe200000001ff */
[----:B------:R-:W-:Y:S02]  /*4630*/  MOV R20, R4 ;  /* 0x0000000400147202 */ /* 0x000fe40000000f00 */
[----:B------:R-:W-:-:S04]  /*4640*/  MOV R4, R7 ;  /* 0x0000000700047202 */ /* 0x000fc80000000f00 */
[----:B------:R-:W-:Y:S05]  /*4650*/  RET.REL.NODEC R4 `(_Z22studentCausalAttentionPfS_S_S_iii) ;  /* 0xffffffb804687950 */ /* 0x000fea0003c3ffff */
        .weak           $__internal_1_$__cuda_sm3x_div_rn_noftz_f32_slowpath
        .type           $__internal_1_$__cuda_sm3x_div_rn_noftz_f32_slowpath,@function
        .size           $__internal_1_$__cuda_sm3x_div_rn_noftz_f32_slowpath,(.L_x_550 - $__internal_1_$__cuda_sm3x_div_rn_noftz_f32_slowpath)
$__internal_1_$__cuda_sm3x_div_rn_noftz_f32_slowpath:
[----:B------:R-:W-:Y:S01]  /*4660*/  SHF.R.U32.HI R9, RZ, 0x17, R20 ;  /* 0x00000017ff097819 */ /* 0x000fe20000011614 */
[----:B------:R-:W-:Y:S01]  /*4670*/  BSSY.RECONVERGENT B0, `(.L_x_98) ;  /* 0x0000064000007945 */ /* 0x000fe20003800200 */
[----:B------:R-:W-:Y:S02]  /*4680*/  SHF.R.U32.HI R22, RZ, 0x17, R23 ;  /* 0x00000017ff167819 */ /* 0x000fe40000011617 */
[----:B------:R-:W-:Y:S02]  /*4690*/  LOP3.LUT R9, R9, 0xff, RZ, 0xc0, !PT ;  /* 0x000000ff09097812 */ /* 0x000fe400078ec0ff */
[----:B------:R-:W-:Y:S02]  /*46a0*/  LOP3.LUT R22, R22, 0xff, RZ, 0xc0, !PT ;  /* 0x000000ff16167812 */ /* 0x000fe400078ec0ff */
[----:B------:R-:W-:Y:S02]  /*46b0*/  IADD3 R8, PT, PT, R9, -0x1, RZ ;  /* 0xffffffff09087810 */ /* 0x000fe40007ffe0ff */
[----:B------:R-:W-:-:S02]  /*46c0*/  IADD3 R10, PT, PT, R22, -0x1, RZ ;  /* 0xffffffff160a7810 */ /* 0x000fc40007ffe0ff */
[----:B------:R-:W-:Y:S02]  /*46d0*/  ISETP.GT.U32.AND P0, PT, R8, 0xfd, PT ;  /* 0x000000fd0800780c */ /* 0x000fe40003f04070 */
[----:B------:R-:W-:Y:S02]  /*46e0*/  MOV R26, R20 ;  /* 0x00000014001a7202 */ /* 0x000fe40000000f00 */
[----:B------:R-:W-:-:S13]  /*46f0*/  ISETP.GT.U32.OR P0, PT, R10, 0xfd, P0 ;  /* 0x000000fd0a00780c */ /* 0x000fda0000704470 */
[----:B------:R-:W-:Y:S01]  /*4700*/  @!P0 MOV R24, RZ ;  /* 0x000000ff00188202 */ /* 0x000fe20000000f00 */
[----:B------:R-:W-:Y:S06]  /*4710*/  @!P0 BRA `(.L_x_99) ;  /* 0x00000000005c8947 */ /* 0x000fec0003800000 */
[----:B------:R-:W-:Y:S02]  /*4720*/  FSETP.GTU.FTZ.AND P0, PT, |R23|, +INF , PT ;  /* 0x7f8000001700780b */ /* 0x000fe40003f1c200 */
[----:B------:R-:W-:-:S04]  /*4730*/  FSETP.GTU.FTZ.AND P1, PT, |R20|, +INF , PT ;  /* 0x7f8000001400780b */ /* 0x000fc80003f3c200 */
[----:B------:R-:W-:-:S13]  /*4740*/  PLOP3.LUT P0, PT, P0, P1, PT, 0xf8, 0x8f ;  /* 0x00000000008f781c */ /* 0x000fda0000703f70 */
[----:B------:R-:W-:Y:S05]  /*4750*/  @P0 BRA `(.L_x_100) ;  /* 0x0000000400500947 */ /* 0x000fea0003800000 */
[----:B------:R-:W-:-:S13]  /*4760*/  LOP3.LUT P0, RZ, R26, 0x7fffffff, R23, 0xc8, !PT ;  /* 0x7fffffff1aff7812 */ /* 0x000fda000780c817 */
[----:B------:R-:W-:Y:S05]  /*4770*/  @!P0 BRA `(.L_x_101) ;  /* 0x0000000400408947 */ /* 0x000fea0003800000 */
[C---:B------:R-:W-:Y:S02]  /*4780*/  FSETP.NEU.FTZ.AND P4, PT, |R23|.reuse, +INF , PT ;  /* 0x7f8000001700780b */ /* 0x040fe40003f9d200 */
[----:B------:R-:W-:Y:S02]  /*4790*/  FSETP.NEU.FTZ.AND P1, PT, |R20|, +INF , PT ;  /* 0x7f8000001400780b */ /* 0x000fe40003f3d200 */
[----:B------:R-:W-:-:S11]  /*47a0*/  FSETP.NEU.FTZ.AND P0, PT, |R23|, +INF , PT ;  /* 0x7f8000001700780b */ /* 0x000fd60003f1d200 */
[----:B------:R-:W-:Y:S05]  /*47b0*/  @!P1 BRA !P4, `(.L_x_101) ;  /* 0x0000000400309947 */ /* 0x000fea0006000000 */
[----:B------:R-:W-:-:S04]  /*47c0*/  LOP3.LUT P4, RZ, R23, 0x7fffffff, RZ, 0xc0, !PT ;  /* 0x7fffffff17ff7812 */ /* 0x000fc8000788c0ff */
[----:B------:R-:W-:-:S13]  /*47d0*/  PLOP3.LUT P1, PT, P1, P4, PT, 0x2f, 0xf2 ;  /* 0x0000000000f2781c */ /* 0x000fda0000f28577 */
[----:B------:R-:W-:Y:S05]  /*47e0*/  @P1 BRA `(.L_x_102) ;  /* 0x00000004001c1947 */ /* 0x000fea0003800000 */
[----:B------:R-:W-:-:S04]  /*47f0*/  LOP3.LUT P1, RZ, R26, 0x7fffffff, RZ, 0xc0, !PT ;  /* 0x7fffffff1aff7812 */ /* 0x000fc8000782c0ff */
[----:B------:R-:W-:-:S13]  /*4800*/  PLOP3.LUT P0, PT, P0, P1, PT, 0x2f, 0xf2 ;  /* 0x0000000000f2781c */ /* 0x000fda0000702577 */
[----:B------:R-:W-:Y:S05]  /*4810*/  @P0 BRA `(.L_x_103) ;  /* 0x0000000400040947 */ /* 0x000fea0003800000 */
[----:B------:R-:W-:Y:S02]  /*4820*/  ISETP.GE.AND P0, PT, R10, RZ, PT ;  /* 0x000000ff0a00720c */ /* 0x000fe40003f06270 */
[----:B------:R-:W-:-:S11]  /*4830*/  ISETP.GE.AND P1, PT, R8, RZ, PT ;  /* 0x000000ff0800720c */ /* 0x000fd60003f26270 */
[----:B------:R-:W-:Y:S01]  /*4840*/  @P0 MOV R24, RZ ;  /* 0x000000ff00180202 */ /* 0x000fe20000000f00 */
[----:B------:R-:W-:Y:S01]  /*4850*/  @!P0 FFMA R23, R23, 1.84467440737095516160e+19, RZ ;  /* 0x5f80000017178823 */ /* 0x000fe200000000ff */
[----:B------:R-:W-:Y:S01]  /*4860*/  @!P0 MOV R24, 0xffffffc0 ;  /* 0xffffffc000188802 */ /* 0x000fe20000000f00 */
[----:B------:R-:W-:-:S03]  /*4870*/  @!P1 FFMA R26, R20, 1.84467440737095516160e+19, RZ ;  /* 0x5f800000141a9823 */ /* 0x000fc600000000ff */
[----:B------:R-:W-:-:S07]  /*4880*/  @!P1 IADD3 R24, PT, PT, R24, 0x40, RZ ;  /* 0x0000004018189810 */ /* 0x000fce0007ffe0ff */
.L_x_99:
[----:B------:R-:W-:Y:S01]  /*4890*/  LEA R11, R9, 0xc0800000, 0x17 ;  /* 0xc0800000090b7811 */ /* 0x000fe200078eb8ff */
[----:B------:R-:W-:Y:S01]  /*48a0*/  BSSY.RECONVERGENT B1, `(.L_x_104) ;  /* 0x0000036000017945 */ /* 0x000fe20003800200 */
[----:B------:R-:W-:Y:S02]  /*48b0*/  IADD3 R22, PT, PT, R22, -0x7f, RZ ;  /* 0xffffff8116167810 */ /* 0x000fe40007ffe0ff */
[----:B------:R-:W-:-:S03]  /*48c0*/  IADD3 R26, PT, PT, -R11, R26, RZ ;  /* 0x0000001a0b1a7210 */ /* 0x000fc60007ffe1ff */
[----:B------:R-:W-:Y:S01]  /*48d0*/  IMAD R23, R22, -0x800000, R23 ;  /* 0xff80000016177824 */ /* 0x000fe200078e0217 */
[----:B------:R-:W0:Y:S01]  /*48e0*/  MUFU.RCP R11, R26 ;  /* 0x0000001a000b7308 */ /* 0x000e220000001000 */
[----:B------:R-:W-:-:S04]  /*48f0*/  FADD.FTZ R10, -R26, -RZ ;  /* 0x800000ff1a0a7221 */ /* 0x000fc80000010100 */
[----:B0-----:R-:W-:-:S04]  /*4900*/  FFMA R8, R11, R10, 1 ;  /* 0x3f8000000b087423 */ /* 0x001fc8000000000a */
[----:B------:R-:W-:-:S04]  /*4910*/  FFMA R8, R11, R8, R11 ;  /* 0x000000080b087223 */ /* 0x000fc8000000000b */
[----:B------:R-:W-:-:S04]  /*4920*/  FFMA R21, R23, R8, RZ ;  /* 0x0000000817157223 */ /* 0x000fc800000000ff */
[----:B------:R-:W-:-:S04]  /*4930*/  FFMA R11, R10, R21, R23 ;  /* 0x000000150a0b7223 */ /* 0x000fc80000000017 */
[----:B------:R-:W-:-:S04]  /*4940*/  FFMA R11, R8, R11, R21 ;  /* 0x0000000b080b7223 */ /* 0x000fc80000000015 */
[----:B------:R-:W-:Y:S01]  /*4950*/  FFMA R10, R10, R11, R23 ;  /* 0x0000000b0a0a7223 */ /* 0x000fe20000000017 */
[----:B------:R-:W-:-:S03]  /*4960*/  IADD3 R23, PT, PT, R22, 0x7f, -R9 ;  /* 0x0000007f16177810 */ /* 0x000fc60007ffe809 */
[----:B------:R-:W-:Y:S01]  /*4970*/  FFMA R21, R8, R10, R11 ;  /* 0x0000000a08157223 */ /* 0x000fe2000000000b */
[----:B------:R-:W-:-:S04]  /*4980*/  IADD3 R24, PT, PT, R23, R24, RZ ;  /* 0x0000001817187210 */ /* 0x000fc80007ffe0ff */
[----:B------:R-:W-:-:S04]  /*4990*/  SHF.R.U32.HI R9, RZ, 0x17, R21 ;  /* 0x00000017ff097819 */ /* 0x000fc80000011615 */
[----:B------:R-:W-:-:S04]  /*49a0*/  LOP3.LUT R9, R9, 0xff, RZ, 0xc0, !PT ;  /* 0x000000ff09097812 */ /* 0x000fc800078ec0ff */
[----:B------:R-:W-:-:S04]  /*49b0*/  IADD3 R9, PT, PT, R9, R24, RZ ;  /* 0x0000001809097210 */ /* 0x000fc80007ffe0ff */
[----:B------:R-:W-:-:S04]  /*49c0*/  IADD3 R22, PT, PT, R9, -0x1, RZ ;  /* 0xffffffff09167810 */ /* 0x000fc80007ffe0ff */
[----:B------:R-:W-:-:S13]  /*49d0*/  ISETP.GE.U32.AND P0, PT, R22, 0xfe, PT ;  /* 0x000000fe1600780c */ /* 0x000fda0003f06070 */
[----:B------:R-:W-:Y:S05]  /*49e0*/  @!P0 BRA `(.L_x_105) ;  /* 0x0000000000808947 */ /* 0x000fea0003800000 */
[----:B------:R-:W-:-:S13]  /*49f0*/  ISETP.GT.AND P0, PT, R9, 0xfe, PT ;  /* 0x000000fe0900780c */ /* 0x000fda0003f04270 */
[----:B------:R-:W-:Y:S05]  /*4a00*/  @P0 BRA `(.L_x_106) ;  /* 0x00000000006c0947 */ /* 0x000fea0003800000 */
[----:B------:R-:W-:-:S13]  /*4a10*/  ISETP.GE.AND P0, PT, R9, 0x1, PT ;  /* 0x000000010900780c */ /* 0x000fda0003f06270 */
[----:B------:R-:W-:Y:S05]  /*4a20*/  @P0 BRA `(.L_x_107) ;  /* 0x0000000000740947 */ /* 0x000fea0003800000 */
[----:B------:R-:W-:Y:S02]  /*4a30*/  ISETP.GE.AND P0, PT, R9, -0x18, PT ;  /* 0xffffffe80900780c */ /* 0x000fe40003f06270 */
[----:B------:R-:W-:-:S11]  /*4a40*/  LOP3.LUT R21, R21, 0x80000000, RZ, 0xc0, !PT ;  /* 0x8000000015157812 */ /* 0x000fd600078ec0ff */
[----:B------:R-:W-:Y:S05]  /*4a50*/  @!P0 BRA `(.L_x_107) ;  /* 0x0000000000688947 */ /* 0x000fea0003800000 */
[CCC-:B------:R-:W-:Y:S01]  /*4a60*/  FFMA.RZ R22, R8.reuse, R10.reuse, R11.reuse ;  /* 0x0000000a08167223 */ /* 0x1c0fe2000000c00b */
[CCC-:B------:R-:W-:Y:S01]  /*4a70*/  FFMA.RP R23, R8.reuse, R10.reuse, R11.reuse ;  /* 0x0000000a08177223 */ /* 0x1c0fe2000000800b */
[----:B------:R-:W-:Y:S01]  /*4a80*/  FFMA.RM R10, R8, R10, R11 ;  /* 0x0000000a080a7223 */ /* 0x000fe2000000400b */
[C---:B------:R-:W-:Y:S02]  /*4a90*/  IADD3 R8, PT, PT, R9.reuse, 0x20, RZ ;  /* 0x0000002009087810 */ /* 0x040fe40007ffe0ff */
[----:B------:R-:W-:Y:S02]  /*4aa0*/  LOP3.LUT R22, R22, 0x7fffff, RZ, 0xc0, !PT ;  /* 0x007fffff16167812 */ /* 0x000fe400078ec0ff */
[C---:B------:R-:W-:Y:S02]  /*4ab0*/  ISETP.NE.AND P4, PT, R9.reuse, RZ, PT ;  /* 0x000000ff0900720c */ /* 0x040fe40003f85270 */
[----:B------:R-:W-:Y:S02]  /*4ac0*/  LOP3.LUT R11, R22, 0x800000, RZ, 0xfc, !PT ;  /* 0x00800000160b7812 */ /* 0x000fe400078efcff */
[----:B------:R-:W-:-:S02]  /*4ad0*/  ISETP.NE.AND P1, PT, R9, RZ, PT ;  /* 0x000000ff0900720c */ /* 0x000fc40003f25270 */
[----:B------:R-:W-:Y:S02]  /*4ae0*/  IADD3 R9, PT, PT, -R9, RZ, RZ ;  /* 0x000000ff09097210 */ /* 0x000fe40007ffe1ff */
[----:B------:R-:W-:Y:S02]  /*4af0*/  SHF.L.U32 R8, R11, R8, RZ ;  /* 0x000000080b087219 */ /* 0x000fe400000006ff */
[----:B------:R-:W-:Y:S02]  /*4b00*/  FSETP.NEU.FTZ.AND P0, PT, R23, R10, PT ;  /* 0x0000000a1700720b */ /* 0x000fe40003f1d000 */
[----:B------:R-:W-:Y:S02]  /*4b10*/  SEL R10, R9, RZ, P4 ;  /* 0x000000ff090a7207 */ /* 0x000fe40002000000 */
[----:B------:R-:W-:Y:S02]  /*4b20*/  ISETP.NE.AND P1, PT, R8, RZ, P1 ;  /* 0x000000ff0800720c */ /* 0x000fe40000f25270 */
[----:B------:R-:W-:-:S02]  /*4b30*/  SHF.R.U32.HI R11, RZ, R10, R11 ;  /* 0x0000000aff0b7219 */ /* 0x000fc4000001160b */
[----:B------:R-:W-:Y:S02]  /*4b40*/  PLOP3.LUT P0, PT, P0, P1, PT, 0xf8, 0x8f ;  /* 0x00000000008f781c */ /* 0x000fe40000703f70 */
[----:B------:R-:W-:Y:S02]  /*4b50*/  SHF.R.U32.HI R9, RZ, 0x1, R11 ;  /* 0x00000001ff097819 */ /* 0x000fe4000001160b */
[----:B------:R-:W-:-:S04]  /*4b60*/  SEL R8, RZ, 0x1, !P0 ;  /* 0x00000001ff087807 */ /* 0x000fc80004000000 */
[----:B------:R-:W-:-:S04]  /*4b70*/  LOP3.LUT R8, R8, 0x1, R9, 0xf8, !PT ;  /* 0x0000000108087812 */ /* 0x000fc800078ef809 */
[----:B------:R-:W-:-:S04]  /*4b80*/  LOP3.LUT R8, R8, R11, RZ, 0xc0, !PT ;  /* 0x0000000b08087212 */ /* 0x000fc800078ec0ff */
[----:B------:R-:W-:-:S04]  /*4b90*/  IADD3 R8, PT, PT, R9, R8, RZ ;  /* 0x0000000809087210 */ /* 0x000fc80007ffe0ff */
[----:B------:R-:W-:Y:S01]  /*4ba0*/  LOP3.LUT R21, R8, R21, RZ, 0xfc, !PT ;  /* 0x0000001508157212 */ /* 0x000fe200078efcff */
[----:B------:R-:W-:Y:S06]  /*4bb0*/  BRA `(.L_x_107) ;  /* 0x0000000000107947 */ /* 0x000fec0003800000 */
.L_x_106:
[----:B------:R-:W-:-:S04]  /*4bc0*/  LOP3.LUT R21, R21, 0x80000000, RZ, 0xc0, !PT ;  /* 0x8000000015157812 */ /* 0x000fc800078ec0ff */
[----:B------:R-:W-:Y:S01]  /*4bd0*/  LOP3.LUT R21, R21, 0x7f800000, RZ, 0xfc, !PT ;  /* 0x7f80000015157812 */ /* 0x000fe200078efcff */
[----:B------:R-:W-:Y:S06]  /*4be0*/  BRA `(.L_x_107) ;  /* 0x0000000000047947 */ /* 0x000fec0003800000 */
.L_x_105:
[----:B------:R-:W-:-:S07]  /*4bf0*/  LEA R21, R24, R21, 0x17 ;  /* 0x0000001518157211 */ /* 0x000fce00078eb8ff */
.L_x_107:
[----:B------:R-:W-:Y:S05]  /*4c00*/  BSYNC.RECONVERGENT B1 ;  /* 0x0000000000017941 */ /* 0x000fea0003800200 */
.L_x_104:
[----:B------:R-:W-:Y:S01]  /*4c10*/  MOV R8, R21 ;  /* 0x0000001500087202 */ /* 0x000fe20000000f00 */
[----:B------:R-:W-:Y:S06]  /*4c20*/  BRA `(.L_x_108) ;  /* 0x0000000000207947 */ /* 0x000fec0003800000 */
.L_x_103:
[----:B------:R-:W-:-:S04]  /*4c30*/  LOP3.LUT R23, R26, 0x80000000, R23, 0x48, !PT ;  /* 0x800000001a177812 */ /* 0x000fc800078e4817 */
[----:B------:R-:W-:Y:S01]  /*4c40*/  LOP3.LUT R8, R23, 0x7f800000, RZ, 0xfc, !PT ;  /* 0x7f80000017087812 */ /* 0x000fe200078efcff */
[----:B------:R-:W-:Y:S06]  /*4c50*/  BRA `(.L_x_108) ;  /* 0x0000000000147947 */ /* 0x000fec0003800000 */
.L_x_102:
[----:B------:R-:W-:Y:S01]  /*4c60*/  LOP3.LUT R8, R26, 0x80000000, R23, 0x48, !PT ;  /* 0x800000001a087812 */ /* 0x000fe200078e4817 */
[----:B------:R-:W-:Y:S06]  /*4c70*/  BRA `(.L_x_108) ;  /* 0x00000000000c7947 */ /* 0x000fec0003800000 */
.L_x_101:
[----:B------:R-:W0:Y:S01]  /*4c80*/  MUFU.RSQ R8, -QNAN ;  /* 0xffc0000000087908 */ /* 0x000e220000001400 */
[----:B------:R-:W-:Y:S05]  /*4c90*/  BRA `(.L_x_108) ;  /* 0x0000000000047947 */ /* 0x000fea0003800000 */
.L_x_100:
[----:B------:R-:W-:-:S07]  /*4ca0*/  FADD.FTZ R8, R23, R20 ;  /* 0x0000001417087221 */ /* 0x000fce0000010000 */
.L_x_108:
[----:B------:R-:W-:Y:S05]  /*4cb0*/  BSYNC.RECONVERGENT B0 ;  /* 0x0000000000007941 */ /* 0x000fea0003800200 */
.L_x_98:
[----:B------:R-:W-:Y:S01]  /*4cc0*/  HFMA2 R11, -RZ, RZ, 0, 0 ;  /* 0x00000000ff0b7431 */ /* 0x000fe200000001ff */
[----:B------:R-:W-:-:S04]  /*4cd0*/  MOV R10, R4 ;  /* 0x00000004000a7202 */ /* 0x000fc80000000f00 */
[----:B0-----:R-:W-:Y:S05]  /*4ce0*/  RET.REL.NODEC R10 `(_Z22studentCausalAttentionPfS_S_S_iii) ;  /* 0xffffffb00ac47950 */ /* 0x001fea0003c3ffff */
.L_x_109:
[----:B------:R-:W-:-:S00]  /*4cf0*/  BRA `(.L_x_109) ;  /* 0xfffffffc00fc7947 */ /* 0x000fc0000383ffff */
[----:B------:R-:W-:-:S00]  /*4d00*/  NOP ;  /* 0x0000000000007918 */ /* 0x000fc00000000000 */
[----:B------:R-:W-:-:S00]  /*4d10*/  NOP ;  /* 0x0000000000007918 */ /* 0x000fc00000000000 */
[----:B------:R-:W-:-:S00]  /*4d20*/  NOP ;  /* 0x0000000000007918 */ /* 0x000fc00000000000 */
[----:B------:R-:W-:-:S00]  /*4d30*/  NOP ;  /* 0x0000000000007918 */ /* 0x000fc00000000000 */
[----:B------:R-:W-:-:S00]  /*4d40*/  NOP ;  /* 0x0000000000007918 */ /* 0x000fc00000000000 */
[----:B------:R-:W-:-:S00]  /*4d50*/  NOP ;  /* 0x0000000000007918 */ /* 0x000fc00000000000 */
[----:B------:R-:W-:-:S00]  /*4d60*/  NOP ;  /* 0x0000000000007918 */ /* 0x000fc00000000000 */
[----:B------:R-:W-:-:S00]  /*4d70*/  NOP ;  /* 0x0000000000007918 */ /* 0x000fc00000000000 */
.L_x_550:


//--------------------- .text._Z21studentFlashAttentionPfS_S_S_iii --------------------------
	.section	.text._Z21studentFlashAttentionPfS_S_S_iii,"ax",@progbits
	.align	128
        .global         _Z21studentFlashAttentionPfS_S_S_iii
        .type           _Z21studentFlashAttentionPfS_S_S_iii,@function
        .size           _Z21studentFlashAttentionPfS_S_S_iii,(.L_x_552 - _Z21studentFlashAttentionPfS_S_S_iii)
        .other          _Z21studentFlashAttentionPfS_S_S_iii,@"STO_CUDA_ENTRY STV_DEFAULT"
_Z21studentFlashAttentionPfS_S_S_iii:
.text._Z21studentFlashAttentionPfS_S_S_iii:
[----:B------:R-:W-:Y:S08]  /*0000*/  LDC R1, c[0x0][0x37c] ;  /* 0x0000df00ff017b82 */ /* 0x000ff00000000800 */
[----:B------:R-:W0:Y:S08]  /*0010*/  S2UR UR5, SR_CTAID.Y ;  /* 0x00000000000579c3 */ /* 0x000e300000002600 */
[----:B------:R-:W1:Y:S08]  /*0020*/  S2UR UR6, SR_CTAID.Z ;  /* 0x00000000000679c3 */ /* 0x000e700000002700 */
[----:B------:R-:W2:Y:S08]  /*0030*/  S2UR UR10, SR_CTAID.X ;  /* 0x00000000000a79c3 */ /* 0x000eb00000002500 */
[----:B------:R-:W2:Y:S01]  /*0040*/  LDC.64 R8, c[0x0][0x3a0] ;  /* 0x0000e800ff087b82 */ /* 0x000ea20000000a00 */
[----:B0-----:R-:W-:-:S02]  /*0050*/  USHF.L.U32 UR5, UR5, 0x6, URZ ;  /* 0x0000000605057899 */ /* 0x001fc400080006ff */
[----:B-1----:R-:W-:-:S04]  /*0060*/  USHF.L.U32 UR6, UR6, 0x6, URZ ;  /* 0x0000000606067899 */ /* 0x002fc800080006ff */
[----:B------:R-:W-:-:S04]  /*0070*/  UISETP.LT.AND UP0, UPT, UR5, UR6, UPT ;  /* 0x000000060500728c */ /* 0x000fc8000bf01270 */
[----:B------:R-:W-:Y:S01]  /*0080*/  USEL UR4, UR5, UR6, !UP0 ;  /* 0x0000000605047287 */ /* 0x000fe2000c000000 */
[----:B--2---:R-:W-:-:S05]  /*0090*/  ISETP.LE.AND P0, PT, R8, UR10, PT ;  /* 0x0000000a08007c0c */ /* 0x004fca000bf03270 */
[----:B------:R-:W-:-:S13]  /*00a0*/  ISETP.LE.OR P0, PT, R9, UR4, P0 ;  /* 0x0000000409007c0c */ /* 0x000fda0008703670 */
[----:B------:R-:W-:Y:S05]  /*00b0*/  @P0 EXIT ;  /* 0x000000000000094d */ /* 0x000fea0003800000 */
[----:B------:R-:W0:Y:S01]  /*00c0*/  S2R R8, SR_TID.X ;  /* 0x0000000000087919 */ /* 0x000e220000002100 */
[----:B------:R-:W-:Y:S01]  /*00d0*/  IADD3 R0, PT, PT, RZ, -UR5, RZ ;  /* 0x80000005ff007c10 */ /* 0x000fe2000fffe0ff */
[----:B------:R-:W1:Y:S01]  /*00e0*/  LDCU.64 UR8, c[0x0][0x358] ;  /* 0x00006b00ff0877ac */ /* 0x000e620008000a00 */
[----:B------:R-:W-:Y:S02]  /*00f0*/  BSSY.RECONVERGENT B0, `(.L_x_110) ;  /* 0x000008e000007945 */ /* 0x000fe40003800200 */
[----:B------:R-:W-:-:S04]  /*0100*/  VIADDMNMX R7, R0, R9, 0x40, PT ;  /* 0x0000004000077446 */ /* 0x000fc80003800109 */
[----:B0-----:R-:W-:-:S13]  /*0110*/  ISETP.GE.AND P0, PT, R8, R7, PT ;  /* 0x000000070800720c */ /* 0x001fda0003f06270 */
[----:B-1----:R-:W-:Y:S05]  /*0120*/  @P0 BRA `(.L_x_111) ;  /* 0x0000000800280947 */ /* 0x002fea0003800000 */
[----:B------:R-:W0:Y:S01]  /*0130*/  LDC R2, c[0x0][0x3a8] ;  /* 0x0000ea00ff027b82 */ /* 0x000e220000000800 */
[----:B------:R-:W-:Y:S02]  /*0140*/  MOV R0, R8 ;  /* 0x0000000800007202 */ /* 0x000fe40000000f00 */
[C---:B0-----:R-:W-:Y:S02]  /*0150*/  LOP3.LUT R14, R2.reuse, 0xf, RZ, 0xc0, !PT ;  /* 0x0000000f020e7812 */ /* 0x041fe400078ec0ff */
[----:B------:R-:W-:-:S07]  /*0160*/  LOP3.LUT R2, R2, 0x7, RZ, 0xc0, !PT ;  /* 0x0000000702027812 */ /* 0x000fce00078ec0ff */
.L_x_118:
[----:B0-2---:R-:W0:Y:S01]  /*0170*/  LDC R3, c[0x0][0x3a8] ;  /* 0x0000ea00ff037b82 */ /* 0x005e220000000800 */
[----:B-1----:R-:W1:Y:S01]  /*0180*/  LDCU UR4, c[0x0][0x3a4] ;  /* 0x00007480ff0477ac */ /* 0x002e620008000800 */
[----:B------:R-:W-:Y:S01]  /*0190*/  IADD3 R4, PT, PT, R0, UR5, RZ ;  /* 0x0000000500047c10 */ /* 0x000fe2000fffe0ff */
[----:B------:R-:W-:Y:S01]  /*01a0*/  BSSY.RECONVERGENT B1, `(.L_x_112) ;  /* 0x000007e000017945 */ /* 0x000fe20003800200 */
[----:B-1----:R-:W-:Y:S02]  /*01b0*/  MOV R9, UR4 ;  /* 0x0000000400097c02 */ /* 0x002fe40008000f00 */
[----:B0-----:R-:W-:-:S04]  /*01c0*/  ISETP.GE.AND P0, PT, R3, 0x1, PT ;  /* 0x000000010300780c */ /* 0x001fc80003f06270 */
[----:B------:R-:W-:-:S13]  /*01d0*/  ISETP.GE.OR P0, PT, R4, R9, !P0 ;  /* 0x000000090400720c */ /* 0x000fda0004706670 */
[----:B------:R-:W-:Y:S05]  /*01e0*/  @P0 BRA `(.L_x_113) ;  /* 0x0000000400e40947 */ /* 0x000fea0003800000 */
[----:B------:R-:W-:Y:S02]  /*01f0*/  VIADD R5, R3, 0xffffffff ;  /* 0xffffffff03057836 */ /* 0x000fe40000000000 */
[----:B------:R-:W-:-:S03]  /*0200*/  IMAD R4, R9, UR10, R4 ;  /* 0x0000000a09047c24 */ /* 0x000fc6000f8e0204 */
[----:B------:R-:W-:Y:S01]  /*0210*/  ISETP.GE.U32.AND P0, PT, R5, 0xf, PT ;  /* 0x0000000f0500780c */ /* 0x000fe20003f06070 */
[----:B------:R-:W-:-:S12]  /*0220*/  HFMA2 R5, -RZ, RZ, 0, 0 ;  /* 0x00000000ff057431 */ /* 0x000fd800000001ff */
[----:B------:R-:W-:Y:S05]  /*0230*/  @!P0 BRA `(.L_x_114) ;  /* 0x0000000000b48947 */ /* 0x000fea0003800000 */
[----:B------:R-:W0:Y:S01]  /*0240*/  S2UR UR7, SR_CgaCtaId ;  /* 0x00000000000779c3 */ /* 0x000e220000008800 */
[----:B------:R-:W-:Y:S01]  /*0250*/  UMOV UR4, 0x400 ;  /* 0x0000040000047882 */ /* 0x000fe20000000000 */
[----:B------:R-:W-:Y:S01]  /*0260*/  LOP3.LUT R5, R3, 0x7ffffff0, RZ, 0xc0, !PT ;  /* 0x7ffffff003057812 */ /* 0x000fe200078ec0ff */
[----:B0-----:R-:W-:-:S03]  /*0270*/  ULEA UR7, UR7, UR4, 0x18 ;  /* 0x0000000407077291 */ /* 0x001fc6000f8ec0ff */
[----:B------:R-:W-:-:S09]  /*0280*/  UMOV UR4, URZ ;  /* 0x000000ff00047c82 */ /* 0x000fd20008000000 */
.L_x_115:
[----:B0-----:R-:W0:Y:S01]  /*0290*/  LDC.64 R10, c[0x0][0x380] ;  /* 0x0000e000ff0a7b82 */ /* 0x001e220000000a00 */
[----:B------:R-:W-:-:S04]  /*02a0*/  IMAD R13, R4, R3, UR4 ;  /* 0x00000004040d7e24 */ /* 0x000fc8000f8e0203 */
[----:B0-----:R-:W-:-:S05]  /*02b0*/  IMAD.WIDE R10, R13, 0x4, R10 ;  /* 0x000000040d0a7825 */ /* 0x001fca00078e020a */
[----:B------:R-:W2:Y:S01]  /*02c0*/  LDG.E R6, desc[UR8][R10.64] ;  /* 0x000000080a067981 */ /* 0x000ea2000c1e1900 */
[----:B------:R-:W-:-:S03]  /*02d0*/  IMAD R12, R0, R3, UR4 ;  /* 0x00000004000c7e24 */ /* 0x000fc6000f8e0203 */
[----:B------:R-:W3:Y:S02]  /*02e0*/  LDG.E R16, desc[UR8][R10.64+0x8] ;  /* 0x000008080a107981 */ /* 0x000ee4000c1e1900 */
[----:B------:R-:W-:Y:S02]  /*02f0*/  LEA R13, R12, UR7, 0x2 ;  /* 0x000000070c0d7c11 */ /* 0x000fe4000f8e10ff */
[----:B------:R-:W4:Y:S04]  /*0300*/  LDG.E R12, desc[UR8][R10.64+0x4] ;  /* 0x000004080a0c7981 */ /* 0x000f28000c1e1900 */
[----:B------:R-:W5:Y:S04]  /*0310*/  LDG.E R18, desc[UR8][R10.64+0xc] ;  /* 0x00000c080a127981 */ /* 0x000f68000c1e1900 */
        /* <DEDUP_REMOVED lines=11> */
[----:B--2---:R0:W-:Y:S04]  /*03d0*/  STS [R13], R6 ;  /* 0x000000060d007388 */ /* 0x0041e80000000800 */
[----:B0-----:R-:W2:Y:S01]  /*03e0*/  LDG.E R6, desc[UR8][R10.64+0x34] ;  /* 0x000034080a067981 */ /* 0x001ea2000c1e1900 */
[----:B------:R-:W-:-:S03]  /*03f0*/  UIADD3 UR4, UPT, UPT, UR4, 0x10, URZ ;  /* 0x0000001004047890 */ /* 0x000fc6000fffe0ff */
[----:B----4-:R0:W-:Y:S04]  /*0400*/  STS [R13+0x4], R12 ;  /* 0x0000040c0d007388 */ /* 0x0101e80000000800 */
[----:B---3--:R0:W-:Y:S04]  /*0410*/  STS [R13+0x8], R16 ;  /* 0x000008100d007388 */ /* 0x0081e80000000800 */
[----:B-----5:R0:W-:Y:S04]  /*0420*/  STS [R13+0xc], R18 ;  /* 0x00000c120d007388 */ /* 0x0201e80000000800 */
[----:B------:R0:W-:Y:S04]  /*0430*/  STS [R13+0x10], R20 ;  /* 0x000010140d007388 */ /* 0x0001e80000000800 */
        /* <DEDUP_REMOVED lines=9> */
[----:B------:R0:W-:Y:S01]  /*04d0*/  STS [R13+0x3c], R25 ;  /* 0x00003c190d007388 */ /* 0x0001e20000000800 */
[----:B------:R-:W-:-:S03]  /*04e0*/  ISETP.NE.AND P0, PT, R5, UR4, PT ;  /* 0x0000000405007c0c */ /* 0x000fc6000bf05270 */
[----:B--2---:R0:W-:Y:S10]  /*04f0*/  STS [R13+0x34], R6 ;  /* 0x000034060d007388 */ /* 0x0041f40000000800 */
[----:B------:R-:W-:Y:S05]  /*0500*/  @P0 BRA `(.L_x_115) ;  /* 0xfffffffc00600947 */ /* 0x000fea000383ffff */
.L_x_114:
[----:B------:R-:W-:-:S13]  /*0510*/  ISETP.NE.AND P0, PT, R14, RZ, PT ;  /* 0x000000ff0e00720c */ /* 0x000fda0003f05270 */
[----:B------:R-:W-:Y:S05]  /*0520*/  @!P0 BRA `(.L_x_113) ;  /* 0x0000000400148947 */ /* 0x000fea0003800000 */
[----:B0-----:R-:W-:Y:S02]  /*0530*/  IADD3 R6, PT, PT, R14, -0x1, RZ ;  /* 0xffffffff0e067810 */ /* 0x001fe40007ffe0ff */
[----:B------:R-:W-:Y:S02]  /*0540*/  ISETP.NE.AND P1, PT, R2, RZ, PT ;  /* 0x000000ff0200720c */ /* 0x000fe40003f25270 */
[----:B------:R-:W-:-:S13]  /*0550*/  ISETP.GE.U32.AND P0, PT, R6, 0x7, PT ;  /* 0x000000070600780c */ /* 0x000fda0003f06070 */
[----:B------:R-:W-:Y:S05]  /*0560*/  @!P0 BRA `(.L_x_116) ;  /* 0x0000000000648947 */ /* 0x000fea0003800000 */
[----:B------:R-:W0:Y:S01]  /*0570*/  LDC.64 R10, c[0x0][0x380] ;  /* 0x0000e000ff0a7b82 */ /* 0x000e220000000a00 */
[----:B------:R-:W-:-:S04]  /*0580*/  IMAD R13, R4, R3, R5 ;  /* 0x00000003040d7224 */ /* 0x000fc800078e0205 */
        /* <DEDUP_REMOVED lines=9> */
[----:B------:R-:W0:Y:S01]  /*0620*/  S2UR UR7, SR_CgaCtaId ;  /* 0x00000000000779c3 */ /* 0x000e220000008800 */
[----:B------:R-:W-:Y:S01]  /*0630*/  UMOV UR4, 0x400 ;  /* 0x0000040000047882 */ /* 0x000fe20000000000 */
[----:B------:R-:W-:Y:S01]  /*0640*/  IMAD R12, R0, R3, R5 ;  /* 0x00000003000c7224 */ /* 0x000fe200078e0205 */
[----:B------:R-:W-:Y:S01]  /*0650*/  IADD3 R5, PT, PT, R5, 0x8, RZ ;  /* 0x0000000805057810 */ /* 0x000fe20007ffe0ff */
[----:B0-----:R-:W-:-:S06]  /*0660*/  ULEA UR4, UR7, UR4, 0x18 ;  /* 0x0000000407047291 */ /* 0x001fcc000f8ec0ff */
[----:B------:R-:W-:-:S05]  /*0670*/  LEA R13, R12, UR4, 0x2 ;  /* 0x000000040c0d7c11 */ /* 0x000fca000f8e10ff */
[----:B--2---:R0:W-:Y:S04]  /*0680*/  STS [R13], R6 ;  /* 0x000000060d007388 */ /* 0x0041e80000000800 */
[----:B---3--:R0:W-:Y:S04]  /*0690*/  STS [R13+0x4], R16 ;  /* 0x000004100d007388 */ /* 0x0081e80000000800 */
[----:B----4-:R0:W-:Y:S04]  /*06a0*/  STS [R13+0x8], R18 ;  /* 0x000008120d007388 */ /* 0x0101e80000000800 */
[----:B-----5:R0:W-:Y:S04]  /*06b0*/  STS [R13+0xc], R20 ;  /* 0x00000c140d007388 */ /* 0x0201e80000000800 */
[----:B------:R0:W-:Y:S04]  /*06c0*/  STS [R13+0x10], R22 ;  /* 0x000010160d007388 */ /* 0x0001e80000000800 */
[----:B------:R0:W-:Y:S04]  /*06d0*/  STS [R13+0x14], R24 ;  /* 0x000014180d007388 */ /* 0x0001e80000000800 */
[----:B------:R0:W-:Y:S04]  /*06e0*/  STS [R13+0x18], R26 ;  /* 0x0000181a0d007388 */ /* 0x0001e80000000800 */
[----:B------:R0:W-:Y:S02]  /*06f0*/  STS [R13+0x1c], R28 ;  /* 0x00001c1c0d007388 */ /* 0x0001e40000000800 */
.L_x_116:
[----:B------:R-:W-:Y:S05]  /*0700*/  @!P1 BRA `(.L_x_113) ;  /* 0x00000000009c9947 */ /* 0x000fea0003800000 */
[----:B0-----:R-:W-:Y:S02]  /*0710*/  IADD3 R6, PT, PT, R2, -0x1, RZ ;  /* 0xffffffff02067810 */ /* 0x001fe40007ffe0ff */
[----:B------:R-:W-:Y:S02]  /*0720*/  LOP3.LUT P1, R15, R3, 0x3, RZ, 0xc0, !PT ;  /* 0x00000003030f7812 */ /* 0x000fe4000782c0ff */
        /* <DEDUP_REMOVED lines=8> */
[----:B------:R-:W5:Y:S01]  /*07b0*/  LDG.E R20, desc[UR8][R10.64+0xc] ;  /* 0x00000c080a147981 */ /* 0x000f62000c1e1900 */
[----:B------:R-:W0:Y:S01]  /*07c0*/  S2UR UR7, SR_CgaCtaId ;  /* 0x00000000000779c3 */ /* 0x000e220000008800 */
[----:B------:R-:W-:Y:S01]  /*07d0*/  UMOV UR4, 0x400 ;  /* 0x0000040000047882 */ /* 0x000fe20000000000 */
[----:B------:R-:W-:-:S02]  /*07e0*/  IMAD R12, R0, R3, R5 ;  /* 0x00000003000c7224 */ /* 0x000fc400078e0205 */
[----:B------:R-:W-:Y:S01]  /*07f0*/  VIADD R5, R5, 0x4 ;  /* 0x0000000405057836 */ /* 0x000fe20000000000 */
[----:B0-----:R-:W-:-:S06]  /*0800*/  ULEA UR4, UR7, UR4, 0x18 ;  /* 0x0000000407047291 */ /* 0x001fcc000f8ec0ff */
[----:B------:R-:W-:-:S05]  /*0810*/  LEA R13, R12, UR4, 0x2 ;  /* 0x000000040c0d7c11 */ /* 0x000fca000f8e10ff */
[----:B--2---:R0:W-:Y:S04]  /*0820*/  STS [R13], R6 ;  /* 0x000000060d007388 */ /* 0x0041e80000000800 */
[----:B---3--:R0:W-:Y:S04]  /*0830*/  STS [R13+0x4], R16 ;  /* 0x000004100d007388 */ /* 0x0081e80000000800 */
[----:B----4-:R0:W-:Y:S04]  /*0840*/  STS [R13+0x8], R18 ;  /* 0x000008120d007388 */ /* 0x0101e80000000800 */
[----:B-----5:R0:W-:Y:S02]  /*0850*/  STS [R13+0xc], R20 ;  /* 0x00000c140d007388 */ /* 0x0201e40000000800 */
.L_x_117:
[----:B------:R-:W-:Y:S05]  /*0860*/  @!P1 BRA `(.L_x_113) ;  /* 0x0000000000449947 */ /* 0x000fea0003800000 */
[----:B------:R-:W1:Y:S01]  /*0870*/  LDC.64 R10, c[0x0][0x380] ;  /* 0x0000e000ff0a7b82 */ /* 0x000e620000000a00 */
[----:B0-----:R-:W-:-:S04]  /*0880*/  IMAD R13, R4, R3, R5 ;  /* 0x00000003040d7224 */ /* 0x001fc800078e0205 */
[----:B-1----:R-:W-:-:S05]  /*0890*/  IMAD.WIDE R10, R13, 0x4, R10 ;  /* 0x000000040d0a7825 */ /* 0x002fca00078e020a */
[----:B------:R-:W2:Y:S01]  /*08a0*/  LDG.E R4, desc[UR8][R10.64] ;  /* 0x000000080a047981 */ /* 0x000ea2000c1e1900 */
[----:B------:R-:W0:Y:S01]  /*08b0*/  S2UR UR7, SR_CgaCtaId ;  /* 0x00000000000779c3 */ /* 0x000e220000008800 */
[----:B------:R-:W-:Y:S01]  /*08c0*/  UMOV UR4, 0x400 ;  /* 0x0000040000047882 */ /* 0x000fe20000000000 */
[----:B------:R-:W-:Y:S01]  /*08d0*/  IMAD R3, R0, R3, R5 ;  /* 0x0000000300037224 */ /* 0x000fe200078e0205 */
[----:B------:R-:W-:Y:S01]  /*08e0*/  ISETP.NE.AND P0, PT, R15, 0x1, PT ;  /* 0x000000010f00780c */ /* 0x000fe20003f05270 */
[----:B0-----:R-:W-:-:S06]  /*08f0*/  ULEA UR4, UR7, UR4, 0x18 ;  /* 0x0000000407047291 */ /* 0x001fcc000f8ec0ff */
[----:B------:R-:W-:-:S05]  /*0900*/  LEA R5, R3, UR4, 0x2 ;  /* 0x0000000403057c11 */ /* 0x000fca000f8e10ff */
[----:B--2---:R1:W-:Y:S01]  /*0910*/  STS [R5], R4 ;  /* 0x0000000405007388 */ /* 0x0043e20000000800 */
[----:B------:R-:W-:Y:S05]  /*0920*/  @!P0 BRA `(.L_x_113) ;  /* 0x0000000000148947 */ /* 0x000fea0003800000 */
[----:B------:R-:W-:Y:S01]  /*0930*/  ISETP.NE.AND P0, PT, R15, 0x2, PT ;  /* 0x000000020f00780c */ /* 0x000fe20003f05270 */
[----:B------:R-:W2:-:S12]  /*0940*/  LDG.E R3, desc[UR8][R10.64+0x4] ;  /* 0x000004080a037981 */ /* 0x000e98000c1e1900 */
[----:B-1----:R-:W3:Y:S04]  /*0950*/  @P0 LDG.E R4, desc[UR8][R10.64+0x8] ;  /* 0x000008080a040981 */ /* 0x002ee8000c1e1900 */
[----:B--2---:R2:W-:Y:S04]  /*0960*/  STS [R5+0x4], R3 ;  /* 0x0000040305007388 */ /* 0x0045e80000000800 */
[----:B---3--:R2:W-:Y:S02]  /*0970*/  @P0 STS [R5+0x8], R4 ;  /* 0x0000080405000388 */ /* 0x0085e40000000800 */
.L_x_113:
[----:B------:R-:W-:Y:S05]  /*0980*/  BSYNC.RECONVERGENT B1 ;  /* 0x0000000000017941 */ /* 0x000fea0003800200 */
.L_x_112:
[----:B------:R-:W3:Y:S02]  /*0990*/  LDCU UR4, c[0x0][0x360] ;  /* 0x00006c00ff0477ac */ /* 0x000ee40008000800 */
[----:B---3--:R-:W-:-:S04]  /*09a0*/  IADD3 R0, PT, PT, R0, UR4, RZ ;  /* 0x0000000400007c10 */ /* 0x008fc8000fffe0ff */
[----:B------:R-:W-:-:S13]  /*09b0*/  ISETP.GE.AND P0, PT, R0, R7, PT ;  /* 0x000000070000720c */ /* 0x000fda0003f06270 */
[----:B------:R-:W-:Y:S05]  /*09c0*/  @!P0 BRA `(.L_x_118) ;  /* 0xfffffff400e88947 */ /* 0x000fea000383ffff */
.L_x_111:
[----:B------:R-:W-:Y:S05]  /*09d0*/  BSYNC.RECONVERGENT B0 ;  /* 0x0000000000007941 */ /* 0x000fea0003800200 */
.L_x_110:
[----:B------:R-:W3:Y:S01]  /*09e0*/  S2UR UR7, SR_CgaCtaId ;  /* 0x00000000000779c3 */ /* 0x000ee20000008800 */
[----:B------:R-:W4:Y:S01]  /*09f0*/  LDCU UR11, c[0x0][0x3a8] ;  /* 0x00007500ff0b77ac */ /* 0x000f220008000800 */
[----:B0-----:R-:W-:Y:S01]  /*0a00*/  IADD3 R6, PT, PT, R9, -UR6, RZ ;  /* 0x8000000609067c10 */ /* 0x001fe2000fffe0ff */
[----:B------:R-:W-:Y:S01]  /*0a10*/  BSSY.RECONVERGENT B0, `(.L_x_119) ;  /* 0x000008d000007945 */ /* 0x000fe20003800200 */
[----:B------:R-:W-:Y:S02]  /*0a20*/  UMOV UR4, 0x400 ;  /* 0x0000040000047882 */ /* 0x000fe40000000000 */
[----:B------:R-:W-:-:S04]  /*0a30*/  VIMNMX R19, PT, PT, R6, 0x40, PT ;  /* 0x0000004006137848 */ /* 0x000fc80003fe0100 */
[----:B------:R-:W-:Y:S02]  /*0a40*/  ISETP.GE.AND P0, PT, R8, R19, PT ;  /* 0x000000130800720c */ /* 0x000fe40003f06270 */
[----:B----4-:R-:W-:Y:S01]  /*0a50*/  MOV R9, UR11 ;  /* 0x0000000b00097c02 */ /* 0x010fe20008000f00 */
[----:B---3--:R-:W-:-:S06]  /*0a60*/  ULEA UR4, UR7, UR4, 0x18 ;  /* 0x0000000407047291 */ /* 0x008fcc000f8ec0ff */
[----:B------:R-:W-:-:S04]  /*0a70*/  LEA R20, R9, UR4, 0x8 ;  /* 0x0000000409147c11 */ /* 0x000fc8000f8e40ff */
[----:B------:R-:W-:Y:S05]  /*0a80*/  @P0 BRA `(.L_x_120) ;  /* 0x0000000800140947 */ /* 0x000fea0003800000 */
[C---:B------:R-:W-:Y:S02]  /*0a90*/  SHF.L.U32 R0, R9.reuse, 0x6, RZ ;  /* 0x0000000609007819 */ /* 0x040fe400000006ff */
[C---:B------:R-:W-:Y:S02]  /*0aa0*/  LOP3.LUT R15, R9.reuse, 0x7, RZ, 0xc0, !PT ;  /* 0x00000007090f7812 */ /* 0x040fe400078ec0ff */
[----:B------:R-:W-:Y:S01]  /*0ab0*/  MOV R14, R8 ;  /* 0x00000008000e7202 */ /* 0x000fe20000000f00 */
[----:B--2---:R-:W-:-:S05]  /*0ac0*/  IMAD R3, R9, 0x80, R0 ;  /* 0x0000008009037824 */ /* 0x004fca00078e0200 */
[----:B------:R-:W-:-:S07]  /*0ad0*/  IADD3 R0, PT, PT, R0, R3, RZ ;  /* 0x0000000300007210 */ /* 0x000fce0007ffe0ff */
.L_x_126:
[----:B0-----:R-:W0:Y:S01]  /*0ae0*/  LDCU UR4, c[0x0][0x3a8] ;  /* 0x00007500ff0477ac */ /* 0x001e220008000800 */
[----:B------:R-:W2:Y:S01]  /*0af0*/  LDC R3, c[0x0][0x3a4] ;  /* 0x0000e900ff037b82 */ /* 0x000ea20000000800 */
[----:B----4-:R-:W-:Y:S01]  /*0b00*/  IADD3 R16, PT, PT, R14, UR6, RZ ;  /* 0x000000060e107c10 */ /* 0x010fe2000fffe0ff */
[----:B------:R-:W-:Y:S01]  /*0b10*/  BSSY.RECONVERGENT B1, `(.L_x_121) ;  /* 0x0000078000017945 */ /* 0x000fe20003800200 */
[----:B0-----:R-:W-:-:S04]  /*0b20*/  MOV R9, UR4 ;  /* 0x0000000400097c02 */ /* 0x001fc80008000f00 */
[----:B------:R-:W-:-:S04]  /*0b30*/  ISETP.GE.AND P0, PT, R9, 0x1, PT ;  /* 0x000000010900780c */ /* 0x000fc80003f06270 */
[----:B--2---:R-:W-:-:S13]  /*0b40*/  ISETP.GE.OR P0, PT, R16, R3, !P0 ;  /* 0x000000031000720c */ /* 0x004fda0004706670 */
[----:B------:R-:W-:Y:S05]  /*0b50*/  @P0 BRA `(.L_x_122) ;  /* 0x0000000400cc0947 */ /* 0x000fea0003800000 */
[----:B------:R-:W-:Y:S02]  /*0b60*/  VIADD R2, R9, 0xffffffff ;  /* 0xffffffff09027836 */ /* 0x000fe40000000000 */
[----:B------:R-:W-:Y:S02]  /*0b70*/  HFMA2 R17, -RZ, RZ, 0, 0 ;  /* 0x00000000ff117431 */ /* 0x000fe400000001ff */
[----:B------:R-:W-:Y:S01]  /*0b80*/  IMAD R16, R3, UR10, R16 ;  /* 0x0000000a03107c24 */ /* 0x000fe2000f8e0210 */
[----:B------:R-:W-:-:S13]  /*0b90*/  ISETP.GE.U32.AND P0, PT, R2, 0x7, PT ;  /* 0x000000070200780c */ /* 0x000fda0003f06070 */
[----:B------:R-:W-:Y:S05]  /*0ba0*/  @!P0 BRA `(.L_x_123) ;  /* 0x0000000000b88947 */ /* 0x000fea0003800000 */
[----:B------:R-:W-:-:S05]  /*0bb0*/  UMOV UR4, URZ ;  /* 0x000000ff00047c82 */ /* 0x000fca0008000000 */
.L_x_124:
[----:B-1-3--:R-:W0:Y:S01]  /*0bc0*/  LDC.64 R4, c[0x0][0x388] ;  /* 0x0000e200ff047b82 */ /* 0x00ae220000000a00 */
[----:B------:R-:W-:-:S07]  /*0bd0*/  IMAD R11, R16, R9, UR4 ;  /* 0x00000004100b7e24 */ /* 0x000fce000f8e0209 */
[----:B------:R-:W1:Y:S01]  /*0be0*/  LDC.64 R2, c[0x0][0x390] ;  /* 0x0000e400ff027b82 */ /* 0x000e620000000a00 */
[----:B0-----:R-:W-:-:S05]  /*0bf0*/  IMAD.WIDE R4, R11, 0x4, R4 ;  /* 0x000000040b047825 */ /* 0x001fca00078e0204 */
[----:B------:R-:W2:Y:S01]  /*0c00*/  LDG.E R17, desc[UR8][R4.64] ;  /* 0x0000000804117981 */ /* 0x000ea2000c1e1900 */
[----:B-1----:R-:W-:-:S03]  /*0c10*/  IMAD.WIDE R2, R11, 0x4, R2 ;  /* 0x000000040b027825 */ /* 0x002fc600078e0202 */
[----:B------:R-:W3:Y:S04]  /*0c20*/  LDG.E R23, desc[UR8][R4.64+0x4] ;  /* 0x0000040804177981 */ /* 0x000ee8000c1e1900 */
[----:B------:R-:W4:Y:S01]  /*0c30*/  LDG.E R21, desc[UR8][R2.64] ;  /* 0x0000000802157981 */ /* 0x000f22000c1e1900 */
[----:B------:R-:W-:-:S03]  /*0c40*/  IMAD R11, R14, R9, UR4 ;  /* 0x000000040e0b7e24 */ /* 0x000fc6000f8e0209 */
[----:B------:R-:W5:Y:S02]  /*0c50*/  LDG.E R13, desc[UR8][R2.64+0x4] ;  /* 0x00000408020d7981 */ /* 0x000f64000c1e1900 */
[----:B------:R-:W-:Y:S02]  /*0c60*/  LEA R11, R11, R20, 0x2 ;  /* 0x000000140b0b7211 */ /* 0x000fe400078e10ff */
[----:B------:R-:W5:Y:S02]  /*0c70*/  LDG.E R26, desc[UR8][R4.64+0x8] ;  /* 0x00000808041a7981 */ /* 0x000f64000c1e1900 */
[----:B------:R-:W-:Y:S02]  /*0c80*/  IADD3 R10, PT, PT, R11, R0, RZ ;  /* 0x000000000b0a7210 */ /* 0x000fe40007ffe0ff */
        /* <DEDUP_REMOVED lines=10> */
[----:B----4-:R1:W-:Y:S04]  /*0d30*/  STS [R10], R21 ;  /* 0x000000150a007388 */ /* 0x0103e80000000800 */
[----:B0-----:R-:W2:Y:S04]  /*0d40*/  LDG.E R17, desc[UR8][R2.64+0x14] ;  /* 0x0000140802117981 */ /* 0x001ea8000c1e1900 */
[----:B-1----:R0:W4:Y:S04]  /*0d50*/  LDG.E R21, desc[UR8][R2.64+0x18] ;  /* 0x0000180802157981 */ /* 0x002128000c1e1900 */
        /* <DEDUP_REMOVED lines=8> */
[----:B------:R3:W-:Y:S01]  /*0de0*/  STS [R11+0x14], R18 ;  /* 0x000014120b007388 */ /* 0x0007e20000000800 */
[----:B------:R-:W-:Y:S01]  /*0df0*/  UIADD3 UR4, UPT, UPT, UR4, 0x8, URZ ;  /* 0x0000000804047890 */ /* 0x000fe2000fffe0ff */
[----:B0-----:R-:W-:-:S05]  /*0e00*/  LOP3.LUT R2, R9, 0x7ffffff8, RZ, 0xc0, !PT ;  /* 0x7ffffff809027812 */ /* 0x001fca00078ec0ff */
[----:B------:R-:W-:Y:S01]  /*0e10*/  ISETP.NE.AND P0, PT, R2, UR4, PT ;  /* 0x0000000402007c0c */ /* 0x000fe2000bf05270 */
[----:B--2---:R3:W-:Y:S04]  /*0e20*/  STS [R10+0x14], R17 ;  /* 0x000014110a007388 */ /* 0x0047e80000000800 */
[----:B------:R3:W-:Y:S04]  /*0e30*/  STS [R11+0x18], R12 ;  /* 0x0000180c0b007388 */ /* 0x0007e80000000800 */
[----:B----4-:R3:W-:Y:S04]  /*0e40*/  STS [R10+0x18], R21 ;  /* 0x000018150a007388 */ /* 0x0107e80000000800 */
[----:B------:R3:W-:Y:S04]  /*0e50*/  STS [R11+0x1c], R28 ;  /* 0x00001c1c0b007388 */ /* 0x0007e80000000800 */
[----:B------:R3:W-:Y:S01]  /*0e60*/  STS [R10+0x1c], R5 ;  /* 0x00001c050a007388 */ /* 0x0007e20000000800 */
[----:B------:R-:W-:Y:S05]  /*0e70*/  @P0 BRA `(.L_x_124) ;  /* 0xfffffffc00500947 */ /* 0x000fea000383ffff */
[----:B---3--:R-:W-:-:S07]  /*0e80*/  MOV R17, R2 ;  /* 0x0000000200117202 */ /* 0x008fce0000000f00 */
.L_x_123:
[----:B------:R-:W-:-:S13]  /*0e90*/  ISETP.NE.AND P0, PT, R15, RZ, PT ;  /* 0x000000ff0f00720c */ /* 0x000fda0003f05270 */
[----:B------:R-:W-:Y:S05]  /*0ea0*/  @!P0 BRA `(.L_x_122) ;  /* 0x0000000000f88947 */ /* 0x000fea0003800000 */
[----:B------:R-:W-:Y:S01]  /*0eb0*/  VIADD R2, R15, 0xffffffff ;  /* 0xffffffff0f027836 */ /* 0x000fe20000000000 */
[----:B------:R-:W-:-:S04]  /*0ec0*/  LOP3.LUT P1, R21, R9, 0x3, RZ, 0xc0, !PT ;  /* 0x0000000309157812 */ /* 0x000fc8000782c0ff */
[----:B------:R-:W-:-:S13]  /*0ed0*/  ISETP.GE.U32.AND P0, PT, R2, 0x3, PT ;  /* 0x000000030200780c */ /* 0x000fda0003f06070 */
[----:B------:R-:W-:Y:S05]  /*0ee0*/  @!P0 BRA `(.L_x_125) ;  /* 0x0000000000648947 */ /* 0x000fea0003800000 */
[----:B-1----:R-:W0:Y:S01]  /*0ef0*/  LDC.64 R4, c[0x0][0x388] ;  /* 0x0000e200ff047b82 */ /* 0x002e220000000a00 */
[----:B------:R-:W-:-:S07]  /*0f00*/  IMAD R11, R16, R9, R17 ;  /* 0x00000009100b7224 */ /* 0x000fce00078e0211 */
[----:B------:R-:W1:Y:S01]  /*0f10*/  LDC.64 R2, c[0x0][0x390] ;  /* 0x0000e400ff027b82 */ /* 0x000e620000000a00 */
[----:B0-----:R-:W-:-:S05]  /*0f20*/  IMAD.WIDE R4, R11, 0x4, R4 ;  /* 0x000000040b047825 */ /* 0x001fca00078e0204 */
[----:B------:R-:W2:Y:S01]  /*0f30*/  LDG.E R10, desc[UR8][R4.64] ;  /* 0x00000008040a7981 */ /* 0x000ea2000c1e1900 */
[----:B-1----:R-:W-:-:S03]  /*0f40*/  IMAD.WIDE R2, R11, 0x4, R2 ;  /* 0x000000040b027825 */ /* 0x002fc600078e0202 */
[----:B------:R-:W3:Y:S04]  /*0f50*/  LDG.E R18, desc[UR8][R4.64+0x4] ;  /* 0x0000040804127981 */ /* 0x000ee8000c1e1900 */
[----:B------:R-:W4:Y:S04]  /*0f60*/  LDG.E R12, desc[UR8][R2.64] ;  /* 0x00000008020c7981 */ /* 0x000f28000c1e1900 */
[----:B------:R-:W5:Y:S04]  /*0f70*/  LDG.E R22, desc[UR8][R2.64+0x4] ;  /* 0x0000040802167981 */ /* 0x000f68000c1e1900 */
[----:B------:R-:W5:Y:S04]  /*0f80*/  LDG.E R24, desc[UR8][R4.64+0x8] ;  /* 0x0000080804187981 */ /* 0x000f68000c1e1900 */
[----:B------:R-:W5:Y:S04]  /*0f90*/  LDG.E R26, desc[UR8][R2.64+0x8] ;  /* 0x00000808021a7981 */ /* 0x000f68000c1e1900 */
[----:B------:R-:W5:Y:S04]  /*0fa0*/  LDG.E R28, desc[UR8][R4.64+0xc] ;  /* 0x00000c08041c7981 */ /* 0x000f68000c1e1900 */
[----:B------:R-:W5:Y:S01]  /*0fb0*/  LDG.E R23, desc[UR8][R2.64+0xc] ;  /* 0x00000c0802177981 */ /* 0x000f62000c1e1900 */
[----:B------:R-:W-:-:S05]  /*0fc0*/  IMAD R11, R14, R9, R17 ;  /* 0x000000090e0b7224 */ /* 0x000fca00078e0211 */
[----:B------:R-:W-:-:S04]  /*0fd0*/  LEA R11, R11, R20, 0x2 ;  /* 0x000000140b0b7211 */ /* 0x000fc800078e10ff */
[----:B------:R-:W-:Y:S02]  /*0fe0*/  IADD3 R13, PT, PT, R11, R0, RZ ;  /* 0x000000000b0d7210 */ /* 0x000fe40007ffe0ff */
[----:B------:R-:W-:Y:S01]  /*0ff0*/  IADD3 R17, PT, PT, R17, 0x4, RZ ;  /* 0x0000000411117810 */ /* 0x000fe20007ffe0ff */
[----:B--2---:R0:W-:Y:S04]  /*1000*/  STS [R11], R10 ;  /* 0x0000000a0b007388 */ /* 0x0041e80000000800 */
[----:B----4-:R0:W-:Y:S04]  /*1010*/  STS [R13], R12 ;  /* 0x0000000c0d007388 */ /* 0x0101e80000000800 */
[----:B---3--:R0:W-:Y:S04]  /*1020*/  STS [R11+0x4], R18 ;  /* 0x000004120b007388 */ /* 0x0081e80000000800 */
[----:B-----5:R0:W-:Y:S04]  /*1030*/  STS [R13+0x4], R22 ;  /* 0x000004160d007388 */ /* 0x0201e80000000800 */
[----:B------:R0:W-:Y:S04]  /*1040*/  STS [R11+0x8], R24 ;  /* 0x000008180b007388 */ /* 0x0001e80000000800 */
[----:B------:R0:W-:Y:S04]  /*1050*/  STS [R13+0x8], R26 ;  /* 0x0000081a0d007388 */ /* 0x0001e80000000800 */
[----:B------:R0:W-:Y:S04]  /*1060*/  STS [R11+0xc], R28 ;  /* 0x00000c1c0b007388 */ /* 0x0001e80000000800 */
[----:B------:R0:W-:Y:S02]  /*1070*/  STS [R13+0xc], R23 ;  /* 0x00000c170d007388 */ /* 0x0001e40000000800 */
.L_x_125:
[----:B------:R-:W-:Y:S05]  /*1080*/  @!P1 BRA `(.L_x_122) ;  /* 0x0000000000809947 */ /* 0x000fea0003800000 */
[----:B------:R-:W-:Y:S02]  /*1090*/  LOP3.LUT R2, R9, 0x1, RZ, 0xc0, !PT ;  /* 0x0000000109027812 */ /* 0x000fe400078ec0ff */
[----:B------:R-:W-:Y:S02]  /*10a0*/  ISETP.NE.AND P1, PT, R21, 0x1, PT ;  /* 0x000000011500780c */ /* 0x000fe40003f25270 */
[----:B------:R-:W-:-:S11]  /*10b0*/  ISETP.NE.U32.AND P0, PT, R2, 0x1, PT ;  /* 0x000000010200780c */ /* 0x000fd60003f05070 */
[----:B0-----:R-:W0:Y:S01]  /*10c0*/  @P1 LDC.64 R10, c[0x0][0x388] ;  /* 0x0000e200ff0a1b82 */ /* 0x001e220000000a00 */
[-CC-:B------:R-:W-:Y:S02]  /*10d0*/  @P1 IMAD R25, R16, R9.reuse, R17.reuse ;  /* 0x0000000910191224 */ /* 0x180fe400078e0211 */
[----:B------:R-:W-:Y:S01]  /*10e0*/  @P1 IMAD R21, R14, R9, R17 ;  /* 0x000000090e151224 */ /* 0x000fe200078e0211 */
[----:B------:R-:W-:-:S04]  /*10f0*/  @P1 IADD3 R17, PT, PT, R17, 0x2, RZ ;  /* 0x0000000211111810 */ /* 0x000fc80007ffe0ff */
[----:B------:R-:W2:Y:S01]  /*1100*/  @P1 LDC.64 R12, c[0x0][0x390] ;  /* 0x0000e400ff0c1b82 */ /* 0x000ea20000000a00 */
[----:B------:R-:W-:-:S07]  /*1110*/  @!P0 IMAD R23, R16, R9, R17 ;  /* 0x0000000910178224 */ /* 0x000fce00078e0211 */
[----:B------:R-:W3:Y:S08]  /*1120*/  @!P0 LDC.64 R2, c[0x0][0x388] ;  /* 0x0000e200ff028b82 */ /* 0x000ef00000000a00 */
[----:B-1----:R-:W1:Y:S01]  /*1130*/  @!P0 LDC.64 R4, c[0x0][0x390] ;  /* 0x0000e400ff048b82 */ /* 0x002e620000000a00 */
[----:B0-----:R-:W-:-:S05]  /*1140*/  @P1 IMAD.WIDE R10, R25, 0x4, R10 ;  /* 0x00000004190a1825 */ /* 0x001fca00078e020a */
[----:B------:R-:W4:Y:S01]  /*1150*/  @P1 LDG.E R16, desc[UR8][R10.64] ;  /* 0x000000080a101981 */ /* 0x000f22000c1e1900 */
[----:B--2---:R-:W-:-:S03]  /*1160*/  @P1 IMAD.WIDE R12, R25, 0x4, R12 ;  /* 0x00000004190c1825 */ /* 0x004fc600078e020c */
[----:B------:R-:W2:Y:S04]  /*1170*/  @P1 LDG.E R22, desc[UR8][R10.64+0x4] ;  /* 0x000004080a161981 */ /* 0x000ea8000c1e1900 */
[----:B------:R-:W5:Y:S01]  /*1180*/  @P1 LDG.E R18, desc[UR8][R12.64] ;  /* 0x000000080c121981 */ /* 0x000f62000c1e1900 */
[----:B---3--:R-:W-:-:S03]  /*1190*/  @!P0 IMAD.WIDE R2, R23, 0x4, R2 ;  /* 0x0000000417028825 */ /* 0x008fc600078e0202 */
[----:B------:R-:W3:Y:S04]  /*11a0*/  @P1 LDG.E R24, desc[UR8][R12.64+0x4] ;  /* 0x000004080c181981 */ /* 0x000ee8000c1e1900 */
[----:B------:R-:W3:Y:S01]  /*11b0*/  @!P0 LDG.E R2, desc[UR8][R2.64] ;  /* 0x0000000802028981 */ /* 0x000ee2000c1e1900 */
[----:B-1----:R-:W-:-:S06]  /*11c0*/  @!P0 IMAD.WIDE R4, R23, 0x4, R4 ;  /* 0x0000000417048825 */ /* 0x002fcc00078e0204 */
[----:B------:R-:W3:Y:S01]  /*11d0*/  @!P0 LDG.E R4, desc[UR8][R4.64] ;  /* 0x0000000804048981 */ /* 0x000ee2000c1e1900 */
[----:B------:R-:W-:Y:S02]  /*11e0*/  @P1 IMAD R23, R21, 0x4, R20 ;  /* 0x0000000415171824 */ /* 0x000fe400078e0214 */
[----:B------:R-:W-:-:S03]  /*11f0*/  @!P0 IMAD R17, R14, R9, R17 ;  /* 0x000000090e118224 */ /* 0x000fc600078e0211 */
[----:B------:R-:W-:Y:S02]  /*1200*/  @P1 IADD3 R25, PT, PT, R23, R0, RZ ;  /* 0x0000000017191210 */ /* 0x000fe40007ffe0ff */
[----:B------:R-:W-:-:S04]  /*1210*/  @!P0 LEA R17, R17, R20, 0x2 ;  /* 0x0000001411118211 */ /* 0x000fc800078e10ff */
[----:B------:R-:W-:Y:S01]  /*1220*/  @!P0 IADD3 R21, PT, PT, R17, R0, RZ ;  /* 0x0000000011158210 */ /* 0x000fe20007ffe0ff */
[----:B----4-:R4:W-:Y:S04]  /*1230*/  @P1 STS [R23], R16 ;  /* 0x0000001017001388 */ /* 0x0109e80000000800 */
[----:B-----5:R4:W-:Y:S04]  /*1240*/  @P1 STS [R25], R18 ;  /* 0x0000001219001388 */ /* 0x0209e80000000800 */
[----:B--2---:R4:W-:Y:S04]  /*1250*/  @P1 STS [R23+0x4], R22 ;  /* 0x0000041617001388 */ /* 0x0049e80000000800 */
[----:B---3--:R4:W-:Y:S04]  /*1260*/  @P1 STS [R25+0x4], R24 ;  /* 0x0000041819001388 */ /* 0x0089e80000000800 */
[----:B------:R4:W-:Y:S04]  /*1270*/  @!P0 STS [R17], R2 ;  /* 0x0000000211008388 */ /* 0x0009e80000000800 */
[----:B------:R4:W-:Y:S02]  /*1280*/  @!P0 STS [R21], R4 ;  /* 0x0000000415008388 */ /* 0x0009e40000000800 */
.L_x_122:
[----:B------:R-:W-:Y:S05]  /*1290*/  BSYNC.RECONVERGENT B1 ;  /* 0x0000000000017941 */ /* 0x000fea0003800200 */
.L_x_121:
[----:B------:R-:W2:Y:S02]  /*12a0*/  LDCU UR4, c[0x0][0x360] ;  /* 0x00006c00ff0477ac */ /* 0x000ea40008000800 */
[----:B--2---:R-:W-:-:S04]  /*12b0*/  IADD3 R14, PT, PT, R14, UR4, RZ ;  /* 0x000000040e0e7c10 */ /* 0x004fc8000fffe0ff */
[----:B------:R-:W-:-:S13]  /*12c0*/  ISETP.GE.AND P0, PT, R14, R19, PT ;  /* 0x000000130e00720c */ /* 0x000fda0003f06270 */
[----:B------:R-:W-:Y:S05]  /*12d0*/  @!P0 BRA `(.L_x_126) ;  /* 0xfffffff800008947 */ /* 0x000fea000383ffff */
.L_x_120:
[----:B------:R-:W-:Y:S05]  /*12e0*/  BSYNC.RECONVERGENT B0 ;  /* 0x0000000000007941 */ /* 0x000fea0003800200 */
.L_x_119:
[----:B------:R-:W-:Y:S01]  /*12f0*/  BAR.SYNC.DEFER_BLOCKING 0x0 ;  /* 0x0000000000007b1d */ /* 0x000fe20000010000 */
[----:B------:R-:W-:Y:S01]  /*1300*/  ISETP.GE.AND P0, PT, R8, R7, PT ;  /* 0x000000070800720c */ /* 0x000fe20003f06270 */
[----:B0---4-:R-:W-:-:S04]  /*1310*/  IMAD R18, R9, 0x100, R20 ;  /* 0x0000010009127824 */ /* 0x011fc800078e0214 */
[----:B------:R-:W0:Y:S01]  /*1320*/  LDCU UR7, c[0x0][0x3a4] ;  /* 0x00007480ff0777ac */ /* 0x000e220008000800 */
[C---:B-12---:R-:W-:Y:S01]  /*1330*/  LEA R5, R9.reuse, R18, 0x8 ;  /* 0x0000001209057211 */ /* 0x046fe200078e40ff */
[----:B------:R-:W-:Y:S03]  /*1340*/  BSSY.RECONVERGENT B0, `(.L_x_127) ;  /* 0x00000b4000007945 */ /* 0x000fe60003800200 */
[----:B------:R-:W-:-:S03]  /*1350*/  LEA R4, R9, R5, 0x8 ;  /* 0x0000000509047211 */ /* 0x000fc600078e40ff */
[----:B------:R-:W-:Y:S05]  /*1360*/  @P0 BRA `(.L_x_128) ;  /* 0x0000000800c40947 */ /* 0x000fea0003800000 */
[----:B------:R-:W1:Y:S01]  /*1370*/  LDC R3, c[0x0][0x360] ;  /* 0x0000d800ff037b82 */ /* 0x000e620000000800 */
[----:B------:R-:W-:-:S13]  /*1380*/  ISETP.GE.AND P0, PT, R9, 0x1, PT ;  /* 0x000000010900780c */ /* 0x000fda0003f06270 */
[----:B------:R-:W-:Y:S05]  /*1390*/  @!P0 BRA `(.L_x_129) ;  /* 0x0000000400848947 */ /* 0x000fea0003800000 */
[C---:B------:R-:W-:Y:S01]  /*13a0*/  LOP3.LUT R14, R9.reuse, 0x7, RZ, 0xc0, !PT ;  /* 0x00000007090e7812 */ /* 0x040fe200078ec0ff */
[----:B------:R-:W-:Y:S01]  /*13b0*/  BSSY.RECONVERGENT B1, `(.L_x_130) ;  /* 0x000005e000017945 */ /* 0x000fe20003800200 */
[C---:B------:R-:W-:Y:S02]  /*13c0*/  LOP3.LUT R13, R9.reuse, 0xf, RZ, 0xc0, !PT ;  /* 0x0000000f090d7812 */ /* 0x040fe400078ec0ff */
[----:B------:R-:W-:Y:S01]  /*13d0*/  IADD3 R0, PT, PT, R9, -0x1, RZ ;  /* 0xffffffff09007810 */ /* 0x000fe20007ffe0ff */
[----:B------:R-:W-:Y:S01]  /*13e0*/  VIADD R10, R14, 0xffffffff ;  /* 0xffffffff0e0a7836 */ /* 0x000fe20000000000 */
[----:B------:R-:W-:Y:S02]  /*13f0*/  IADD3 R2, PT, PT, R13, -0x1, RZ ;  /* 0xffffffff0d027810 */ /* 0x000fe40007ffe0ff */
[----:B------:R-:W-:Y:S02]  /*1400*/  ISETP.GE.U32.AND P0, PT, R0, 0xf, PT ;  /* 0x0000000f0000780c */ /* 0x000fe40003f06070 */
[----:B------:R-:W-:-:S02]  /*1410*/  ISETP.GE.U32.AND P1, PT, R2, 0x7, PT ;  /* 0x000000070200780c */ /* 0x000fc40003f26070 */
[C---:B------:R-:W-:Y:S02]  /*1420*/  LOP3.LUT R0, R9.reuse, 0x7ffffff0, RZ, 0xc0, !PT ;  /* 0x7ffffff009007812 */ /* 0x040fe400078ec0ff */
[----:B------:R-:W-:Y:S02]  /*1430*/  ISETP.GE.U32.AND P2, PT, R10, 0x3, PT ;  /* 0x000000030a00780c */ /* 0x000fe40003f46070 */
[----:B------:R-:W-:Y:S02]  /*1440*/  LOP3.LUT R9, R9, 0x3, RZ, 0xc0, !PT ;  /* 0x0000000309097812 */ /* 0x000fe400078ec0ff */
[----:B------:R-:W-:-:S09]  /*1450*/  MOV R2, R8 ;  /* 0x0000000800027202 */ /* 0x000fd20000000f00 */
.L_x_141:
[----:B--2---:R-:W2:Y:S01]  /*1460*/  LDCU UR4, c[0x0][0x3a4] ;  /* 0x00007480ff0477ac */ /* 0x004ea20008000800 */
[----:B------:R-:W-:Y:S01]  /*1470*/  IADD3 R10, PT, PT, R2, UR5, RZ ;  /* 0x00000005020a7c10 */ /* 0x000fe2000fffe0ff */
[----:B------:R-:W-:Y:S03]  /*1480*/  BSSY.RECONVERGENT B2, `(.L_x_131) ;  /* 0x000004d000027945 */ /* 0x000fe60003800200 */
[----:B--2---:R-:W-:-:S13]  /*1490*/  ISETP.GE.AND P3, PT, R10, UR4, PT ;  /* 0x000000040a007c0c */ /* 0x004fda000bf66270 */
[----:B------:R-:W-:Y:S05]  /*14a0*/  @P3 BRA `(.L_x_132) ;  /* 0x0000000400283947 */ /* 0x000fea0003800000 */
[----:B------:R-:W-:Y:S01]  /*14b0*/  BSSY.RECONVERGENT B3, `(.L_x_133) ;  /* 0x000001d000037945 */ /* 0x000fe20003800200 */
[----:B------:R-:W-:-:S03]  /*14c0*/  HFMA2 R11, -RZ, RZ, 0, 0 ;  /* 0x00000000ff0b7431 */ /* 0x000fc600000001ff */
[----:B------:R-:W-:Y:S05]  /*14d0*/  @!P0 BRA `(.L_x_134) ;  /* 0x0000000000688947 */ /* 0x000fea0003800000 */
[----:B------:R-:W2:Y:S01]  /*14e0*/  LDC R12, c[0x0][0x3a8] ;  /* 0x0000ea00ff0c7b82 */ /* 0x000ea20000000800 */
[----:B------:R-:W-:Y:S01]  /*14f0*/  BSSY.RECONVERGENT B4, `(.L_x_135) ;  /* 0x0000017000047945 */ /* 0x000fe20003800200 */
[----:B------:R-:W-:-:S07]  /*1500*/  MOV R11, RZ ;  /* 0x000000ff000b7202 */ /* 0x000fce0000000f00 */
.L_x_136:
[----:B--23--:R-:W-:Y:S01]  /*1510*/  IMAD R10, R2, R12, R11 ;  /* 0x0000000c020a7224 */ /* 0x00cfe200078e020b */
[----:B------:R-:W-:-:S03]  /*1520*/  IADD3 R11, PT, PT, R11, 0x10, RZ ;  /* 0x000000100b0b7810 */ /* 0x000fc60007ffe0ff */
[----:B------:R-:W-:Y:S01]  /*1530*/  IMAD R10, R10, 0x4, R5 ;  /* 0x000000040a0a7824 */ /* 0x000fe200078e0205 */
[----:B------:R-:W-:-:S04]  /*1540*/  ISETP.NE.AND P3, PT, R11, R0, PT ;  /* 0x000000000b00720c */ /* 0x000fc80003f65270 */
[----:B------:R3:W-:Y:S04]  /*1550*/  STS [R10], RZ ;  /* 0x000000ff0a007388 */ /* 0x0007e80000000800 */
[----:B------:R3:W-:Y:S04]  /*1560*/  STS [R10+0x4], RZ ;  /* 0x000004ff0a007388 */ /* 0x0007e80000000800 */
        /* <DEDUP_REMOVED lines=13> */
[----:B------:R3:W-:Y:S01]  /*1640*/  STS [R10+0x3c], RZ ;  /* 0x00003cff0a007388 */ /* 0x0007e20000000800 */
[----:B------:R-:W-:Y:S05]  /*1650*/  @P3 BRA `(.L_x_136) ;  /* 0xfffffffc00ac3947 */ /* 0x000fea000383ffff */
[----:B0-----:R-:W-:Y:S05]  /*1660*/  BSYNC.RECONVERGENT B4 ;  /* 0x0000000000047941 */ /* 0x001fea0003800200 */
.L_x_135:
[----:B------:R-:W-:-:S07]  /*1670*/  MOV R11, R0 ;  /* 0x00000000000b7202 */ /* 0x000fce0000000f00 */
.L_x_134:
[----:B0-----:R-:W-:Y:S05]  /*1680*/  BSYNC.RECONVERGENT B3 ;  /* 0x0000000000037941 */ /* 0x001fea0003800200 */
.L_x_133:
[----:B------:R-:W-:Y:S01]  /*1690*/  ISETP.NE.AND P3, PT, R13, RZ, PT ;  /* 0x000000ff0d00720c */ /* 0x000fe20003f65270 */
[----:B------:R-:W-:-:S12]  /*16a0*/  BSSY.RECONVERGENT B3, `(.L_x_137) ;  /* 0x0000026000037945 */ /* 0x000fd80003800200 */
[----:B------:R-:W-:Y:S05]  /*16b0*/  @!P3 BRA `(.L_x_138) ;  /* 0x000000000090b947 */ /* 0x000fea0003800000 */
[----:B------:R-:W-:Y:S01]  /*16c0*/  BSSY.RECONVERGENT B4, `(.L_x_139) ;  /* 0x000000f000047945 */ /* 0x000fe20003800200 */
[----:B------:R-:W-:-:S03]  /*16d0*/  ISETP.NE.AND P3, PT, R14, RZ, PT ;  /* 0x000000ff0e00720c */ /* 0x000fc60003f65270 */
[----:B------:R-:W-:Y:S10]  /*16e0*/  @!P1 BRA `(.L_x_140) ;  /* 0x0000000000309947 */ /* 0x000ff40003800000 */
[----:B------:R-:W3:Y:S02]  /*16f0*/  LDCU UR4, c[0x0][0x3a8] ;  /* 0x00007500ff0477ac */ /* 0x000ee40008000800 */
[----:B---3--:R-:W-:Y:S01]  /*1700*/  IMAD R10, R2, UR4, R11 ;  /* 0x00000004020a7c24 */ /* 0x008fe2000f8e020b */
[----:B------:R-:W-:-:S04]  /*1710*/  IADD3 R11, PT, PT, R11, 0x8, RZ ;  /* 0x000000080b0b7810 */ /* 0x000fc80007ffe0ff */
[----:B------:R-:W-:-:S05]  /*1720*/  LEA R10, R10, R5, 0x2 ;  /* 0x000000050a0a7211 */ /* 0x000fca00078e10ff */
[----:B------:R0:W-:Y:S04]  /*1730*/  STS [R10], RZ ;  /* 0x000000ff0a007388 */ /* 0x0001e80000000800 */
[----:B------:R0:W-:Y:S04]  /*1740*/  STS [R10+0x4], RZ ;  /* 0x000004ff0a007388 */ /* 0x0001e80000000800 */
[----:B------:R0:W-:Y:S04]  /*1750*/  STS [R10+0x8], RZ ;  /* 0x000008ff0a007388 */ /* 0x0001e80000000800 */
[----:B------:R0:W-:Y:S04]  /*1760*/  STS [R10+0xc], RZ ;  /* 0x00000cff0a007388 */ /* 0x0001e80000000800 */
[----:B------:R0:W-:Y:S04]  /*1770*/  STS [R10+0x10], RZ ;  /* 0x000010ff0a007388 */ /* 0x0001e80000000800 */
[----:B------:R0:W-:Y:S04]  /*1780*/  STS [R10+0x14], RZ ;  /* 0x000014ff0a007388 */ /* 0x0001e80000000800 */
[----:B------:R0:W-:Y:S04]  /*1790*/  STS [R10+0x18], RZ ;  /* 0x000018ff0a007388 */ /* 0x0001e80000000800 */
[----:B------:R0:W-:Y:S02]  /*17a0*/  STS [R10+0x1c], RZ ;  /* 0x00001cff0a007388 */ /* 0x0001e40000000800 */
.L_x_140:
[----:B------:R-:W-:Y:S05]  /*17b0*/  BSYNC.RECONVERGENT B4 ;  /* 0x0000000000047941 */ /* 0x000fea0003800200 */
.L_x_139:
[----:B------:R-:W-:Y:S05]  /*17c0*/  @!P3 BRA `(.L_x_138) ;  /* 0x00000000004cb947 */ /* 0x000fea0003800000 */
[----:B0--3--:R-:W0:Y:S01]  /*17d0*/  @P2 LDC R10, c[0x0][0x3a8] ;  /* 0x0000ea00ff0a2b82 */ /* 0x009e220000000800 */
[----:B------:R-:W-:Y:S01]  /*17e0*/  ISETP.NE.AND P3, PT, R9, RZ, PT ;  /* 0x000000ff0900720c */ /* 0x000fe20003f65270 */
[----:B0-----:R-:W-:Y:S01]  /*17f0*/  @P2 IMAD R10, R2, R10, R11 ;  /* 0x0000000a020a2224 */ /* 0x001fe200078e020b */
[----:B------:R-:W-:-:S03]  /*1800*/  @P2 IADD3 R11, PT, PT, R11, 0x4, RZ ;  /* 0x000000040b0b2810 */ /* 0x000fc60007ffe0ff */
[----:B------:R-:W-:-:S05]  /*1810*/  @P2 IMAD R10, R10, 0x4, R5 ;  /* 0x000000040a0a2824 */ /* 0x000fca00078e0205 */
[----:B------:R2:W-:Y:S04]  /*1820*/  @P2 STS [R10], RZ ;  /* 0x000000ff0a002388 */ /* 0x0005e80000000800 */
[----:B------:R2:W-:Y:S04]  /*1830*/  @P2 STS [R10+0x4], RZ ;  /* 0x000004ff0a002388 */ /* 0x0005e80000000800 */
[----:B------:R2:W-:Y:S04]  /*1840*/  @P2 STS [R10+0x8], RZ ;  /* 0x000008ff0a002388 */ /* 0x0005e80000000800 */
[----:B------:R2:W-:Y:S01]  /*1850*/  @P2 STS [R10+0xc], RZ ;  /* 0x00000cff0a002388 */ /* 0x0005e20000000800 */
[----:B------:R-:W-:Y:S05]  /*1860*/  @!P3 BRA `(.L_x_138) ;  /* 0x000000000024b947 */ /* 0x000fea0003800000 */
[----:B------:R-:W2:Y:S01]  /*1870*/  LDCU UR4, c[0x0][0x3a8] ;  /* 0x00007500ff0477ac */ /* 0x000ea20008000800 */
[----:B------:R-:W-:Y:S01]  /*1880*/  ISETP.NE.AND P3, PT, R9, 0x1, PT ;  /* 0x000000010900780c */ /* 0x000fe20003f65270 */
[----:B--2---:R-:W-:-:S05]  /*1890*/  IMAD R10, R2, UR4, R11 ;  /* 0x00000004020a7c24 */ /* 0x004fca000f8e020b */
[----:B------:R-:W-:-:S05]  /*18a0*/  LEA R10, R10, R5, 0x2 ;  /* 0x000000050a0a7211 */ /* 0x000fca00078e10ff */
[----:B------:R4:W-:Y:S02]  /*18b0*/  STS [R10], RZ ;  /* 0x000000ff0a007388 */ /* 0x0009e40000000800 */
[----:B------:R-:W-:Y:S05]  /*18c0*/  @!P3 BRA `(.L_x_138) ;  /* 0x00000000000cb947 */ /* 0x000fea0003800000 */
[----:B------:R-:W-:Y:S01]  /*18d0*/  ISETP.NE.AND P3, PT, R9, 0x2, PT ;  /* 0x000000020900780c */ /* 0x000fe20003f65270 */
[----:B------:R0:W-:-:S12]  /*18e0*/  STS [R10+0x4], RZ ;  /* 0x000004ff0a007388 */ /* 0x0001d80000000800 */
[----:B------:R0:W-:Y:S02]  /*18f0*/  @P3 STS [R10+0x8], RZ ;  /* 0x000008ff0a003388 */ /* 0x0001e40000000800 */
.L_x_138:
[----:B------:R-:W-:Y:S05]  /*1900*/  BSYNC.RECONVERGENT B3 ;  /* 0x0000000000037941 */ /* 0x000fea0003800200 */
.L_x_137:
[----:B0-234-:R-:W-:Y:S02]  /*1910*/  LEA R10, R2, R4, 0x2 ;  /* 0x00000004020a7211 */ /* 0x01dfe400078e10ff */
[----:B------:R-:W-:-:S03]  /*1920*/  MOV R11, 0xff800000 ;  /* 0xff800000000b7802 */ /* 0x000fc60000000f00 */
[----:B------:R2:W-:Y:S04]  /*1930*/  STS [R10], RZ ;  /* 0x000000ff0a007388 */ /* 0x0005e80000000800 */
[----:B------:R2:W-:Y:S02]  /*1940*/  STS [R10+0x100], R11 ;  /* 0x0001000b0a007388 */ /* 0x0005e40000000800 */
.L_x_132:
[----:B0-----:R-:W-:Y:S05]  /*1950*/  BSYNC.RECONVERGENT B2 ;  /* 0x0000000000027941 */ /* 0x001fea0003800200 */
.L_x_131:
[----:B-1----:R-:W-:-:S05]  /*1960*/  IMAD.IADD R2, R3, 0x1, R2 ;  /* 0x0000000103027824 */ /* 0x002fca00078e0202 */
[----:B------:R-:W-:-:S13]  /*1970*/  ISETP.GE.AND P3, PT, R2, R7, PT ;  /* 0x000000070200720c */ /* 0x000fda0003f66270 */
[----:B------:R-:W-:Y:S05]  /*1980*/  @!P3 BRA `(.L_x_141) ;  /* 0xfffffff800b4b947 */ /* 0x000fea000383ffff */
[----:B------:R-:W-:Y:S05]  /*1990*/  BSYNC.RECONVERGENT B1 ;  /* 0x0000000000017941 */ /* 0x000fea0003800200 */
.L_x_130:
[----:B------:R-:W-:Y:S05]  /*19a0*/  BRA `(.L_x_128) ;  /* 0x0000000400347947 */ /* 0x000fea0003800000 */
.L_x_129:
[----:B-1----:R-:W1:Y:S01]  /*19b0*/  I2F.U32.RP R12, R3 ;  /* 0x00000003000c7306 */ /* 0x002e620000209000 */
[----:B------:R-:W-:Y:S01]  /*19c0*/  IADD3 R0, PT, PT, R8, R3, RZ ;  /* 0x0000000308007210 */ /* 0x000fe20007ffe0ff */
[----:B------:R-:W-:Y:S01]  /*19d0*/  BSSY.RECONVERGENT B1, `(.L_x_142) ;  /* 0x000002b000017945 */ /* 0x000fe20003800200 */
[----:B------:R-:W-:Y:S02]  /*19e0*/  ISETP.NE.U32.AND P2, PT, R3, RZ, PT ;  /* 0x000000ff0300720c */ /* 0x000fe40003f45070 */
[----:B------:R-:W-:Y:S02]  /*19f0*/  ISETP.GE.AND P0, PT, R0, R7, PT ;  /* 0x000000070000720c */ /* 0x000fe40003f06270 */
[----:B------:R-:W-:Y:S01]  /*1a00*/  VIMNMX R9, PT, PT, R7, R0, !PT ;  /* 0x0000000007097248 */ /* 0x000fe20007fe0100 */
[----:B-1----:R-:W1:Y:S02]  /*1a10*/  MUFU.RCP R12, R12 ;  /* 0x0000000c000c7308 */ /* 0x002e640000001000 */
[----:B-1----:R-:W-:-:S06]  /*1a20*/  IADD3 R10, PT, PT, R12, 0xffffffe, RZ ;  /* 0x0ffffffe0c0a7810 */ /* 0x002fcc0007ffe0ff */
[----:B------:R1:W2:Y:S02]  /*1a30*/  F2I.FTZ.U32.TRUNC.NTZ R11, R10 ;  /* 0x0000000a000b7305 */ /* 0x0002a4000021f000 */
[----:B-1----:R-:W-:Y:S01]  /*1a40*/  HFMA2 R10, -RZ, RZ, 0, 0 ;  /* 0x00000000ff0a7431 */ /* 0x002fe200000001ff */
[----:B--2---:R-:W-:-:S05]  /*1a50*/  IADD3 R2, PT, PT, RZ, -R11, RZ ;  /* 0x8000000bff027210 */ /* 0x004fca0007ffe0ff */
[----:B------:R-:W-:Y:S01]  /*1a60*/  IMAD R13, R2, R3, RZ ;  /* 0x00000003020d7224 */ /* 0x000fe200078e02ff */
[----:B------:R-:W-:-:S03]  /*1a70*/  SEL R2, RZ, 0x1, P0 ;  /* 0x00000001ff027807 */ /* 0x000fc60000000000 */
[----:B------:R-:W-:Y:S01]  /*1a80*/  IMAD.HI.U32 R11, R11, R13, R10 ;  /* 0x0000000d0b0b7227 */ /* 0x000fe200078e000a */
[----:B------:R-:W-:-:S05]  /*1a90*/  IADD3 R0, PT, PT, R9, -R0, -R2 ;  /* 0x8000000009007210 */ /* 0x000fca0007ffe802 */
[----:B------:R-:W-:-:S04]  /*1aa0*/  IMAD.HI.U32 R11, R11, R0, RZ ;  /* 0x000000000b0b7227 */ /* 0x000fc800078e00ff */
[----:B------:R-:W-:-:S04]  /*1ab0*/  IMAD.MOV R9, RZ, RZ, -R11 ;  /* 0x000000ffff097224 */ /* 0x000fc800078e0a0b */
[----:B------:R-:W-:-:S05]  /*1ac0*/  IMAD R0, R3, R9, R0 ;  /* 0x0000000903007224 */ /* 0x000fca00078e0200 */
[----:B------:R-:W-:-:S13]  /*1ad0*/  ISETP.GE.U32.AND P0, PT, R0, R3, PT ;  /* 0x000000030000720c */ /* 0x000fda0003f06070 */
[-C--:B------:R-:W-:Y:S02]  /*1ae0*/  @P0 IADD3 R0, PT, PT, R0, -R3.reuse, RZ ;  /* 0x8000000300000210 */ /* 0x080fe40007ffe0ff */
[----:B------:R-:W-:Y:S02]  /*1af0*/  @P0 IADD3 R11, PT, PT, R11, 0x1, RZ ;  /* 0x000000010b0b0810 */ /* 0x000fe40007ffe0ff */
[----:B------:R-:W-:-:S13]  /*1b00*/  ISETP.GE.U32.AND P1, PT, R0, R3, PT ;  /* 0x000000030000720c */ /* 0x000fda0003f26070 */
[----:B------:R-:W-:Y:S02]  /*1b10*/  @P1 IADD3 R11, PT, PT, R11, 0x1, RZ ;  /* 0x000000010b0b1810 */ /* 0x000fe40007ffe0ff */
[----:B------:R-:W-:-:S04]  /*1b20*/  @!P2 LOP3.LUT R11, RZ, R3, RZ, 0x33, !PT ;  /* 0x00000003ff0ba212 */ /* 0x000fc800078e33ff */
[----:B------:R-:W-:-:S04]  /*1b30*/  IADD3 R2, PT, PT, R2, R11, RZ ;  /* 0x0000000b02027210 */ /* 0x000fc80007ffe0ff */
[C---:B------:R-:W-:Y:S02]  /*1b40*/  LOP3.LUT R0, R2.reuse, 0x3, RZ, 0xc0, !PT ;  /* 0x0000000302007812 */ /* 0x040fe400078ec0ff */
[----:B------:R-:W-:Y:S02]  /*1b50*/  ISETP.GE.U32.AND P1, PT, R2, 0x3, PT ;  /* 0x000000030200780c */ /* 0x000fe40003f26070 */
[----:B------:R-:W-:Y:S01]  /*1b60*/  ISETP.NE.AND P0, PT, R0, 0x3, PT ;  /* 0x000000030000780c */ /* 0x000fe20003f05270 */
[----:B------:R-:W-:-:S12]  /*1b70*/  IMAD.MOV.U32 R0, RZ, RZ, R8 ;  /* 0x000000ffff007224 */ /* 0x000fd800078e0008 */
[----:B------:R-:W-:Y:S05]  /*1b80*/  @!P0 BRA `(.L_x_143) ;  /* 0x00000000003c8947 */ /* 0x000fea0003800000 */
[----:B------:R-:W1:Y:S01]  /*1b90*/  LDC R11, c[0x0][0x3a4] ;  /* 0x0000e900ff0b7b82 */ /* 0x000e620000000800 */
[----:B------:R-:W-:Y:S02]  /*1ba0*/  IADD3 R2, PT, PT, R2, 0x1, RZ ;  /* 0x0000000102027810 */ /* 0x000fe40007ffe0ff */
[----:B------:R-:W-:Y:S02]  /*1bb0*/  MOV R9, RZ ;  /* 0x000000ff00097202 */ /* 0x000fe40000000f00 */
[----:B------:R-:W-:Y:S02]  /*1bc0*/  MOV R0, R8 ;  /* 0x0000000800007202 */ /* 0x000fe40000000f00 */
[----:B------:R-:W-:-:S07]  /*1bd0*/  LOP3.LUT R10, R2, 0x3, RZ, 0xc0, !PT ;  /* 0x00000003020a7812 */ /* 0x000fce00078ec0ff */
.L_x_144:
[----:B------:R-:W-:Y:S02]  /*1be0*/  IADD3 R2, PT, PT, R0, UR5, RZ ;  /* 0x0000000500027c10 */ /* 0x000fe4000fffe0ff */
[----:B------:R-:W-:Y:S02]  /*1bf0*/  IADD3 R9, PT, PT, R9, 0x1, RZ ;  /* 0x0000000109097810 */ /* 0x000fe40007ffe0ff */
[----:B-1----:R-:W-:-:S13]  /*1c00*/  ISETP.GE.AND P0, PT, R2, R11, PT ;  /* 0x0000000b0200720c */ /* 0x002fda0003f06270 */
[----:B------:R-:W-:Y:S01]  /*1c10*/  @!P0 IMAD R2, R0, 0x4, R4 ;  /* 0x0000000400028824 */ /* 0x000fe200078e0204 */
[----:B------:R-:W-:Y:S02]  /*1c20*/  @!P0 MOV R13, 0xff800000 ;  /* 0xff800000000d8802 */ /* 0x000fe40000000f00 */
[----:B------:R-:W-:Y:S02]  /*1c30*/  IADD3 R0, PT, PT, R3, R0, RZ ;  /* 0x0000000003007210 */ /* 0x000fe40007ffe0ff */
[----:B------:R2:W-:Y:S04]  /*1c40*/  @!P0 STS [R2], RZ ;  /* 0x000000ff02008388 */ /* 0x0005e80000000800 */
[----:B------:R2:W-:Y:S01]  /*1c50*/  @!P0 STS [R2+0x100], R13 ;  /* 0x0001000d02008388 */ /* 0x0005e20000000800 */
[----:B------:R-:W-:-:S13]  /*1c60*/  ISETP.NE.AND P0, PT, R9, R10, PT ;  /* 0x0000000a0900720c */ /* 0x000fda0003f05270 */
[----:B--2---:R-:W-:Y:S05]  /*1c70*/  @P0 BRA `(.L_x_144) ;  /* 0xfffffffc00d80947 */ /* 0x004fea000383ffff */
.L_x_143:
[----:B0-----:R-:W-:Y:S05]  /*1c80*/  BSYNC.RECONVERGENT B1 ;  /* 0x0000000000017941 */ /* 0x001fea0003800200 */
.L_x_142:
[----:B------:R-:W-:Y:S05]  /*1c90*/  @!P1 BRA `(.L_x_128) ;  /* 0x0000000000789947 */ /* 0x000fea0003800000 */
.L_x_145:
[----:B-1----:R-:W-:-:S04]  /*1ca0*/  IADD3 R2, PT, PT, R0, UR5, RZ ;  /* 0x0000000500027c10 */ /* 0x002fc8000fffe0ff */
[C---:B------:R-:W-:Y:S01]  /*1cb0*/  ISETP.GE.AND P0, PT, R2.reuse, UR7, PT ;  /* 0x0000000702007c0c */ /* 0x040fe2000bf06270 */
[----:B------:R-:W-:-:S05]  /*1cc0*/  IMAD.IADD R10, R2, 0x1, R3 ;  /* 0x00000001020a7824 */ /* 0x000fca00078e0203 */
[CC--:B------:R-:W-:Y:S02]  /*1cd0*/  IADD3 R2, PT, PT, R10.reuse, R3.reuse, RZ ;  /* 0x000000030a027210 */ /* 0x0c0fe40007ffe0ff */
[----:B------:R-:W-:Y:S02]  /*1ce0*/  ISETP.GE.AND P1, PT, R10, UR7, PT ;  /* 0x000000070a007c0c */ /* 0x000fe4000bf26270 */
[C---:B------:R-:W-:Y:S02]  /*1cf0*/  IADD3 R9, PT, PT, R2.reuse, R3, RZ ;  /* 0x0000000302097210 */ /* 0x040fe40007ffe0ff */
[----:B------:R-:W-:Y:S01]  /*1d00*/  ISETP.GE.AND P2, PT, R2, UR7, PT ;  /* 0x0000000702007c0c */ /* 0x000fe2000bf46270 */
[----:B------:R-:W-:Y:S01]  /*1d10*/  @!P0 IMAD.MOV.U32 R13, RZ, RZ, -0x800000 ;  /* 0xff800000ff0d8424 */ /* 0x000fe200078e00ff */
[----:B------:R-:W-:Y:S02]  /*1d20*/  ISETP.GE.AND P3, PT, R9, UR7, PT ;  /* 0x0000000709007c0c */ /* 0x000fe4000bf66270 */
[----:B------:R-:W-:-:S02]  /*1d30*/  IADD3 R2, PT, PT, R3, R0, RZ ;  /* 0x0000000003027210 */ /* 0x000fc40007ffe0ff */
[-C--:B------:R-:W-:Y:S02]  /*1d40*/  @!P0 LEA R0, R0, R4.reuse, 0x2 ;  /* 0x0000000400008211 */ /* 0x080fe400078e10ff */
[CC--:B------:R-:W-:Y:S02]  /*1d50*/  IADD3 R9, PT, PT, R2.reuse, R3.reuse, RZ ;  /* 0x0000000302097210 */ /* 0x0c0fe40007ffe0ff */
[----:B------:R-:W-:Y:S01]  /*1d60*/  @!P1 LEA R2, R2, R4, 0x2 ;  /* 0x0000000402029211 */ /* 0x000fe200078e10ff */
[----:B------:R-:W-:Y:S01]  /*1d70*/  @!P0 STS [R0+0x100], R13 ;  /* 0x0001000d00008388 */ /* 0x000fe20000000800 */
[C---:B------:R-:W-:Y:S01]  /*1d80*/  IADD3 R11, PT, PT, R9.reuse, R3, RZ ;  /* 0x00000003090b7210 */ /* 0x040fe20007ffe0ff */
[----:B------:R-:W-:Y:S01]  /*1d90*/  @!P2 IMAD R9, R9, 0x4, R4 ;  /* 0x000000040909a824 */ /* 0x000fe200078e0204 */
[----:B------:R-:W-:Y:S01]  /*1da0*/  @!P1 MOV R15, 0xff800000 ;  /* 0xff800000000f9802 */ /* 0x000fe20000000f00 */
[----:B------:R0:W-:Y:S01]  /*1db0*/  @!P0 STS [R0], RZ ;  /* 0x000000ff00008388 */ /* 0x0001e20000000800 */
[----:B------:R-:W-:-:S02]  /*1dc0*/  @!P2 MOV R12, 0xff800000 ;  /* 0xff800000000ca802 */ /* 0x000fc40000000f00 */
[----:B------:R-:W-:Y:S01]  /*1dd0*/  @!P3 LEA R10, R11, R4, 0x2 ;  /* 0x000000040b0ab211 */ /* 0x000fe200078e10ff */
[----:B------:R1:W-:Y:S01]  /*1de0*/  @!P1 STS [R2+0x100], R15 ;  /* 0x0001000f02009388 */ /* 0x0003e20000000800 */
[----:B------:R-:W-:-:S03]  /*1df0*/  @!P3 MOV R17, 0xff800000 ;  /* 0xff8000000011b802 */ /* 0x000fc60000000f00 */
[----:B------:R1:W-:Y:S01]  /*1e00*/  @!P1 STS [R2], RZ ;  /* 0x000000ff02009388 */ /* 0x0003e20000000800 */
[----:B0-----:R-:W-:-:S03]  /*1e10*/  IADD3 R0, PT, PT, R11, R3, RZ ;  /* 0x000000030b007210 */ /* 0x001fc60007ffe0ff */
[----:B------:R1:W-:Y:S01]  /*1e20*/  @!P2 STS [R9+0x100], R12 ;  /* 0x0001000c0900a388 */ /* 0x0003e20000000800 */
[----:B------:R-:W-:-:S03]  /*1e30*/  ISETP.GE.AND P0, PT, R0, R7, PT ;  /* 0x000000070000720c */ /* 0x000fc60003f06270 */
[----:B------:R1:W-:Y:S04]  /*1e40*/  @!P2 STS [R9], RZ ;  /* 0x000000ff0900a388 */ /* 0x0003e80000000800 */
[----:B------:R1:W-:Y:S04]  /*1e50*/  @!P3 STS [R10+0x100], R17 ;  /* 0x000100110a00b388 */ /* 0x0003e80000000800 */
[----:B------:R1:W-:Y:S02]  /*1e60*/  @!P3 STS [R10], RZ ;  /* 0x000000ff0a00b388 */ /* 0x0003e40000000800 */
[----:B------:R-:W-:Y:S05]  /*1e70*/  @!P0 BRA `(.L_x_145) ;  /* 0xfffffffc00888947 */ /* 0x000fea000383ffff */
.L_x_128:
[----:B0-----:R-:W-:Y:S05]  /*1e80*/  BSYNC.RECONVERGENT B0 ;  /* 0x0000000000007941 */ /* 0x001fea0003800200 */
.L_x_127:
[----:B------:R-:W-:Y:S01]  /*1e90*/  BAR.SYNC.DEFER_BLOCKING 0x0 ;  /* 0x0000000000007b1d */ /* 0x000fe20000010000 */
[----:B------:R-:W-:-:S05]  /*1ea0*/  ISETP.GE.AND P0, PT, R8, R7, PT ;  /* 0x000000070800720c */ /* 0x000fca0003f06270 */
[----:B------:R-:W-:Y:S08]  /*1eb0*/  BSSY.RECONVERGENT B0, `(.L_x_146) ;  /* 0x00002a4000007945 */ /* 0x000ff00003800200 */
[----:B------:R-:W-:Y:S05]  /*1ec0*/  @P0 BRA `(.L_x_147) ;  /* 0x0000002800880947 */ /* 0x000fea0003800000 */
[----:B-1----:R-:W0:Y:S08]  /*1ed0*/  LDC R15, c[0x0][0x3a8] ;  /* 0x0000ea00ff0f7b82 */ /* 0x002e300000000800 */
[----:B------:R-:W1:Y:S01]  /*1ee0*/  LDC R3, c[0x0][0x360] ;  /* 0x0000d800ff037b82 */ /* 0x000e620000000800 */
[----:B0-----:R-:W-:Y:S02]  /*1ef0*/  ISETP.GE.AND P0, PT, R15, 0x1, PT ;  /* 0x000000010f00780c */ /* 0x001fe40003f06270 */
[----:B------:R-:W-:-:S11]  /*1f00*/  I2FP.F32.S32 R2, R15 ;  /* 0x0000000f00027245 */ /* 0x000fd60000201400 */
[----:B-1----:R-:W-:Y:S05]  /*1f10*/  @!P0 BRA `(.L_x_148) ;  /* 0x0000001000a08947 */ /* 0x002fea0003800000 */
[C---:B------:R-:W-:Y:S01]  /*1f20*/  LOP3.LUT R17, R15.reuse, 0x7, RZ, 0xc0, !PT ;  /* 0x000000070f117812 */ /* 0x040fe200078ec0ff */
[----:B------:R-:W-:Y:S01]  /*1f30*/  IMAD.MOV.U32 R14, RZ, RZ, R8 ;  /* 0x000000ffff0e7224 */ /* 0x000fe200078e0008 */
[----:B------:R-:W-:Y:S02]  /*1f40*/  LOP3.LUT R16, R15, 0x3, RZ, 0xc0, !PT ;  /* 0x000000030f107812 */ /* 0x000fe400078ec0ff */
[----:B------:R-:W-:Y:S02]  /*1f50*/  VIMNMX R19, PT, PT, R19, 0x1, !PT ;  /* 0x0000000113137848 */ /* 0x000fe40007fe0100 */
[----:B------:R-:W-:-:S07]  /*1f60*/  LOP3.LUT R15, R15, 0x7ffffff8, RZ, 0xc0, !PT ;  /* 0x7ffffff80f0f7812 */ /* 0x000fce00078ec0ff */
.L_x_169:
[----:B0-----:R-:W0:Y:S01]  /*1f70*/  LDCU UR4, c[0x0][0x3a4] ;  /* 0x00007480ff0477ac */ /* 0x001e220008000800 */
[----:B------:R-:W-:Y:S01]  /*1f80*/  ISETP.GT.AND P0, PT, R6, RZ, PT ;  /* 0x000000ff0600720c */ /* 0x000fe20003f04270 */
[----:B------:R-:W-:Y:S01]  /*1f90*/  BSSY.RECONVERGENT B3, `(.L_x_149) ;  /* 0x000011c000037945 */ /* 0x000fe20003800200 */
[----:B---3--:R-:W-:-:S04]  /*1fa0*/  IADD3 R0, PT, PT, R14, UR5, RZ ;  /* 0x000000050e007c10 */ /* 0x008fc8000fffe0ff */
[----:B0-----:R-:W-:-:S13]  /*1fb0*/  ISETP.LT.AND P0, PT, R0, UR4, P0 ;  /* 0x0000000400007c0c */ /* 0x001fda0008701270 */
[----:B-12---:R-:W-:Y:S05]  /*1fc0*/  @!P0 BRA `(.L_x_150) ;  /* 0x0000001000608947 */ /* 0x006fea0003800000 */
[----:B------:R-:W-:-:S07]  /*1fd0*/  HFMA2 R12, -RZ, RZ, 0, 0 ;  /* 0x00000000ff0c7431 */ /* 0x000fce00000001ff */
.L_x_168:
[----:B0-----:R-:W0:Y:S01]  /*1fe0*/  LDCU UR4, c[0x0][0x3a4] ;  /* 0x00007480ff0477ac */ /* 0x001e220008000800 */
[----:B---3--:R-:W-:Y:S01]  /*1ff0*/  IADD3 R0, PT, PT, R12, UR6, RZ ;  /* 0x000000060c007c10 */ /* 0x008fe2000fffe0ff */
[----:B------:R-:W-:Y:S03]  /*2000*/  BSSY.RECONVERGENT B4, `(.L_x_151) ;  /* 0x0000111000047945 */ /* 0x000fe60003800200 */
[----:B0-----:R-:W-:-:S13]  /*2010*/  ISETP.GE.AND P0, PT, R0, UR4, PT ;  /* 0x0000000400007c0c */ /* 0x001fda000bf06270 */
[----:B-12---:R-:W-:Y:S05]  /*2020*/  @P0 BRA `(.L_x_152) ;  /* 0x0000001000380947 */ /* 0x006fea0003800000 */
[----:B------:R-:W0:Y:S01]  /*2030*/  LDC R9, c[0x0][0x3a8] ;  /* 0x0000ea00ff097b82 */ /* 0x000e220000000800 */
[----:B------:R-:W-:Y:S01]  /*2040*/  IMAD.MOV.U32 R23, RZ, RZ, RZ ;  /* 0x000000ffff177224 */ /* 0x000fe200078e00ff */
[----:B0-----:R-:W-:-:S04]  /*2050*/  IADD3 R0, PT, PT, R9, -0x1, RZ ;  /* 0xffffffff09007810 */ /* 0x001fc80007ffe0ff */
[----:B------:R-:W-:Y:S02]  /*2060*/  ISETP.GE.U32.AND P2, PT, R0, 0x7, PT ;  /* 0x000000070000780c */ /* 0x000fe40003f46070 */
[----:B------:R-:W-:-:S11]  /*2070*/  MOV R0, RZ ;  /* 0x000000ff00007202 */ /* 0x000fd60000000f00 */
[----:B------:R-:W-:Y:S05]  /*2080*/  @!P2 BRA `(.L_x_153) ;  /* 0x000000000094a947 */ /* 0x000fea0003800000 */
[----:B------:R-:W0:Y:S01]  /*2090*/  S2UR UR7, SR_CgaCtaId ;  /* 0x00000000000779c3 */ /* 0x000e220000008800 */
[----:B------:R-:W-:Y:S01]  /*20a0*/  HFMA2 R23, -RZ, RZ, 0, 0 ;  /* 0x00000000ff177431 */ /* 0x000fe200000001ff */
[----:B------:R-:W-:Y:S02]  /*20b0*/  UMOV UR4, 0x400 ;  /* 0x0000040000047882 */ /* 0x000fe40000000000 */
[----:B0-----:R-:W-:-:S03]  /*20c0*/  ULEA UR7, UR7, UR4, 0x18 ;  /* 0x0000000407077291 */ /* 0x001fc6000f8ec0ff */
[----:B------:R-:W-:-:S09]  /*20d0*/  UMOV UR4, URZ ;  /* 0x000000ff00047c82 */ /* 0x000fd20008000000 */
.L_x_154:
[-C--:B------:R-:W-:Y:S02]  /*20e0*/  IMAD R0, R14, R9.reuse, UR4 ;  /* 0x000000040e007e24 */ /* 0x080fe4000f8e0209 */
[----:B--2---:R-:W-:Y:S01]  /*20f0*/  IMAD R11, R12, R9, UR4 ;  /* 0x000000040c0b7e24 */ /* 0x004fe2000f8e0209 */
[----:B------:R-:W-:Y:S02]  /*2100*/  UIADD3 UR4, UPT, UPT, UR4, 0x8, URZ ;  /* 0x0000000804047890 */ /* 0x000fe4000fffe0ff */
[----:B------:R-:W-:Y:S02]  /*2110*/  LEA R0, R0, UR7, 0x2 ;  /* 0x0000000700007c11 */ /* 0x000fe4000f8e10ff */
[----:B------:R-:W-:Y:S02]  /*2120*/  LEA R10, R11, R20, 0x2 ;  /* 0x000000140b0a7211 */ /* 0x000fe400078e10ff */
[----:B------:R-:W-:Y:S01]  /*2130*/  ISETP.NE.AND P0, PT, R15, UR4, PT ;  /* 0x000000040f007c0c */ /* 0x000fe2000bf05270 */
[----:B------:R-:W-:Y:S04]  /*2140*/  LDS R24, [R0] ;  /* 0x0000000000187984 */ /* 0x000fe80000000800 */
[----:B------:R-:W0:Y:S04]  /*2150*/  LDS R13, [R10] ;  /* 0x000000000a0d7984 */ /* 0x000e280000000800 */
[----:B------:R-:W-:Y:S04]  /*2160*/  LDS R26, [R0+0x4] ;  /* 0x00000400001a7984 */ /* 0x000fe80000000800 */
[----:B------:R-:W1:Y:S04]  /*2170*/  LDS R21, [R10+0x4] ;  /* 0x000004000a157984 */ /* 0x000e680000000800 */
[----:B------:R-:W-:Y:S04]  /*2180*/  LDS R11, [R0+0x8] ;  /* 0x00000800000b7984 */ /* 0x000fe80000000800 */
[----:B------:R-:W2:Y:S04]  /*2190*/  LDS R22, [R10+0x8] ;  /* 0x000008000a167984 */ /* 0x000ea80000000800 */
[----:B------:R-:W-:Y:S01]  /*21a0*/  LDS R25, [R10+0x1c] ;  /* 0x00001c000a197984 */ /* 0x000fe20000000800 */
[----:B0-----:R-:W-:-:S03]  /*21b0*/  FFMA R23, R24, R13, R23 ;  /* 0x0000000d18177223 */ /* 0x001fc60000000017 */
[----:B------:R-:W-:Y:S04]  /*21c0*/  LDS R24, [R0+0xc] ;  /* 0x00000c0000187984 */ /* 0x000fe80000000800 */
[----:B------:R-:W0:Y:S01]  /*21d0*/  LDS R13, [R10+0xc] ;  /* 0x00000c000a0d7984 */ /* 0x000e220000000800 */
[----:B-1----:R-:W-:-:S03]  /*21e0*/  FFMA R28, R26, R21, R23 ;  /* 0x000000151a1c7223 */ /* 0x002fc60000000017 */
[----:B------:R-:W-:Y:S04]  /*21f0*/  LDS R21, [R0+0x10] ;  /* 0x0000100000157984 */ /* 0x000fe80000000800 */
[----:B------:R-:W1:Y:S01]  /*2200*/  LDS R26, [R10+0x10] ;  /* 0x000010000a1a7984 */ /* 0x000e620000000800 */
[----:B--2---:R-:W-:-:S03]  /*2210*/  FFMA R23, R11, R22, R28 ;  /* 0x000000160b177223 */ /* 0x004fc6000000001c */
[----:B------:R-:W-:Y:S04]  /*2220*/  LDS R11, [R0+0x14] ;  /* 0x00001400000b7984 */ /* 0x000fe80000000800 */
[----:B------:R-:W2:Y:S04]  /*2230*/  LDS R22, [R10+0x14] ;  /* 0x000014000a167984 */ /* 0x000ea80000000800 */
[----:B------:R-:W-:Y:S01]  /*2240*/  LDS R28, [R0+0x18] ;  /* 0x00001800001c7984 */ /* 0x000fe20000000800 */
[----:B0-----:R-:W-:-:S03]  /*2250*/  FFMA R24, R24, R13, R23 ;  /* 0x0000000d18187223 */ /* 0x001fc60000000017 */
[----:B------:R-:W0:Y:S04]  /*2260*/  LDS R13, [R10+0x18] ;  /* 0x000018000a0d7984 */ /* 0x000e280000000800 */
[----:B------:R-:W3:Y:S01]  /*2270*/  LDS R23, [R0+0x1c] ;  /* 0x00001c0000177984 */ /* 0x000ee20000000800 */
[----:B-1----:R-:W-:-:S04]  /*2280*/  FFMA R24, R21, R26, R24 ;  /* 0x0000001a15187223 */ /* 0x002fc80000000018 */
[----:B--2---:R-:W-:-:S04]  /*2290*/  FFMA R11, R11, R22, R24 ;  /* 0x000000160b0b7223 */ /* 0x004fc80000000018 */
[----:B0-----:R-:W-:-:S04]  /*22a0*/  FFMA R11, R28, R13, R11 ;  /* 0x0000000d1c0b7223 */ /* 0x001fc8000000000b */
[----:B---3--:R-:W-:Y:S01]  /*22b0*/  FFMA R23, R23, R25, R11 ;  /* 0x0000001917177223 */ /* 0x008fe2000000000b */
[----:B------:R-:W-:Y:S06]  /*22c0*/  @P0 BRA `(.L_x_154) ;  /* 0xfffffffc00840947 */ /* 0x000fec000383ffff */
[----:B------:R-:W-:-:S07]  /*22d0*/  MOV R0, R15 ;  /* 0x0000000f00007202 */ /* 0x000fce0000000f00 */
.L_x_153:
[----:B------:R-:W-:-:S13]  /*22e0*/  ISETP.NE.AND P0, PT, R17, RZ, PT ;  /* 0x000000ff1100720c */ /* 0x000fda0003f05270 */
[----:B------:R-:W-:Y:S05]  /*22f0*/  @!P0 BRA `(.L_x_155) ;  /* 0x0000000000d88947 */ /* 0x000fea0003800000 */
[----:B--2---:R-:W-:Y:S01]  /*2300*/  VIADD R10, R17, 0xffffffff ;  /* 0xffffffff110a7836 */ /* 0x004fe20000000000 */
[----:B------:R-:W-:-:S04]  /*2310*/  ISETP.NE.AND P1, PT, R16, RZ, PT ;  /* 0x000000ff1000720c */ /* 0x000fc80003f25270 */
[----:B------:R-:W-:-:S13]  /*2320*/  ISETP.GE.U32.AND P0, PT, R10, 0x3, PT ;  /* 0x000000030a00780c */ /* 0x000fda0003f06070 */
[----:B------:R-:W-:Y:S05]  /*2330*/  @!P0 BRA `(.L_x_156) ;  /* 0x0000000000508947 */ /* 0x000fea0003800000 */
[----:B------:R-:W0:Y:S01]  /*2340*/  S2UR UR7, SR_CgaCtaId ;  /* 0x00000000000779c3 */ /* 0x000e220000008800 */
[----:B------:R-:W-:Y:S01]  /*2350*/  UMOV UR4, 0x400 ;  /* 0x0000040000047882 */ /* 0x000fe20000000000 */
[-CC-:B------:R-:W-:Y:S02]  /*2360*/  IMAD R11, R12, R9.reuse, R0.reuse ;  /* 0x000000090c0b7224 */ /* 0x180fe400078e0200 */
[----:B------:R-:W-:Y:S01]  /*2370*/  IMAD R10, R14, R9, R0 ;  /* 0x000000090e0a7224 */ /* 0x000fe200078e0200 */
[----:B------:R-:W-:Y:S02]  /*2380*/  IADD3 R0, PT, PT, R0, 0x4, RZ ;  /* 0x0000000400007810 */ /* 0x000fe40007ffe0ff */
[----:B------:R-:W-:-:S05]  /*2390*/  LEA R21, R11, R20, 0x2 ;  /* 0x000000140b157211 */ /* 0x000fca00078e10ff */
[----:B------:R-:W-:Y:S04]  /*23a0*/  LDS R25, [R21] ;  /* 0x0000000015197984 */ /* 0x000fe80000000800 */
[----:B------:R-:W-:Y:S04]  /*23b0*/  LDS R26, [R21+0x4] ;  /* 0x00000400151a7984 */ /* 0x000fe80000000800 */
[----:B------:R-:W-:Y:S01]  /*23c0*/  LDS R22, [R21+0x8] ;  /* 0x0000080015167984 */ /* 0x000fe20000000800 */
[----:B0-----:R-:W-:-:S06]  /*23d0*/  ULEA UR4, UR7, UR4, 0x18 ;  /* 0x0000000407047291 */ /* 0x001fcc000f8ec0ff */
[----:B------:R-:W-:Y:S02]  /*23e0*/  LEA R13, R10, UR4, 0x2 ;  /* 0x000000040a0d7c11 */ /* 0x000fe4000f8e10ff */
[----:B------:R-:W-:Y:S04]  /*23f0*/  LDS R10, [R21+0xc] ;  /* 0x00000c00150a7984 */ /* 0x000fe80000000800 */
[----:B------:R-:W0:Y:S04]  /*2400*/  LDS R24, [R13] ;  /* 0x000000000d187984 */ /* 0x000e280000000800 */
[----:B------:R-:W1:Y:S04]  /*2410*/  LDS R27, [R13+0x4] ;  /* 0x000004000d1b7984 */ /* 0x000e680000000800 */
[----:B------:R-:W2:Y:S04]  /*2420*/  LDS R11, [R13+0x8] ;  /* 0x000008000d0b7984 */ /* 0x000ea80000000800 */
[----:B------:R-:W3:Y:S01]  /*2430*/  LDS R28, [R13+0xc] ;  /* 0x00000c000d1c7984 */ /* 0x000ee20000000800 */
[----:B0-----:R-:W-:-:S04]  /*2440*/  FFMA R24, R24, R25, R23 ;  /* 0x0000001918187223 */ /* 0x001fc80000000017 */
[----:B-1----:R-:W-:-:S04]  /*2450*/  FFMA R24, R27, R26, R24 ;  /* 0x0000001a1b187223 */ /* 0x002fc80000000018 */
[----:B--2---:R-:W-:-:S04]  /*2460*/  FFMA R11, R11, R22, R24 ;  /* 0x000000160b0b7223 */ /* 0x004fc80000000018 */
[----:B---3--:R-:W-:-:S07]  /*2470*/  FFMA R23, R28, R10, R11 ;  /* 0x0000000a1c177223 */ /* 0x008fce000000000b */
.L_x_156:
[----:B------:R-:W-:Y:S05]  /*2480*/  @!P1 BRA `(.L_x_155) ;  /* 0x0000000000749947 */ /* 0x000fea0003800000 */
[----:B------:R-:W-:Y:S02]  /*2490*/  ISETP.NE.AND P0, PT, R16, 0x1, PT ;  /* 0x000000011000780c */ /* 0x000fe40003f05270 */
[----:B------:R-:W-:-:S04]  /*24a0*/  LOP3.LUT R10, R9, 0x1, RZ, 0xc0, !PT ;  /* 0x00000001090a7812 */ /* 0x000fc800078ec0ff */
[----:B------:R-:W-:-:S07]  /*24b0*/  ISETP.NE.U32.AND P1, PT, R10, 0x1, PT ;  /* 0x000000010a00780c */ /* 0x000fce0003f25070 */
[----:B------:R-:W-:Y:S06]  /*24c0*/  @!P0 BRA `(.L_x_157) ;  /* 0x0000000000388947 */ /* 0x000fec0003800000 */
[----:B------:R-:W0:Y:S01]  /*24d0*/  S2UR UR7, SR_CgaCtaId ;  /* 0x00000000000779c3 */ /* 0x000e220000008800 */
[----:B------:R-:W-:Y:S01]  /*24e0*/  UMOV UR4, 0x400 ;  /* 0x0000040000047882 */ /* 0x000fe20000000000 */
[-CC-:B------:R-:W-:Y:S02]  /*24f0*/  IMAD R11, R12, R9.reuse, R0.reuse ;  /* 0x000000090c0b7224 */ /* 0x180fe400078e0200 */
[----:B------:R-:W-:Y:S01]  /*2500*/  IMAD R10, R14, R9, R0 ;  /* 0x000000090e0a7224 */ /* 0x000fe200078e0200 */
[----:B------:R-:W-:Y:S02]  /*2510*/  IADD3 R0, PT, PT, R0, 0x2, RZ ;  /* 0x0000000200007810 */ /* 0x000fe40007ffe0ff */
[----:B------:R-:W-:-:S05]  /*2520*/  LEA R11, R11, R20, 0x2 ;  /* 0x000000140b0b7211 */ /* 0x000fca00078e10ff */
[----:B------:R-:W-:Y:S04]  /*2530*/  LDS R13, [R11] ;  /* 0x000000000b0d7984 */ /* 0x000fe80000000800 */
[----:B------:R-:W-:Y:S01]  /*2540*/  LDS R21, [R11+0x4] ;  /* 0x000004000b157984 */ /* 0x000fe20000000800 */
[----:B0-----:R-:W-:-:S06]  /*2550*/  ULEA UR4, UR7, UR4, 0x18 ;  /* 0x0000000407047291 */ /* 0x001fcc000f8ec0ff */
[----:B------:R-:W-:-:S05]  /*2560*/  LEA R10, R10, UR4, 0x2 ;  /* 0x000000040a0a7c11 */ /* 0x000fca000f8e10ff */
[----:B------:R-:W0:Y:S04]  /*2570*/  LDS R22, [R10] ;  /* 0x000000000a167984 */ /* 0x000e280000000800 */
[----:B------:R-:W1:Y:S01]  /*2580*/  LDS R24, [R10+0x4] ;  /* 0x000004000a187984 */ /* 0x000e620000000800 */
[----:B0-----:R-:W-:-:S04]  /*2590*/  FFMA R13, R22, R13, R23 ;  /* 0x0000000d160d7223 */ /* 0x001fc80000000017 */
[----:B-1----:R-:W-:-:S07]  /*25a0*/  FFMA R23, R24, R21, R13 ;  /* 0x0000001518177223 */ /* 0x002fce000000000d */
.L_x_157:
[----:B------:R-:W-:Y:S05]  /*25b0*/  @P1 BRA `(.L_x_155) ;  /* 0x0000000000281947 */ /* 0x000fea0003800000 */
[----:B------:R-:W0:Y:S01]  /*25c0*/  S2UR UR7, SR_CgaCtaId ;  /* 0x00000000000779c3 */ /* 0x000e220000008800 */
[----:B------:R-:W-:Y:S01]  /*25d0*/  UMOV UR4, 0x400 ;  /* 0x0000040000047882 */ /* 0x000fe20000000000 */
[-CC-:B------:R-:W-:Y:S02]  /*25e0*/  IMAD R11, R12, R9.reuse, R0.reuse ;  /* 0x000000090c0b7224 */ /* 0x180fe400078e0200 */
[----:B------:R-:W-:Y:S02]  /*25f0*/  IMAD R9, R14, R9, R0 ;  /* 0x000000090e097224 */ /* 0x000fe400078e0200 */
[----:B------:R-:W-:-:S06]  /*2600*/  IMAD R11, R11, 0x4, R20 ;  /* 0x000000040b0b7824 */ /* 0x000fcc00078e0214 */
[----:B------:R-:W-:Y:S01]  /*2610*/  LDS R11, [R11] ;  /* 0x000000000b0b7984 */ /* 0x000fe20000000800 */
[----:B0-----:R-:W-:-:S06]  /*2620*/  ULEA UR4, UR7, UR4, 0x18 ;  /* 0x0000000407047291 */ /* 0x001fcc000f8ec0ff */
[----:B------:R-:W-:-:S05]  /*2630*/  LEA R9, R9, UR4, 0x2 ;  /* 0x0000000409097c11 */ /* 0x000fca000f8e10ff */
[----:B------:R-:W0:Y:S02]  /*2640*/  LDS R0, [R9] ;  /* 0x0000000009007984 */ /* 0x000e240000000800 */
[----:B0-----:R-:W-:-:S07]  /*2650*/  FFMA R23, R0, R11, R23 ;  /* 0x0000000b00177223 */ /* 0x001fce0000000017 */
.L_x_155:
[----:B------:R-:W-:Y:S01]  /*2660*/  IADD3 R0, PT, PT, R2, -0xd000000, RZ ;  /* 0xf300000002007810 */ /* 0x000fe20007ffe0ff */
[----:B------:R0:W1:Y:S03]  /*2670*/  MUFU.RSQ R9, R2 ;  /* 0x0000000200097308 */ /* 0x0000660000001400 */
[----:B------:R-:W-:-:S13]  /*2680*/  ISETP.GT.U32.AND P0, PT, R0, 0x727fffff, PT ;  /* 0x727fffff0000780c */ /* 0x000fda0003f04070 */
[----:B0-----:R-:W-:Y:S05]  /*2690*/  @!P0 BRA `(.L_x_158) ;  /* 0x0000000000188947 */ /* 0x001fea0003800000 */
[----:B------:R-:W-:Y:S01]  /*26a0*/  BSSY.RECONVERGENT B1, `(.L_x_159) ;  /* 0x0000003000017945 */ /* 0x000fe20003800200 */
[----:B------:R-:W-:-:S07]  /*26b0*/  MOV R21, 0x26d0 ;  /* 0x000026d000157802 */ /* 0x000fce0000000f00 */
[----:B-12---:R-:W-:Y:S05]  /*26c0*/  CALL.REL.NOINC `($__internal_2_$__cuda_sm20_sqrt_rn_f32_slowpath) ;  /* 0x00000034006c7944 */ /* 0x006fea0003c00000 */
[----:B------:R-:W-:Y:S05]  /*26d0*/  BSYNC.RECONVERGENT B1 ;  /* 0x0000000000017941 */ /* 0x000fea0003800200 */
.L_x_159:
[----:B------:R-:W-:Y:S01]  /*26e0*/  MOV R24, R0 ;  /* 0x0000000000187202 */ /* 0x000fe20000000f00 */
[----:B------:R-:W-:Y:S06]  /*26f0*/  BRA `(.L_x_160) ;  /* 0x0000000000107947 */ /* 0x000fec0003800000 */
.L_x_158:
[----:B-12---:R-:W-:Y:S01]  /*2700*/  FMUL.FTZ R11, R2, R9 ;  /* 0x00000009020b7220 */ /* 0x006fe20000410000 */
[----:B------:R-:W-:-:S03]  /*2710*/  FMUL.FTZ R9, R9, 0.5 ;  /* 0x3f00000009097820 */ /* 0x000fc60000410000 */
[----:B------:R-:W-:-:S04]  /*2720*/  FFMA R24, -R11, R11, R2 ;  /* 0x0000000b0b187223 */ /* 0x000fc80000000102 */
[----:B------:R-:W-:-:S07]  /*2730*/  FFMA R24, R24, R9, R11 ;  /* 0x0000000918187223 */ /* 0x000fce000000000b */
.L_x_160:
        /* <DEDUP_REMOVED lines=10> */
[----:B------:R-:W-:Y:S05]  /*27e0*/  CALL.REL.NOINC `($__internal_3_$__cuda_sm3x_div_rn_noftz_f32_slowpath) ;  /* 0x00000034007c7944 */ /* 0x000fea0003c00000 */
[----:B------:R-:W-:-:S07]  /*27f0*/  MOV R9, R0 ;  /* 0x0000000000097202 */ /* 0x000fce0000000f00 */
.L_x_162:
[----:B------:R-:W-:Y:S05]  /*2800*/  BSYNC.RECONVERGENT B5 ;  /* 0x0000000000057941 */ /* 0x000fea0003800200 */
.L_x_161:
[----:B------:R-:W-:Y:S01]  /*2810*/  LEA R22, R14, R4, 0x2 ;  /* 0x000000040e167211 */ /* 0x000fe200078e10ff */
[----:B------:R-:W-:Y:S02]  /*2820*/  HFMA2 R23, -RZ, RZ, 3.7421875, 0 ;  /* 0x437c0000ff177431 */ /* 0x000fe400000001ff */
[----:B------:R-:W-:Y:S02]  /*2830*/  IMAD.MOV.U32 R24, RZ, RZ, 0x3bbb989d ;  /* 0x3bbb989dff187424 */ /* 0x000fe400078e00ff */
[----:B------:R-:W0:Y:S04]  /*2840*/  LDS R21, [R22+0x100] ;  /* 0x0001000016157984 */ /* 0x000e280000000800 */
[----:B------:R-:W1:Y:S01]  /*2850*/  LDS R11, [R22] ;  /* 0x00000000160b7984 */ /* 0x000e620000000800 */
[----:B0-----:R-:W-:-:S05]  /*2860*/  FMNMX R0, R21, R9, !PT ;  /* 0x0000000915007209 */ /* 0x001fca0007800000 */
[----:B------:R-:W-:Y:S01]  /*2870*/  FADD R21, R21, -R0 ;  /* 0x8000000015157221 */ /* 0x000fe20000000000 */
[----:B------:R-:W-:-:S03]  /*2880*/  FADD R9, -R0, R9 ;  /* 0x0000000900097221 */ /* 0x000fc60000000100 */
[-C--:B------:R-:W-:Y:S01]  /*2890*/  FFMA.SAT R10, R21, R24.reuse, 0.5 ;  /* 0x3f000000150a7423 */ /* 0x080fe20000002018 */
[----:B------:R-:W-:-:S03]  /*28a0*/  FFMA.SAT R13, R9, R24, 0.5 ;  /* 0x3f000000090d7423 */ /* 0x000fc60000002018 */
[-C--:B------:R-:W-:Y:S01]  /*28b0*/  FFMA.RM R10, R10, R23.reuse, 12582913 ;  /* 0x4b4000010a0a7423 */ /* 0x080fe20000004017 */
[----:B------:R-:W-:-:S03]  /*28c0*/  FFMA.RM R13, R13, R23, 12582913 ;  /* 0x4b4000010d0d7423 */ /* 0x000fc60000004017 */
[----:B------:R-:W-:Y:S01]  /*28d0*/  FADD R24, R10, -12583039 ;  /* 0xcb40007f0a187421 */ /* 0x000fe20000000000 */
[----:B------:R-:W-:-:S03]  /*28e0*/  FADD R26, R13, -12583039 ;  /* 0xcb40007f0d1a7421 */ /* 0x000fc60000000000 */
[----:B------:R-:W-:Y:S01]  /*28f0*/  FFMA R24, R21, 1.4426950216293334961, -R24 ;  /* 0x3fb8aa3b15187823 */ /* 0x000fe20000000818 */
[----:B------:R-:W-:-:S03]  /*2900*/  FFMA R26, R9, 1.4426950216293334961, -R26 ;  /* 0x3fb8aa3b091a7823 */ /* 0x000fc6000000081a */
[----:B------:R-:W-:Y:S01]  /*2910*/  FFMA R24, R21, 1.925963033500011079e-08, R24 ;  /* 0x32a5706015187823 */ /* 0x000fe20000000018 */
[----:B------:R-:W-:Y:S01]  /*2920*/  FFMA R26, R9, 1.925963033500011079e-08, R26 ;  /* 0x32a57060091a7823 */ /* 0x000fe2000000001a */
[----:B------:R-:W-:Y:S02]  /*2930*/  SHF.L.U32 R9, R10, 0x17, RZ ;  /* 0x000000170a097819 */ /* 0x000fe400000006ff */
[----:B------:R-:W-:Y:S01]  /*2940*/  SHF.L.U32 R10, R13, 0x17, RZ ;  /* 0x000000170d0a7819 */ /* 0x000fe200000006ff */
[----:B------:R-:W0:Y:S01]  /*2950*/  MUFU.EX2 R21, R26 ;  /* 0x0000001a00157308 */ /* 0x000e220000000800 */
[----:B------:R-:W-:-:S07]  /*2960*/  MOV R13, RZ ;  /* 0x000000ff000d7202 */ /* 0x000fce0000000f00 */
[----:B------:R-:W2:Y:S01]  /*2970*/  MUFU.EX2 R24, R24 ;  /* 0x0000001800187308 */ /* 0x000ea20000000800 */
[----:B0-----:R-:W-:Y:S01]  /*2980*/  FMUL R10, R10, R21 ;  /* 0x000000150a0a7220 */ /* 0x001fe20000400000 */
[----:B--2---:R-:W-:-:S04]  /*2990*/  FMUL R9, R9, R24 ;  /* 0x0000001809097220 */ /* 0x004fc80000400000 */
[----:B-1----:R-:W-:Y:S01]  /*29a0*/  FFMA R11, R11, R9, R10 ;  /* 0x000000090b0b7223 */ /* 0x002fe2000000000a */
[----:B------:R-:W-:Y:S06]  /*29b0*/  @!P2 BRA `(.L_x_163) ;  /* 0x0000000000c8a947 */ /* 0x000fec0003800000 */
[----:B------:R-:W-:-:S05]  /*29c0*/  UMOV UR4, URZ ;  /* 0x000000ff00047c82 */ /* 0x000fca0008000000 */
.L_x_164:
[----:B0-----:R-:W0:Y:S02]  /*29d0*/  LDC R21, c[0x0][0x3a8] ;  /* 0x0000ea00ff157b82 */ /* 0x001e240000000800 */
[-C--:B0-----:R-:W-:Y:S02]  /*29e0*/  IMAD R13, R12, R21.reuse, UR4 ;  /* 0x000000040c0d7e24 */ /* 0x081fe4000f8e0215 */
[----:B------:R-:W-:Y:S01]  /*29f0*/  IMAD R22, R14, R21, UR4 ;  /* 0x000000040e167e24 */ /* 0x000fe2000f8e0215 */
[----:B------:R-:W-:Y:S01]  /*2a00*/  UIADD3 UR4, UPT, UPT, UR4, 0x8, URZ ;  /* 0x0000000804047890 */ /* 0x000fe2000fffe0ff */
[----:B------:R-:W-:-:S03]  /*2a10*/  IMAD R13, R13, 0x4, R18 ;  /* 0x000000040d0d7824 */ /* 0x000fc600078e0212 */
[----:B------:R-:W-:Y:S02]  /*2a20*/  LEA R21, R22, R5, 0x2 ;  /* 0x0000000516157211 */ /* 0x000fe400078e10ff */
[----:B------:R-:W0:Y:S01]  /*2a30*/  LDS R23, [R13] ;  /* 0x000000000d177984 */ /* 0x000e220000000800 */
[----:B------:R-:W-:-:S03]  /*2a40*/  ISETP.NE.AND P0, PT, R15, UR4, PT ;  /* 0x000000040f007c0c */ /* 0x000fc6000bf05270 */
[----:B------:R-:W1:Y:S01]  /*2a50*/  LDS R22, [R21] ;  /* 0x0000000015167984 */ /* 0x000e620000000800 */
[----:B0-----:R-:W-:-:S04]  /*2a60*/  FMUL R24, R10, R23 ;  /* 0x000000170a187220 */ /* 0x001fc80000400000 */
[----:B-1----:R-:W-:Y:S02]  /*2a70*/  FFMA R22, R9, R22, R24 ;  /* 0x0000001609167223 */ /* 0x002fe40000000018 */
[----:B------:R-:W-:Y:S04]  /*2a80*/  LDS R24, [R21+0x4] ;  /* 0x0000040015187984 */ /* 0x000fe80000000800 */
[----:B------:R-:W-:Y:S04]  /*2a90*/  STS [R21], R22 ;  /* 0x0000001615007388 */ /* 0x000fe80000000800 */
[----:B------:R-:W0:Y:S04]  /*2aa0*/  LDS R23, [R13+0x4] ;  /* 0x000004000d177984 */ /* 0x000e280000000800 */
[----:B------:R-:W-:Y:S01]  /*2ab0*/  LDS R22, [R21+0xc] ;  /* 0x00000c0015167984 */ /* 0x000fe20000000800 */
[----:B0-----:R-:W-:-:S04]  /*2ac0*/  FMUL R26, R10, R23 ;  /* 0x000000170a1a7220 */ /* 0x001fc80000400000 */
[----:B------:R-:W-:Y:S02]  /*2ad0*/  FFMA R24, R9, R24, R26 ;  /* 0x0000001809187223 */ /* 0x000fe4000000001a */
[----:B------:R-:W-:Y:S04]  /*2ae0*/  LDS R26, [R21+0x8] ;  /* 0x00000800151a7984 */ /* 0x000fe80000000800 */
[----:B------:R-:W-:Y:S04]  /*2af0*/  STS [R21+0x4], R24 ;  /* 0x0000041815007388 */ /* 0x000fe80000000800 */
[----:B------:R-:W0:Y:S04]  /*2b00*/  LDS R23, [R13+0x8] ;  /* 0x000008000d177984 */ /* 0x000e280000000800 */
[----:B------:R-:W-:Y:S01]  /*2b10*/  LDS R24, [R21+0x10] ;  /* 0x0000100015187984 */ /* 0x000fe20000000800 */
[----:B0-----:R-:W-:-:S04]  /*2b20*/  FMUL R28, R10, R23 ;  /* 0x000000170a1c7220 */ /* 0x001fc80000400000 */
[----:B------:R-:W-:-:S05]  /*2b30*/  FFMA R26, R9, R26, R28 ;  /* 0x0000001a091a7223 */ /* 0x000fca000000001c */
        /* <DEDUP_REMOVED lines=16> */
[----:B------:R-:W0:Y:S02]  /*2c40*/  LDS R23, [R13+0x18] ;  /* 0x000018000d177984 */ /* 0x000e240000000800 */
[----:B0-----:R-:W-:-:S04]  /*2c50*/  FMUL R28, R10, R23 ;  /* 0x000000170a1c7220 */ /* 0x001fc80000400000 */
[----:B------:R-:W-:-:S05]  /*2c60*/  FFMA R22, R9, R22, R28 ;  /* 0x0000001609167223 */ /* 0x000fca000000001c */
[----:B------:R-:W-:Y:S04]  /*2c70*/  STS [R21+0x18], R22 ;  /* 0x0000181615007388 */ /* 0x000fe80000000800 */
[----:B------:R-:W0:Y:S02]  /*2c80*/  LDS R23, [R13+0x1c] ;  /* 0x00001c000d177984 */ /* 0x000e240000000800 */
[----:B0-----:R-:W-:-:S04]  /*2c90*/  FMUL R28, R10, R23 ;  /* 0x000000170a1c7220 */ /* 0x001fc80000400000 */
[----:B------:R-:W-:-:S05]  /*2ca0*/  FFMA R24, R9, R24, R28 ;  /* 0x0000001809187223 */ /* 0x000fca000000001c */
[----:B------:R0:W-:Y:S01]  /*2cb0*/  STS [R21+0x1c], R24 ;  /* 0x00001c1815007388 */ /* 0x0001e20000000800 */
[----:B------:R-:W-:Y:S05]  /*2cc0*/  @P0 BRA `(.L_x_164) ;  /* 0xfffffffc00400947 */ /* 0x000fea000383ffff */
[----:B------:R-:W-:-:S07]  /*2cd0*/  MOV R13, R15 ;  /* 0x0000000f000d7202 */ /* 0x000fce0000000f00 */
.L_x_163:
[----:B------:R-:W-:-:S13]  /*2ce0*/  ISETP.NE.AND P0, PT, R17, RZ, PT ;  /* 0x000000ff1100720c */ /* 0x000fda0003f05270 */
[----:B------:R-:W-:Y:S05]  /*2cf0*/  @!P0 BRA `(.L_x_165) ;  /* 0x0000000000f88947 */ /* 0x000fea0003800000 */
[----:B0-----:R-:W-:Y:S02]  /*2d00*/  IADD3 R21, PT, PT, R17, -0x1, RZ ;  /* 0xffffffff11157810 */ /* 0x001fe40007ffe0ff */
[----:B------:R-:W-:Y:S02]  /*2d10*/  ISETP.NE.AND P1, PT, R16, RZ, PT ;  /* 0x000000ff1000720c */ /* 0x000fe40003f25270 */
[----:B------:R-:W-:-:S13]  /*2d20*/  ISETP.GE.U32.AND P0, PT, R21, 0x3, PT ;  /* 0x000000031500780c */ /* 0x000fda0003f06070 */
[----:B------:R-:W-:Y:S05]  /*2d30*/  @!P0 BRA `(.L_x_166) ;  /* 0x0000000000688947 */ /* 0x000fea0003800000 */
[----:B------:R-:W0:Y:S02]  /*2d40*/  LDCU UR4, c[0x0][0x3a8] ;  /* 0x00007500ff0477ac */ /* 0x000e240008000800 */
[--C-:B0-----:R-:W-:Y:S02]  /*2d50*/  IMAD R21, R12, UR4, R13.reuse ;  /* 0x000000040c157c24 */ /* 0x101fe4000f8e020d */
[----:B------:R-:W-:Y:S01]  /*2d60*/  IMAD R22, R14, UR4, R13 ;  /* 0x000000040e167c24 */ /* 0x000fe2000f8e020d */
[----:B------:R-:W-:Y:S02]  /*2d70*/  IADD3 R13, PT, PT, R13, 0x4, RZ ;  /* 0x000000040d0d7810 */ /* 0x000fe40007ffe0ff */
[----:B------:R-:W-:Y:S01]  /*2d80*/  LEA R21, R21, R18, 0x2 ;  /* 0x0000001215157211 */ /* 0x000fe200078e10ff */
[----:B------:R-:W-:-:S04]  /*2d90*/  IMAD R22, R22, 0x4, R5 ;  /* 0x0000000416167824 */ /* 0x000fc800078e0205 */
[----:B------:R-:W0:Y:S04]  /*2da0*/  LDS R23, [R21] ;  /* 0x0000000015177984 */ /* 0x000e280000000800 */
[----:B------:R-:W1:Y:S01]  /*2db0*/  LDS R24, [R22] ;  /* 0x0000000016187984 */ /* 0x000e620000000800 */
[----:B0-----:R-:W-:-:S04]  /*2dc0*/  FMUL R23, R23, R10 ;  /* 0x0000000a17177220 */ /* 0x001fc80000400000 */
[----:B-1----:R-:W-:Y:S02]  /*2dd0*/  FFMA R23, R24, R9, R23 ;  /* 0x0000000918177223 */ /* 0x002fe40000000017 */
[----:B------:R-:W-:Y:S04]  /*2de0*/  LDS R24, [R22+0x4] ;  /* 0x0000040016187984 */ /* 0x000fe80000000800 */
[----:B------:R-:W-:Y:S04]  /*2df0*/  STS [R22], R23 ;  /* 0x0000001716007388 */ /* 0x000fe80000000800 */
[----:B------:R-:W0:Y:S02]  /*2e00*/  LDS R25, [R21+0x4] ;  /* 0x0000040015197984 */ /* 0x000e240000000800 */
[----:B0-----:R-:W-:-:S04]  /*2e10*/  FMUL R25, R25, R10 ;  /* 0x0000000a19197220 */ /* 0x001fc80000400000 */
[----:B------:R-:W-:Y:S02]  /*2e20*/  FFMA R25, R24, R9, R25 ;  /* 0x0000000918197223 */ /* 0x000fe40000000019 */
[----:B------:R-:W-:Y:S04]  /*2e30*/  LDS R24, [R22+0x8] ;  /* 0x0000080016187984 */ /* 0x000fe80000000800 */
[----:B------:R-:W-:Y:S04]  /*2e40*/  STS [R22+0x4], R25 ;  /* 0x0000041916007388 */ /* 0x000fe80000000800 */
[----:B------:R-:W0:Y:S02]  /*2e50*/  LDS R27, [R21+0x8] ;  /* 0x00000800151b7984 */ /* 0x000e240000000800 */
[----:B0-----:R-:W-:-:S04]  /*2e60*/  FMUL R27, R27, R10 ;  /* 0x0000000a1b1b7220 */ /* 0x001fc80000400000 */
[----:B------:R-:W-:Y:S02]  /*2e70*/  FFMA R27, R24, R9, R27 ;  /* 0x00000009181b7223 */ /* 0x000fe4000000001b */
[----:B------:R-:W-:Y:S04]  /*2e80*/  LDS R24, [R22+0xc] ;  /* 0x00000c0016187984 */ /* 0x000fe80000000800 */
[----:B------:R-:W-:Y:S04]  /*2e90*/  STS [R22+0x8], R27 ;  /* 0x0000081b16007388 */ /* 0x000fe80000000800 */
[----:B------:R-:W0:Y:S02]  /*2ea0*/  LDS R23, [R21+0xc] ;  /* 0x00000c0015177984 */ /* 0x000e240000000800 */
[----:B0-----:R-:W-:-:S04]  /*2eb0*/  FMUL R23, R23, R10 ;  /* 0x0000000a17177220 */ /* 0x001fc80000400000 */
[----:B------:R-:W-:-:S05]  /*2ec0*/  FFMA R23, R24, R9, R23 ;  /* 0x0000000918177223 */ /* 0x000fca0000000017 */
[----:B------:R0:W-:Y:S02]  /*2ed0*/  STS [R22+0xc], R23 ;  /* 0x00000c1716007388 */ /* 0x0001e40000000800 */
.L_x_166:
[----:B------:R-:W-:Y:S05]  /*2ee0*/  @!P1 BRA `(.L_x_165) ;  /* 0x00000000007c9947 */ /* 0x000fea0003800000 */
[----:B------:R-:W1:Y:S01]  /*2ef0*/  LDCU UR7, c[0x0][0x3a8] ;  /* 0x00007500ff0777ac */ /* 0x000e620008000800 */
[----:B------:R-:W-:Y:S01]  /*2f00*/  ISETP.NE.AND P0, PT, R16, 0x1, PT ;  /* 0x000000011000780c */ /* 0x000fe20003f05270 */
[----:B-1----:R-:W-:-:S04]  /*2f10*/  ULOP3.LUT UR4, UR7, 0x1, URZ, 0xc0, !UPT ;  /* 0x0000000107047892 */ /* 0x002fc8000f8ec0ff */
[----:B------:R-:W-:-:S08]  /*2f20*/  UISETP.NE.U32.AND UP0, UPT, UR4, 0x1, UPT ;  /* 0x000000010400788c */ /* 0x000fd0000bf05070 */
[----:B------:R-:W-:Y:S05]  /*2f30*/  @!P0 BRA `(.L_x_167) ;  /* 0x0000000000408947 */ /* 0x000fea0003800000 */
[----:B------:R-:W1:Y:S02]  /*2f40*/  LDCU UR4, c[0x0][0x3a8] ;  /* 0x00007500ff0477ac */ /* 0x000e640008000800 */
[--C-:B-1----:R-:W-:Y:S02]  /*2f50*/  IMAD R21, R12, UR4, R13.reuse ;  /* 0x000000040c157c24 */ /* 0x102fe4000f8e020d */
[----:B0-----:R-:W-:Y:S01]  /*2f60*/  IMAD R22, R14, UR4, R13 ;  /* 0x000000040e167c24 */ /* 0x001fe2000f8e020d */
[----:B------:R-:W-:Y:S02]  /*2f70*/  IADD3 R13, PT, PT, R13, 0x2, RZ ;  /* 0x000000020d0d7810 */ /* 0x000fe40007ffe0ff */
[----:B------:R-:W-:Y:S02]  /*2f80*/  LEA R25, R21, R18, 0x2 ;  /* 0x0000001215197211 */ /* 0x000fe400078e10ff */
[----:B------:R-:W-:-:S03]  /*2f90*/  LEA R21, R22, R5, 0x2 ;  /* 0x0000000516157211 */ /* 0x000fc600078e10ff */
[----:B------:R-:W0:Y:S04]  /*2fa0*/  LDS R23, [R25] ;  /* 0x0000000019177984 */ /* 0x000e280000000800 */
[----:B------:R-:W1:Y:S04]  /*2fb0*/  LDS R22, [R21] ;  /* 0x0000000015167984 */ /* 0x000e680000000800 */
[----:B------:R-:W-:Y:S01]  /*2fc0*/  LDS R24, [R21+0x4] ;  /* 0x0000040015187984 */ /* 0x000fe20000000800 */
[----:B0-----:R-:W-:-:S04]  /*2fd0*/  FMUL R23, R23, R10 ;  /* 0x0000000a17177220 */ /* 0x001fc80000400000 */
[----:B-1----:R-:W-:-:S05]  /*2fe0*/  FFMA R22, R22, R9, R23 ;  /* 0x0000000916167223 */ /* 0x002fca0000000017 */
[----:B------:R-:W-:Y:S04]  /*2ff0*/  STS [R21], R22 ;  /* 0x0000001615007388 */ /* 0x000fe80000000800 */
[----:B------:R-:W0:Y:S02]  /*3000*/  LDS R23, [R25+0x4] ;  /* 0x0000040019177984 */ /* 0x000e240000000800 */
[----:B0-----:R-:W-:-:S04]  /*3010*/  FMUL R23, R23, R10 ;  /* 0x0000000a17177220 */ /* 0x001fc80000400000 */
[----:B------:R-:W-:-:S05]  /*3020*/  FFMA R24, R24, R9, R23 ;  /* 0x0000000918187223 */ /* 0x000fca0000000017 */
[----:B------:R1:W-:Y:S02]  /*3030*/  STS [R21+0x4], R24 ;  /* 0x0000041815007388 */ /* 0x0003e40000000800 */
.L_x_167:
[----:B------:R-:W-:Y:S05]  /*3040*/  BRA.U UP0, `(.L_x_165) ;  /* 0x0000000100247547 */ /* 0x000fea000b800000 */
[--C-:B-1----:R-:W-:Y:S02]  /*3050*/  IMAD R21, R12, UR7, R13.reuse ;  /* 0x000000070c157c24 */ /* 0x102fe4000f8e020d */
[----:B0-----:R-:W-:Y:S02]  /*3060*/  IMAD R22, R14, UR7, R13 ;  /* 0x000000070e167c24 */ /* 0x001fe4000f8e020d */
[----:B------:R-:W-:-:S03]  /*3070*/  IMAD R21, R21, 0x4, R18 ;  /* 0x0000000415157824 */ /* 0x000fc600078e0212 */
[----:B------:R-:W-:-:S03]  /*3080*/  LEA R22, R22, R5, 0x2 ;  /* 0x0000000516167211 */ /* 0x000fc600078e10ff */
[----:B------:R-:W0:Y:S04]  /*3090*/  LDS R21, [R21] ;  /* 0x0000000015157984 */ /* 0x000e280000000800 */
[----:B------:R-:W1:Y:S01]  /*30a0*/  LDS R24, [R22] ;  /* 0x0000000016187984 */ /* 0x000e620000000800 */
[----:B0-----:R-:W-:-:S04]  /*30b0*/  FMUL R13, R21, R10 ;  /* 0x0000000a150d7220 */ /* 0x001fc80000400000 */
[----:B-1----:R-:W-:-:S05]  /*30c0*/  FFMA R13, R24, R9, R13 ;  /* 0x00000009180d7223 */ /* 0x002fca000000000d */
[----:B------:R2:W-:Y:S02]  /*30d0*/  STS [R22], R13 ;  /* 0x0000000d16007388 */ /* 0x0005e40000000800 */
.L_x_165:
[----:B------:R-:W-:-:S05]  /*30e0*/  LEA R9, R14, R4, 0x2 ;  /* 0x000000040e097211 */ /* 0x000fca00078e10ff */
[----:B------:R3:W-:Y:S04]  /*30f0*/  STS [R9], R11 ;  /* 0x0000000b09007388 */ /* 0x0007e80000000800 */
[----:B------:R3:W-:Y:S02]  /*3100*/  STS [R9+0x100], R0 ;  /* 0x0001000009007388 */ /* 0x0007e40000000800 */
.L_x_152:
[----:B------:R-:W-:Y:S05]  /*3110*/  BSYNC.RECONVERGENT B4 ;  /* 0x0000000000047941 */ /* 0x000fea0003800200 */
.L_x_151:
[----:B------:R-:W-:-:S04]  /*3120*/  IADD3 R12, PT, PT, R12, 0x1, RZ ;  /* 0x000000010c0c7810 */ /* 0x000fc80007ffe0ff */
[----:B------:R-:W-:-:S13]  /*3130*/  ISETP.NE.AND P0, PT, R12, R19, PT ;  /* 0x000000130c00720c */ /* 0x000fda0003f05270 */
[----:B------:R-:W-:Y:S05]  /*3140*/  @P0 BRA `(.L_x_168) ;  /* 0xffffffec00a40947 */ /* 0x000fea000383ffff */
.L_x_150:
[----:B------:R-:W-:Y:S05]  /*3150*/  BSYNC.RECONVERGENT B3 ;  /* 0x0000000000037941 */ /* 0x000fea0003800200 */
.L_x_149:
[----:B------:R-:W-:-:S04]  /*3160*/  IADD3 R14, PT, PT, R3, R14, RZ ;  /* 0x0000000e030e7210 */ /* 0x000fc80007ffe0ff */
[----:B------:R-:W-:-:S13]  /*3170*/  ISETP.GE.AND P0, PT, R14, R7, PT ;  /* 0x000000070e00720c */ /* 0x000fda0003f06270 */
[----:B------:R-:W-:Y:S05]  /*3180*/  @!P0 BRA `(.L_x_169) ;  /* 0xffffffec00788947 */ /* 0x000fea000383ffff */
[----:B------:R-:W-:Y:S05]  /*3190*/  BRA `(.L_x_147) ;  /* 0x0000001400d47947 */ /* 0x000fea0003800000 */
.L_x_148:
[----:B------:R-:W-:Y:S01]  /*31a0*/  VIADD R0, R2, 0xf3000000 ;  /* 0xf300000002007836 */ /* 0x000fe20000000000 */
[----:B------:R0:W1:Y:S01]  /*31b0*/  MUFU.RSQ R9, R2 ;  /* 0x0000000200097308 */ /* 0x0000620000001400 */
[----:B------:R-:W-:-:S03]  /*31c0*/  VIMNMX R12, PT, PT, R19, 0x1, !PT ;  /* 0x00000001130c7848 */ /* 0x000fc60007fe0100 */
[----:B------:R-:W-:Y:S02]  /*31d0*/  ISETP.GT.U32.AND P0, PT, R0, 0x727fffff, PT ;  /* 0x727fffff0000780c */ /* 0x000fe40003f04070 */
[C---:B------:R-:W-:Y:S02]  /*31e0*/  LOP3.LUT R14, R12.reuse, 0x3, RZ, 0xc0, !PT ;  /* 0x000000030c0e7812 */ /* 0x040fe400078ec0ff */
[----:B------:R-:W-:-:S09]  /*31f0*/  LOP3.LUT R12, R12, 0x7c, RZ, 0xc0, !PT ;  /* 0x0000007c0c0c7812 */ /* 0x000fd200078ec0ff */
[----:B01----:R-:W-:Y:S05]  /*3200*/  @!P0 BRA `(.L_x_170) ;  /* 0x0000000000188947 */ /* 0x003fea0003800000 */
[----:B------:R-:W-:Y:S01]  /*3210*/  BSSY.RECONVERGENT B1, `(.L_x_171) ;  /* 0x0000003000017945 */ /* 0x000fe20003800200 */
[----:B------:R-:W-:-:S07]  /*3220*/  MOV R21, 0x3240 ;  /* 0x0000324000157802 */ /* 0x000fce0000000f00 */
[----:B--2---:R-:W-:Y:S05]  /*3230*/  CALL.REL.NOINC `($__internal_2_$__cuda_sm20_sqrt_rn_f32_slowpath) ;  /* 0x0000002800907944 */ /* 0x004fea0003c00000 */
[----:B------:R-:W-:Y:S05]  /*3240*/  BSYNC.RECONVERGENT B1 ;  /* 0x0000000000017941 */ /* 0x000fea0003800200 */
.L_x_171:
[----:B------:R-:W-:Y:S01]  /*3250*/  MOV R18, R0 ;  /* 0x0000000000127202 */ /* 0x000fe20000000f00 */
[----:B------:R-:W-:Y:S06]  /*3260*/  BRA `(.L_x_172) ;  /* 0x0000000000107947 */ /* 0x000fec0003800000 */
.L_x_170:
[----:B--2---:R-:W-:Y:S01]  /*3270*/  FMUL.FTZ R11, R2, R9 ;  /* 0x00000009020b7220 */ /* 0x004fe20000410000 */
[----:B------:R-:W-:-:S03]  /*3280*/  FMUL.FTZ R9, R9, 0.5 ;  /* 0x3f00000009097820 */ /* 0x000fc60000410000 */
[----:B------:R-:W-:-:S04]  /*3290*/  FFMA R2, -R11, R11, R2 ;  /* 0x0000000b0b027223 */ /* 0x000fc80000000102 */
[----:B------:R-:W-:-:S07]  /*32a0*/  FFMA R18, R2, R9, R11 ;  /* 0x0000000902127223 */ /* 0x000fce000000000b */
.L_x_172:
[----:B------:R-:W-:-:S07]  /*32b0*/  MOV R2, R8 ;  /* 0x0000000800027202 */ /* 0x000fce0000000f00 */
.L_x_205:
[----:B------:R-:W0:Y:S01]  /*32c0*/  LDCU UR4, c[0x0][0x3a4] ;  /* 0x00007480ff0477ac */ /* 0x000e220008000800 */
[----:B------:R-:W-:Y:S01]  /*32d0*/  ISETP.GE.AND P0, PT, R6, 0x1, PT ;  /* 0x000000010600780c */ /* 0x000fe20003f06270 */
[----:B------:R-:W-:Y:S01]  /*32e0*/  BSSY.RECONVERGENT B5, `(.L_x_173) ;  /* 0x000015d000057945 */ /* 0x000fe20003800200 */
[----:B-12---:R-:W-:-:S04]  /*32f0*/  IADD3 R0, PT, PT, R2, UR5, RZ ;  /* 0x0000000502007c10 */ /* 0x006fc8000fffe0ff */
[----:B0-----:R-:W-:-:S13]  /*3300*/  ISETP.GE.OR P0, PT, R0, UR4, !P0 ;  /* 0x0000000400007c0c */ /* 0x001fda000c706670 */
[----:B------:R-:W-:Y:S05]  /*3310*/  @P0 BRA `(.L_x_174) ;  /* 0x0000001400640947 */ /* 0x000fea0003800000 */
[----:B------:R-:W-:Y:S01]  /*3320*/  ISETP.GE.AND P0, PT, R6, 0x4, PT ;  /* 0x000000040600780c */ /* 0x000fe20003f06270 */
[----:B------:R-:W-:Y:S01]  /*3330*/  BSSY.RECONVERGENT B4, `(.L_x_175) ;  /* 0x00000c7000047945 */ /* 0x000fe20003800200 */
[----:B------:R-:W-:Y:S01]  /*3340*/  LEA R15, R2, R4, 0x2 ;  /* 0x00000004020f7211 */ /* 0x000fe200078e10ff */
[----:B------:R-:W-:-:S10]  /*3350*/  IMAD.MOV.U32 R0, RZ, RZ, RZ ;  /* 0x000000ffff007224 */ /* 0x000fd400078e00ff */
[----:B------:R-:W-:Y:S05]  /*3360*/  @!P0 BRA `(.L_x_176) ;  /* 0x0000000c000c8947 */ /* 0x000fea0003800000 */
[----:B------:R-:W-:Y:S01]  /*3370*/  HFMA2 R17, -RZ, RZ, 0, 0 ;  /* 0x00000000ff117431 */ /* 0x000fe200000001ff */
[----:B------:R-:W-:Y:S06]  /*3380*/  BSSY.RECONVERGENT B3, `(.L_x_177) ;  /* 0x00000c0000037945 */ /* 0x000fec0003800200 */
.L_x_194:
[----:B------:R-:W0:Y:S01]  /*3390*/  LDCU UR4, c[0x0][0x3a4] ;  /* 0x00007480ff0477ac */ /* 0x000e220008000800 */
[C---:B--2---:R-:W-:Y:S01]  /*33a0*/  IADD3 R16, PT, PT, R17.reuse, UR6, RZ ;  /* 0x0000000611107c10 */ /* 0x044fe2000fffe0ff */
[----:B------:R-:W-:Y:S01]  /*33b0*/  BSSY.RECONVERGENT B6, `(.L_x_178) ;  /* 0x000002e000067945 */ /* 0x000fe20003800200 */
[----:B------:R-:W-:-:S04]  /*33c0*/  IADD3 R17, PT, PT, R17, 0x4, RZ ;  /* 0x0000000411117810 */ /* 0x000fc80007ffe0ff */
[----:B------:R-:W-:Y:S02]  /*33d0*/  ISETP.NE.AND P2, PT, R17, R12, PT ;  /* 0x0000000c1100720c */ /* 0x000fe40003f45270 */
[----:B0-----:R-:W-:-:S13]  /*33e0*/  ISETP.GE.AND P0, PT, R16, UR4, PT ;  /* 0x0000000410007c0c */ /* 0x001fda000bf06270 */
[----:B-1----:R-:W-:Y:S05]  /*33f0*/  @P0 BRA `(.L_x_179) ;  /* 0x0000000000a40947 */ /* 0x002fea0003800000 */
[----:B------:R-:W0:Y:S01]  /*3400*/  MUFU.RCP R9, R18 ;  /* 0x0000001200097308 */ /* 0x000e220000001000 */
[----:B------:R-:W-:Y:S07]  /*3410*/  BSSY.RECONVERGENT B7, `(.L_x_180) ;  /* 0x000000d000077945 */ /* 0x000fee0003800200 */
[----:B------:R-:W1:Y:S01]  /*3420*/  FCHK P0, RZ, R18 ;  /* 0x00000012ff007302 */ /* 0x000e620000000000 */
[----:B0-----:R-:W-:-:S04]  /*3430*/  FFMA R0, R9, -R18, 1 ;  /* 0x3f80000009007423 */ /* 0x001fc80000000812 */
[----:B------:R-:W-:-:S04]  /*3440*/  FFMA R0, R9, R0, R9 ;  /* 0x0000000009007223 */ /* 0x000fc80000000009 */
[----:B------:R-:W-:-:S04]  /*3450*/  FFMA R9, RZ, R0, RZ ;  /* 0x00000000ff097223 */ /* 0x000fc800000000ff */
[----:B------:R-:W-:-:S04]  /*3460*/  FFMA R10, R9, -R18, RZ ;  /* 0x80000012090a7223 */ /* 0x000fc800000000ff */
[----:B------:R-:W-:Y:S01]  /*3470*/  FFMA R11, R0, R10, R9 ;  /* 0x0000000a000b7223 */ /* 0x000fe20000000009 */
[----:B-1----:R-:W-:Y:S06]  /*3480*/  @!P0 BRA `(.L_x_181) ;  /* 0x0000000000148947 */ /* 0x002fec0003800000 */
[----:B------:R-:W-:Y:S01]  /*3490*/  MOV R23, RZ ;  /* 0x000000ff00177202 */ /* 0x000fe20000000f00 */
[----:B------:R-:W-:Y:S01]  /*34a0*/  IMAD.MOV.U32 R24, RZ, RZ, R18 ;  /* 0x000000ffff187224 */ /* 0x000fe200078e0012 */
[----:B------:R-:W-:-:S07]  /*34b0*/  MOV R10, 0x34d0 ;  /* 0x000034d0000a7802 */ /* 0x000fce0000000f00 */
[----:B------:R-:W-:Y:S05]  /*34c0*/  CALL.REL.NOINC `($__internal_3_$__cuda_sm3x_div_rn_noftz_f32_slowpath) ;  /* 0x0000002800447944 */ /* 0x000fea0003c00000 */
[----:B------:R-:W-:-:S07]  /*34d0*/  MOV R11, R0 ;  /* 0x00000000000b7202 */ /* 0x000fce0000000f00 */
.L_x_181:
[----:B------:R-:W-:Y:S05]  /*34e0*/  BSYNC.RECONVERGENT B7 ;  /* 0x0000000000077941 */ /* 0x000fea0003800200 */
.L_x_180:
[----:B------:R-:W0:Y:S01]  /*34f0*/  LDS R9, [R15+0x100] ;  /* 0x000100000f097984 */ /* 0x000e220000000800 */
[----:B------:R-:W-:Y:S01]  /*3500*/  HFMA2 R20, -RZ, RZ, 0.96630859375, -0.0022525787353515625 ;  /* 0x3bbb989dff147431 */ /* 0x000fe200000001ff */
[----:B------:R-:W-:Y:S02]  /*3510*/  MOV R21, 0x437c0000 ;  /* 0x437c000000157802 */ /* 0x000fe40000000f00 */
[----:B0-----:R-:W-:-:S05]  /*3520*/  FMNMX R0, R9, R11, !PT ;  /* 0x0000000b09007209 */ /* 0x001fca0007800000 */
[----:B------:R-:W-:Y:S01]  /*3530*/  FADD R13, R9, -R0 ;  /* 0x80000000090d7221 */ /* 0x000fe20000000000 */
[----:B------:R-:W-:Y:S01]  /*3540*/  FADD R19, -R0, R11 ;  /* 0x0000000b00137221 */ /* 0x000fe20000000100 */
[----:B------:R-:W0:Y:S02]  /*3550*/  LDS R9, [R15] ;  /* 0x000000000f097984 */ /* 0x000e240000000800 */
[-C--:B------:R-:W-:Y:S01]  /*3560*/  FFMA.SAT R10, R13, R20.reuse, 0.5 ;  /* 0x3f0000000d0a7423 */ /* 0x080fe20000002014 */
[----:B------:R-:W-:Y:S01]  /*3570*/  FFMA.SAT R11, R19, R20, 0.5 ;  /* 0x3f000000130b7423 */ /* 0x000fe20000002014 */
[----:B------:R1:W-:Y:S02]  /*3580*/  STS [R15+0x100], R0 ;  /* 0x000100000f007388 */ /* 0x0003e40000000800 */
[-C--:B------:R-:W-:Y:S01]  /*3590*/  FFMA.RM R10, R10, R21.reuse, 12582913 ;  /* 0x4b4000010a0a7423 */ /* 0x080fe20000004015 */
[----:B------:R-:W-:-:S03]  /*35a0*/  FFMA.RM R21, R11, R21, 12582913 ;  /* 0x4b4000010b157423 */ /* 0x000fc60000004015 */
[C---:B------:R-:W-:Y:S01]  /*35b0*/  FADD R20, R10.reuse, -12583039 ;  /* 0xcb40007f0a147421 */ /* 0x040fe20000000000 */
[C---:B------:R-:W-:Y:S01]  /*35c0*/  FADD R22, R21.reuse, -12583039 ;  /* 0xcb40007f15167421 */ /* 0x040fe20000000000 */
[----:B------:R-:W-:Y:S01]  /*35d0*/  SHF.L.U32 R10, R10, 0x17, RZ ;  /* 0x000000170a0a7819 */ /* 0x000fe200000006ff */
[----:B------:R-:W-:Y:S02]  /*35e0*/  IMAD.SHL.U32 R24, R21, 0x800000, RZ ;  /* 0x0080000015187824 */ /* 0x000fe400078e00ff */
[----:B------:R-:W-:Y:S01]  /*35f0*/  FFMA R20, R13, 1.4426950216293334961, -R20 ;  /* 0x3fb8aa3b0d147823 */ /* 0x000fe20000000814 */
[----:B------:R-:W-:-:S03]  /*3600*/  FFMA R22, R19, 1.4426950216293334961, -R22 ;  /* 0x3fb8aa3b13167823 */ /* 0x000fc60000000816 */
[----:B------:R-:W-:Y:S01]  /*3610*/  FFMA R20, R13, 1.925963033500011079e-08, R20 ;  /* 0x32a570600d147823 */ /* 0x000fe20000000014 */
[----:B------:R-:W-:-:S03]  /*3620*/  FFMA R22, R19, 1.925963033500011079e-08, R22 ;  /* 0x32a5706013167823 */ /* 0x000fc60000000016 */
[----:B------:R-:W2:Y:S08]  /*3630*/  MUFU.EX2 R11, R20 ;  /* 0x00000014000b7308 */ /* 0x000eb00000000800 */
[----:B------:R-:W3:Y:S01]  /*3640*/  MUFU.EX2 R22, R22 ;  /* 0x0000001600167308 */ /* 0x000ee20000000800 */
[----:B--2---:R-:W-:-:S04]  /*3650*/  FMUL R10, R10, R11 ;  /* 0x0000000b0a0a7220 */ /* 0x004fc80000400000 */
[----:B0-----:R-:W-:-:S04]  /*3660*/  FMUL R9, R9, R10 ;  /* 0x0000000a09097220 */ /* 0x001fc80000400000 */
[----:B---3--:R-:W-:-:S05]  /*3670*/  FFMA R24, R24, R22, R9 ;  /* 0x0000001618187223 */ /* 0x008fca0000000009 */
[----:B------:R1:W-:Y:S02]  /*3680*/  STS [R15], R24 ;  /* 0x000000180f007388 */ /* 0x0003e40000000800 */
.L_x_179:
[----:B------:R-:W-:Y:S05]  /*3690*/  BSYNC.RECONVERGENT B6 ;  /* 0x0000000000067941 */ /* 0x000fea0003800200 */
.L_x_178:
[----:B------:R-:W0:Y:S01]  /*36a0*/  LDCU UR4, c[0x0][0x3a4] ;  /* 0x00007480ff0477ac */ /* 0x000e220008000800 */
[----:B-1----:R-:W-:Y:S01]  /*36b0*/  IADD3 R0, PT, PT, R16, 0x1, RZ ;  /* 0x0000000110007810 */ /* 0x002fe20007ffe0ff */
[----:B------:R-:W-:Y:S03]  /*36c0*/  BSSY.RECONVERGENT B6, `(.L_x_182) ;  /* 0x000002c000067945 */ /* 0x000fe60003800200 */
[----:B0-----:R-:W-:-:S13]  /*36d0*/  ISETP.GE.AND P0, PT, R0, UR4, PT ;  /* 0x0000000400007c0c */ /* 0x001fda000bf06270 */
[----:B------:R-:W-:Y:S05]  /*36e0*/  @P0 BRA `(.L_x_183) ;  /* 0x0000000000a40947 */ /* 0x000fea0003800000 */
        /* <DEDUP_REMOVED lines=10> */
[----:B------:R-:W-:Y:S02]  /*3790*/  MOV R24, R18 ;  /* 0x0000001200187202 */ /* 0x000fe40000000f00 */
[----:B------:R-:W-:-:S07]  /*37a0*/  MOV R10, 0x37c0 ;  /* 0x000037c0000a7802 */ /* 0x000fce0000000f00 */
[----:B------:R-:W-:Y:S05]  /*37b0*/  CALL.REL.NOINC `($__internal_3_$__cuda_sm3x_div_rn_noftz_f32_slowpath) ;  /* 0x0000002400887944 */ /* 0x000fea0003c00000 */
[----:B------:R-:W-:-:S07]  /*37c0*/  MOV R11, R0 ;  /* 0x00000000000b7202 */ /* 0x000fce0000000f00 */
.L_x_185:
[----:B------:R-:W-:Y:S05]  /*37d0*/  BSYNC.RECONVERGENT B7 ;  /* 0x0000000000077941 */ /* 0x000fea0003800200 */
.L_x_184:
[----:B------:R-:W0:Y:S01]  /*37e0*/  LDS R9, [R15+0x100] ;  /* 0x000100000f097984 */ /* 0x000e220000000800 */
[----:B------:R-:W-:Y:S02]  /*37f0*/  HFMA2 R21, -RZ, RZ, 3.7421875, 0 ;  /* 0x437c0000ff157431 */ /* 0x000fe400000001ff */
[----:B------:R-:W-:Y:S01]  /*3800*/  IMAD.MOV.U32 R20, RZ, RZ, 0x3bbb989d ;  /* 0x3bbb989dff147424 */ /* 0x000fe200078e00ff */
        /* <DEDUP_REMOVED lines=10> */
[----:B------:R-:W-:Y:S01]  /*38b0*/  FADD R22, R21, -12583039 ;  /* 0xcb40007f15167421 */ /* 0x000fe20000000000 */
[----:B------:R-:W-:Y:S02]  /*38c0*/  SHF.L.U32 R10, R10, 0x17, RZ ;  /* 0x000000170a0a7819 */ /* 0x000fe400000006ff */
[----:B------:R-:W-:Y:S01]  /*38d0*/  FFMA R20, R13, 1.4426950216293334961, -R20 ;  /* 0x3fb8aa3b0d147823 */ /* 0x000fe20000000814 */
[----:B------:R-:W-:Y:S01]  /*38e0*/  FFMA R22, R19, 1.4426950216293334961, -R22 ;  /* 0x3fb8aa3b13167823 */ /* 0x000fe20000000816 */
[----:B------:R-:W-:Y:S02]  /*38f0*/  SHF.L.U32 R24, R21, 0x17, RZ ;  /* 0x0000001715187819 */ /* 0x000fe400000006ff */
        /* <DEDUP_REMOVED lines=8> */
.L_x_183:
[----:B------:R-:W-:Y:S05]  /*3980*/  BSYNC.RECONVERGENT B6 ;  /* 0x0000000000067941 */ /* 0x000fea0003800200 */
.L_x_182:
        /* <DEDUP_REMOVED lines=14> */
[----:B------:R-:W-:Y:S01]  /*3a70*/  IMAD.MOV.U32 R23, RZ, RZ, RZ ;  /* 0x000000ffff177224 */ /* 0x000fe200078e00ff */
[----:B------:R-:W-:Y:S02]  /*3a80*/  MOV R24, R18 ;  /* 0x0000001200187202 */ /* 0x000fe40000000f00 */
[----:B------:R-:W-:-:S07]  /*3a90*/  MOV R10, 0x3ab0 ;  /* 0x00003ab0000a7802 */ /* 0x000fce0000000f00 */
[----:B------:R-:W-:Y:S05]  /*3aa0*/  CALL.REL.NOINC `($__internal_3_$__cuda_sm3x_div_rn_noftz_f32_slowpath) ;  /* 0x0000002000cc7944 */ /* 0x000fea0003c00000 */
[----:B------:R-:W-:-:S07]  /*3ab0*/  MOV R11, R0 ;  /* 0x00000000000b7202 */ /* 0x000fce0000000f00 */
.L_x_189:
[----:B------:R-:W-:Y:S05]  /*3ac0*/  BSYNC.RECONVERGENT B7 ;  /* 0x0000000000077941 */ /* 0x000fea0003800200 */
.L_x_188:
        /* <DEDUP_REMOVED lines=14> */
[----:B------:R-:W-:Y:S01]  /*3bb0*/  IMAD.SHL.U32 R10, R10, 0x800000, RZ ;  /* 0x008000000a0a7824 */ /* 0x000fe200078e00ff */
[----:B------:R-:W-:Y:S01]  /*3bc0*/  SHF.L.U32 R24, R21, 0x17, RZ ;  /* 0x0000001715187819 */ /* 0x000fe200000006ff */
        /* <DEDUP_REMOVED lines=10> */
.L_x_187:
[----:B------:R-:W-:Y:S05]  /*3c70*/  BSYNC.RECONVERGENT B6 ;  /* 0x0000000000067941 */ /* 0x000fea0003800200 */
.L_x_186:
[----:B------:R-:W0:Y:S01]  /*3c80*/  LDCU UR4, c[0x0][0x3a4] ;  /* 0x00007480ff0477ac */ /* 0x000e220008000800 */
[----:B------:R-:W-:Y:S01]  /*3c90*/  IADD3 R16, PT, PT, R16, 0x3, RZ ;  /* 0x0000000310107810 */ /* 0x000fe20007ffe0ff */
[----:B------:R-:W-:Y:S03]  /*3ca0*/  BSSY.RECONVERGENT B6, `(.L_x_190) ;  /* 0x000002c000067945 */ /* 0x000fe60003800200 */
[----:B0-----:R-:W-:-:S13]  /*3cb0*/  ISETP.GE.AND P0, PT, R16, UR4, PT ;  /* 0x0000000410007c0c */ /* 0x001fda000bf06270 */
[----:B------:R-:W-:Y:S05]  /*3cc0*/  @P0 BRA `(.L_x_191) ;  /* 0x0000000000a40947 */ /* 0x000fea0003800000 */
[----:B------:R-:W1:Y:S01]  /*3cd0*/  MUFU.RCP R9, R18 ;  /* 0x0000001200097308 */ /* 0x000e620000001000 */
[----:B------:R-:W-:Y:S07]  /*3ce0*/  BSSY.RECONVERGENT B7, `(.L_x_192) ;  /* 0x000000d000077945 */ /* 0x000fee0003800200 */
[----:B------:R-:W0:Y:S01]  /*3cf0*/  FCHK P0, RZ, R18 ;  /* 0x00000012ff007302 */ /* 0x000e220000000000 */
[----:B-1----:R-:W-:-:S04]  /*3d00*/  FFMA R0, R9, -R18, 1 ;  /* 0x3f80000009007423 */ /* 0x002fc80000000812 */
[----:B------:R-:W-:-:S04]  /*3d10*/  FFMA R0, R9, R0, R9 ;  /* 0x0000000009007223 */ /* 0x000fc80000000009 */
[----:B------:R-:W-:-:S04]  /*3d20*/  FFMA R9, RZ, R0, RZ ;  /* 0x00000000ff097223 */ /* 0x000fc800000000ff */
[----:B------:R-:W-:-:S04]  /*3d30*/  FFMA R11, R9, -R18, RZ ;  /* 0x80000012090b7223 */ /* 0x000fc800000000ff */
[----:B------:R-:W-:Y:S01]  /*3d40*/  FFMA R11, R0, R11, R9 ;  /* 0x0000000b000b7223 */ /* 0x000fe20000000009 */
[----:B0-----:R-:W-:Y:S06]  /*3d50*/  @!P0 BRA `(.L_x_193) ;  /* 0x0000000000148947 */ /* 0x001fec0003800000 */
[----:B------:R-:W-:Y:S01]  /*3d60*/  HFMA2 R23, -RZ, RZ, 0, 0 ;  /* 0x00000000ff177431 */ /* 0x000fe200000001ff */
[----:B------:R-:W-:Y:S02]  /*3d70*/  MOV R24, R18 ;  /* 0x0000001200187202 */ /* 0x000fe40000000f00 */
[----:B------:R-:W-:-:S07]  /*3d80*/  MOV R10, 0x3da0 ;  /* 0x00003da0000a7802 */ /* 0x000fce0000000f00 */
[----:B------:R-:W-:Y:S05]  /*3d90*/  CALL.REL.NOINC `($__internal_3_$__cuda_sm3x_div_rn_noftz_f32_slowpath) ;  /* 0x0000002000107944 */ /* 0x000fea0003c00000 */
[----:B------:R-:W-:-:S07]  /*3da0*/  IMAD.MOV.U32 R11, RZ, RZ, R0 ;  /* 0x000000ffff0b7224 */ /* 0x000fce00078e0000 */
.L_x_193:
[----:B------:R-:W-:Y:S05]  /*3db0*/  BSYNC.RECONVERGENT B7 ;  /* 0x0000000000077941 */ /* 0x000fea0003800200 */
.L_x_192:
        /* <DEDUP_REMOVED lines=12> */
[----:B------:R-:W-:Y:S01]  /*3e80*/  FADD R11, R13, -12583039 ;  /* 0xcb40007f0d0b7421 */ /* 0x000fe20000000000 */
[----:B------:R-:W-:Y:S01]  /*3e90*/  FADD R21, R19, -12583039 ;  /* 0xcb40007f13157421 */ /* 0x000fe20000000000 */
[----:B------:R-:W-:Y:S02]  /*3ea0*/  SHF.L.U32 R13, R13, 0x17, RZ ;  /* 0x000000170d0d7819 */ /* 0x000fe400000006ff */
[----:B------:R-:W-:Y:S01]  /*3eb0*/  FFMA R11, R10, 1.4426950216293334961, -R11 ;  /* 0x3fb8aa3b0a0b7823 */ /* 0x000fe2000000080b */
[----:B------:R-:W-:-:S03]  /*3ec0*/  FFMA R21, R16, 1.4426950216293334961, -R21 ;  /* 0x3fb8aa3b10157823 */ /* 0x000fc60000000815 */
[----:B------:R-:W-:Y:S01]  /*3ed0*/  FFMA R11, R10, 1.925963033500011079e-08, R11 ;  /* 0x32a570600a0b7823 */ /* 0x000fe2000000000b */
[----:B------:R-:W-:Y:S01]  /*3ee0*/  FFMA R21, R16, 1.925963033500011079e-08, R21 ;  /* 0x32a5706010157823 */ /* 0x000fe20000000015 */
[----:B------:R-:W-:Y:S02]  /*3ef0*/  SHF.L.U32 R16, R19, 0x17, RZ ;  /* 0x0000001713107819 */ /* 0x000fe400000006ff */
[----:B------:R-:W1:Y:S08]  /*3f00*/  MUFU.EX2 R10, R11 ;  /* 0x0000000b000a7308 */ /* 0x000e700000000800 */
[----:B------:R-:W3:Y:S01]  /*3f10*/  MUFU.EX2 R21, R21 ;  /* 0x0000001500157308 */ /* 0x000ee20000000800 */
[----:B-1----:R-:W-:-:S04]  /*3f20*/  FMUL R10, R13, R10 ;  /* 0x0000000a0d0a7220 */ /* 0x002fc80000400000 */
[----:B0-----:R-:W-:-:S04]  /*3f30*/  FMUL R9, R9, R10 ;  /* 0x0000000a09097220 */ /* 0x001fc80000400000 */
[----:B---3--:R-:W-:-:S05]  /*3f40*/  FFMA R16, R16, R21, R9 ;  /* 0x0000001510107223 */ /* 0x008fca0000000009 */
[----:B------:R2:W-:Y:S02]  /*3f50*/  STS [R15], R16 ;  /* 0x000000100f007388 */ /* 0x0005e40000000800 */
.L_x_191:
[----:B------:R-:W-:Y:S05]  /*3f60*/  BSYNC.RECONVERGENT B6 ;  /* 0x0000000000067941 */ /* 0x000fea0003800200 */
.L_x_190:
[----:B------:R-:W-:Y:S05]  /*3f70*/  @P2 BRA `(.L_x_194) ;  /* 0xfffffff400042947 */ /* 0x000fea000383ffff */
[----:B------:R-:W-:Y:S05]  /*3f80*/  BSYNC.RECONVERGENT B3 ;  /* 0x0000000000037941 */ /* 0x000fea0003800200 */
.L_x_177:
[----:B-12---:R-:W-:-:S07]  /*3f90*/  IMAD.MOV.U32 R0, RZ, RZ, R12 ;  /* 0x000000ffff007224 */ /* 0x006fce00078e000c */
.L_x_176:
[----:B------:R-:W-:Y:S05]  /*3fa0*/  BSYNC.RECONVERGENT B4 ;  /* 0x0000000000047941 */ /* 0x000fea0003800200 */
.L_x_175:
[----:B------:R-:W-:-:S13]  /*3fb0*/  ISETP.NE.AND P0, PT, R14, RZ, PT ;  /* 0x000000ff0e00720c */ /* 0x000fda0003f05270 */
[----:B------:R-:W-:Y:S05]  /*3fc0*/  @!P0 BRA `(.L_x_174) ;  /* 0x0000000800388947 */ /* 0x000fea0003800000 */
[----:B------:R-:W0:Y:S01]  /*3fd0*/  LDCU UR4, c[0x0][0x3a4] ;  /* 0x00007480ff0477ac */ /* 0x000e220008000800 */
[----:B------:R-:W-:Y:S01]  /*3fe0*/  IADD3 R16, PT, PT, R0, UR6, RZ ;  /* 0x0000000600107c10 */ /* 0x000fe2000fffe0ff */
        /* <DEDUP_REMOVED lines=17> */
.L_x_198:
[----:B------:R-:W-:Y:S05]  /*4100*/  BSYNC.RECONVERGENT B4 ;  /* 0x0000000000047941 */ /* 0x000fea0003800200 */
.L_x_197:
        /* <DEDUP_REMOVED lines=15> */
[C---:B------:R-:W-:Y:S01]  /*4200*/  FFMA R11, R10.reuse, 1.4426950216293334961, -R11 ;  /* 0x3fb8aa3b0a0b7823 */ /* 0x040fe2000000080b */
        /* <DEDUP_REMOVED lines=10> */
.L_x_196:
[----:B------:R-:W-:Y:S05]  /*42b0*/  BSYNC.RECONVERGENT B3 ;  /* 0x0000000000037941 */ /* 0x000fea0003800200 */
.L_x_195:
[----:B------:R-:W-:-:S13]  /*42c0*/  ISETP.NE.AND P0, PT, R14, 0x1, PT ;  /* 0x000000010e00780c */ /* 0x000fda0003f05270 */
[----:B------:R-:W-:Y:S05]  /*42d0*/  @!P0 BRA `(.L_x_174) ;  /* 0x0000000400748947 */ /* 0x000fea0003800000 */
        /* <DEDUP_REMOVED lines=19> */
.L_x_202:
[----:B------:R-:W-:Y:S05]  /*4410*/  BSYNC.RECONVERGENT B4 ;  /* 0x0000000000047941 */ /* 0x000fea0003800200 */
.L_x_201:
        /* <DEDUP_REMOVED lines=26> */
.L_x_200:
[----:B------:R-:W-:Y:S05]  /*45c0*/  BSYNC.RECONVERGENT B3 ;  /* 0x0000000000037941 */ /* 0x000fea0003800200 */
.L_x_199:
[----:B------:R-:W0:Y:S01]  /*45d0*/  LDCU UR4, c[0x0][0x3a4] ;  /* 0x00007480ff0477ac */ /* 0x000e220008000800 */
[----:B------:R-:W-:-:S04]  /*45e0*/  IADD3 R16, PT, PT, R16, 0x2, RZ ;  /* 0x0000000210107810 */ /* 0x000fc80007ffe0ff */
[----:B0-----:R-:W-:-:S04]  /*45f0*/  ISETP.GE.AND P0, PT, R16, UR4, PT ;  /* 0x0000000410007c0c */ /* 0x001fc8000bf06270 */
[----:B------:R-:W-:-:S13]  /*4600*/  ISETP.EQ.OR P0, PT, R14, 0x2, P0 ;  /* 0x000000020e00780c */ /* 0x000fda0000702670 */
        /* <DEDUP_REMOVED lines=15> */
.L_x_204:
[----:B------:R-:W-:Y:S05]  /*4700*/  BSYNC.RECONVERGENT B3 ;  /* 0x0000000000037941 */ /* 0x000fea0003800200 */
.L_x_203:
        /* <DEDUP_REMOVED lines=26> */
.L_x_174:
[----:B------:R-:W-:Y:S05]  /*48b0*/  BSYNC.RECONVERGENT B5 ;  /* 0x0000000000057941 */ /* 0x000fea0003800200 */
.L_x_173:
[----:B------:R-:W-:-:S05]  /*48c0*/  IMAD.IADD R2, R3, 0x1, R2 ;  /* 0x0000000103027824 */ /* 0x000fca00078e0202 */
[----:B------:R-:W-:-:S13]  /*48d0*/  ISETP.GE.AND P0, PT, R2, R7, PT ;  /* 0x000000070200720c */ /* 0x000fda0003f06270 */
[----:B------:R-:W-:Y:S05]  /*48e0*/  @!P0 BRA `(.L_x_205) ;  /* 0xffffffe800748947 */ /* 0x000fea000383ffff */
.L_x_147:
[----:B------:R-:W-:Y:S05]  /*48f0*/  BSYNC.RECONVERGENT B0 ;  /* 0x0000000000007941 */ /* 0x000fea0003800200 */
.L_x_146:
[----:B------:R-:W-:Y:S01]  /*4900*/  BAR.SYNC.DEFER_BLOCKING 0x0 ;  /* 0x0000000000007b1d */ /* 0x000fe20000010000 */
[----:B------:R-:W-:-:S13]  /*4910*/  ISETP.GE.AND P0, PT, R8, R7, PT ;  /* 0x000000070800720c */ /* 0x000fda0003f06270 */
[----:B------:R-:W-:Y:S05]  /*4920*/  @P0 EXIT ;  /* 0x000000000000094d */ /* 0x000fea0003800000 */
[----:B------:R-:W4:Y:S01]  /*4930*/  LDCU UR4, c[0x0][0x3a8] ;  /* 0x00007500ff0477ac */ /* 0x000f220008000800 */
[----:B------:R-:W0:Y:S01]  /*4940*/  LDCU UR11, c[0x0][0x360] ;  /* 0x00006c00ff0b77ac */ /* 0x000e220008000800 */
[----:B----4-:R-:W-:Y:S02]  /*4950*/  ULOP3.LUT UR14, UR4, 0x7, URZ, 0xc0, !UPT ;  /* 0x00000007040e7892 */ /* 0x010fe4000f8ec0ff */
[----:B------:R-:W-:Y:S02]  /*4960*/  ULOP3.LUT UR16, UR4, 0x7ffffff8, URZ, 0xc0, !UPT ;  /* 0x7ffffff804107892 */ /* 0x000fe4000f8ec0ff */
[----:B------:R-:W-:Y:S02]  /*4970*/  UIADD3 UR13, UPT, UPT, UR4, -0x1, URZ ;  /* 0xffffffff040d7890 */ /* 0x000fe4000fffe0ff */
[----:B------:R-:W-:Y:S02]  /*4980*/  ULOP3.LUT UR4, UR4, 0x3, URZ, 0xc0, !UPT ;  /* 0x0000000304047892 */ /* 0x000fe4000f8ec0ff */
[----:B------:R-:W-:-:S02]  /*4990*/  UIADD3 UR15, UPT, UPT, UR14, -0x1, URZ ;  /* 0xffffffff0e0f7890 */ /* 0x000fc4000fffe0ff */
[----:B0-----:R-:W-:-:S12]  /*49a0*/  UIADD3 UR12, UPT, UPT, -UR16, URZ, URZ ;  /* 0x000000ff100c7290 */ /* 0x001fd8000fffe1ff */
.L_x_242:
[----:B01-3--:R-:W0:Y:S01]  /*49b0*/  LDC R9, c[0x0][0x3a8] ;  /* 0x0000ea00ff097b82 */ /* 0x00be220000000800 */
[----:B------:R-:W-:Y:S01]  /*49c0*/  IADD3 R2, PT, PT, R8, UR5, RZ ;  /* 0x0000000508027c10 */ /* 0x000fe2000fffe0ff */
[----:B------:R-:W-:Y:S06]  /*49d0*/  BSSY.RECONVERGENT B0, `(.L_x_206) ;  /* 0x0000126000007945 */ /* 0x000fec0003800200 */
[----:B--2---:R-:W1:Y:S01]  /*49e0*/  LDC R11, c[0x0][0x3a4] ;  /* 0x0000e900ff0b7b82 */ /* 0x004e620000000800 */
[----:B0-----:R-:W-:-:S04]  /*49f0*/  ISETP.GE.AND P0, PT, R9, 0x1, PT ;  /* 0x000000010900780c */ /* 0x001fc80003f06270 */
[----:B-1----:R-:W-:-:S13]  /*4a00*/  ISETP.GE.OR P0, PT, R2, R11, !P0 ;  /* 0x0000000b0200720c */ /* 0x002fda0004706670 */
[----:B------:R-:W-:Y:S05]  /*4a10*/  @P0 BRA `(.L_x_207) ;  /* 0x0000001000840947 */ /* 0x000fea0003800000 */
[----:B------:R-:W-:Y:S01]  /*4a20*/  LEA R3, R8, R4, 0x2 ;  /* 0x0000000408037211 */ /* 0x000fe200078e10ff */
[----:B------:R-:W-:Y:S01]  /*4a30*/  UISETP.GE.U32.AND UP0, UPT, UR13, 0x7, UPT ;  /* 0x000000070d00788c */ /* 0x000fe2000bf06070 */
[----:B------:R-:W-:Y:S02]  /*4a40*/  IMAD R2, R11, UR10, R2 ;  /* 0x0000000a0b027c24 */ /* 0x000fe4000f8e0202 */
[----:B------:R-:W-:Y:S02]  /*4a50*/  HFMA2 R15, -RZ, RZ, 0, 0 ;  /* 0x00000000ff0f7431 */ /* 0x000fe400000001ff */
[----:B------:R-:W0:Y:S01]  /*4a60*/  LDS R3, [R3] ;  /* 0x0000000003037984 */ /* 0x000e220000000800 */
[----:B------:R-:W-:-:S03]  /*4a70*/  IMAD R2, R2, R9, RZ ;  /* 0x0000000902027224 */ /* 0x000fc600078e02ff */
[----:B------:R-:W-:Y:S05]  /*4a80*/  BRA.U !UP0, `(.L_x_208) ;  /* 0x00000009083c7547 */ /* 0x000fea000b800000 */
[----:B------:R-:W1:Y:S01]  /*4a90*/  S2UR UR7, SR_CgaCtaId ;  /* 0x00000000000779c3 */ /* 0x000e620000008800 */
[----:B------:R-:W-:Y:S01]  /*4aa0*/  UMOV UR6, 0x400 ;  /* 0x0000040000067882 */ /* 0x000fe20000000000 */
[----:B------:R-:W-:Y:S01]  /*4ab0*/  LEA R0, R8, 0x300, 0x2 ;  /* 0x0000030008007811 */ /* 0x000fe200078e10ff */
[----:B------:R-:W-:Y:S01]  /*4ac0*/  IMAD.U32 R6, RZ, RZ, UR12 ;  /* 0x0000000cff067e24 */ /* 0x000fe2000f8e00ff */
[----:B------:R-:W-:-:S04]  /*4ad0*/  MOV R12, R2 ;  /* 0x00000002000c7202 */ /* 0x000fc80000000f00 */
[----:B------:R-:W2:Y:S01]  /*4ae0*/  LDC.64 R18, c[0x0][0x398] ;  /* 0x0000e600ff127b82 */ /* 0x000ea20000000a00 */
[----:B-1----:R-:W-:-:S06]  /*4af0*/  ULEA UR6, UR7, UR6, 0x18 ;  /* 0x0000000607067291 */ /* 0x002fcc000f8ec0ff */
[----:B------:R-:W-:-:S05]  /*4b00*/  IMAD R0, R0, R9, UR6 ;  /* 0x0000000600007e24 */ /* 0x000fca000f8e0209 */
[----:B------:R-:W-:-:S07]  /*4b10*/  IADD3 R14, PT, PT, R0, 0x10, RZ ;  /* 0x00000010000e7810 */ /* 0x000fce0007ffe0ff */
.L_x_225:
[----:B------:R-:W1:Y:S01]  /*4b20*/  LDS R23, [R14+-0x10] ;  /* 0xfffff0000e177984 */ /* 0x000e620000000800 */
[----:B0-----:R-:W0:Y:S01]  /*4b30*/  MUFU.RCP R0, R3 ;  /* 0x0000000300007308 */ /* 0x001e220000001000 */
[----:B------:R-:W-:Y:S01]  /*4b40*/  BSSY.RECONVERGENT B3, `(.L_x_209) ;  /* 0x000000c000037945 */ /* 0x000fe20003800200 */
[----:B0-----:R-:W-:-:S04]  /*4b50*/  FFMA R9, -R3, R0, 1 ;  /* 0x3f80000003097423 */ /* 0x001fc80000000100 */
[----:B------:R-:W-:Y:S02]  /*4b60*/  FFMA R0, R0, R9, R0 ;  /* 0x0000000900007223 */ /* 0x000fe40000000000 */
[----:B-1----:R-:W0:Y:S02]  /*4b70*/  FCHK P0, R23, R3 ;  /* 0x0000000317007302 */ /* 0x002e240000000000 */
[----:B------:R-:W-:-:S04]  /*4b80*/  FFMA R9, R23, R0, RZ ;  /* 0x0000000017097223 */ /* 0x000fc800000000ff */
[----:B------:R-:W-:-:S04]  /*4b90*/  FFMA R10, -R3, R9, R23 ;  /* 0x00000009030a7223 */ /* 0x000fc80000000117 */
[----:B------:R-:W-:Y:S01]  /*4ba0*/  FFMA R9, R0, R10, R9 ;  /* 0x0000000a00097223 */ /* 0x000fe20000000009 */
[----:B0-----:R-:W-:Y:S06]  /*4bb0*/  @!P0 BRA `(.L_x_210) ;  /* 0x0000000000108947 */ /* 0x001fec0003800000 */
[----:B------:R-:W-:Y:S02]  /*4bc0*/  MOV R24, R3 ;  /* 0x0000000300187202 */ /* 0x000fe40000000f00 */
[----:B------:R-:W-:-:S07]  /*4bd0*/  MOV R10, 0x4bf0 ;  /* 0x00004bf0000a7802 */ /* 0x000fce0000000f00 */
[----:B--2---:R-:W-:Y:S05]  /*4be0*/  CALL.REL.NOINC `($__internal_3_$__cuda_sm3x_div_rn_noftz_f32_slowpath) ;  /* 0x00000010007c7944 */ /* 0x004fea0003c00000 */
[----:B------:R-:W-:-:S07]  /*4bf0*/  MOV R9, R0 ;  /* 0x0000000000097202 */ /* 0x000fce0000000f00 */
.L_x_210:
[----:B------:R-:W-:Y:S05]  /*4c00*/  BSYNC.RECONVERGENT B3 ;  /* 0x0000000000037941 */ /* 0x000fea0003800200 */
.L_x_209:
[----:B------:R-:W0:Y:S01]  /*4c10*/  LDS R23, [R14+-0xc] ;  /* 0xfffff4000e177984 */ /* 0x000e220000000800 */
[----:B------:R-:W1:Y:S01]  /*4c20*/  MUFU.RCP R0, R3 ;  /* 0x0000000300007308 */ /* 0x000e620000001000 */
[----:B--2---:R-:W-:Y:S01]  /*4c30*/  IMAD.WIDE R16, R12, 0x4, R18 ;  /* 0x000000040c107825 */ /* 0x004fe200078e0212 */
[----:B------:R-:W-:Y:S04]  /*4c40*/  BSSY.RECONVERGENT B3, `(.L_x_211) ;  /* 0x000000d000037945 */ /* 0x000fe80003800200 */
[----:B------:R2:W-:Y:S01]  /*4c50*/  STG.E desc[UR8][R16.64], R9 ;  /* 0x0000000910007986 */ /* 0x0005e2000c101908 */
[----:B-1----:R-:W-:-:S04]  /*4c60*/  FFMA R11, -R3, R0, 1 ;  /* 0x3f800000030b7423 */ /* 0x002fc80000000100 */
[----:B------:R-:W-:Y:S01]  /*4c70*/  FFMA R0, R0, R11, R0 ;  /* 0x0000000b00007223 */ /* 0x000fe20000000000 */
[----:B0-----:R-:W0:Y:S03]  /*4c80*/  FCHK P0, R23, R3 ;  /* 0x0000000317007302 */ /* 0x001e260000000000 */
[----:B------:R-:W-:-:S04]  /*4c90*/  FFMA R10, R0, R23, RZ ;  /* 0x00000017000a7223 */ /* 0x000fc800000000ff */
[----:B------:R-:W-:-:S04]  /*4ca0*/  FFMA R11, -R3, R10, R23 ;  /* 0x0000000a030b7223 */ /* 0x000fc80000000117 */
[----:B------:R-:W-:Y:S01]  /*4cb0*/  FFMA R11, R0, R11, R10 ;  /* 0x0000000b000b7223 */ /* 0x000fe2000000000a */
[----:B0-2---:R-:W-:Y:S06]  /*4cc0*/  @!P0 BRA `(.L_x_212) ;  /* 0x0000000000108947 */ /* 0x005fec0003800000 */
[----:B------:R-:W-:Y:S02]  /*4cd0*/  MOV R24, R3 ;  /* 0x0000000300187202 */ /* 0x000fe40000000f00 */
[----:B------:R-:W-:-:S07]  /*4ce0*/  MOV R10, 0x4d00 ;  /* 0x00004d00000a7802 */ /* 0x000fce0000000f00 */
[----:B------:R-:W-:Y:S05]  /*4cf0*/  CALL.REL.NOINC `($__internal_3_$__cuda_sm3x_div_rn_noftz_f32_slowpath) ;  /* 0x0000001000387944 */ /* 0x000fea0003c00000 */
[----:B------:R-:W-:-:S07]  /*4d00*/  IMAD.MOV.U32 R11, RZ, RZ, R0 ;  /* 0x000000ffff0b7224 */ /* 0x000fce00078e0000 */
.L_x_212:
[----:B------:R-:W-:Y:S05]  /*4d10*/  BSYNC.RECONVERGENT B3 ;  /* 0x0000000000037941 */ /* 0x000fea0003800200 */
.L_x_211:
[----:B------:R-:W0:Y:S01]  /*4d20*/  LDS R23, [R14+-0x8] ;  /* 0xfffff8000e177984 */ /* 0x000e220000000800 */
[----:B------:R-:W1:Y:S01]  /*4d30*/  MUFU.RCP R0, R3 ;  /* 0x0000000300007308 */ /* 0x000e620000001000 */
[----:B------:R-:W-:Y:S02]  /*4d40*/  BSSY.RECONVERGENT B3, `(.L_x_213) ;  /* 0x000000d000037945 */ /* 0x000fe40003800200 */
        /* <DEDUP_REMOVED lines=11> */
[----:B------:R-:W-:-:S07]  /*4e00*/  MOV R9, R0 ;  /* 0x0000000000097202 */ /* 0x000fce0000000f00 */
.L_x_214:
[----:B------:R-:W-:Y:S05]  /*4e10*/  BSYNC.RECONVERGENT B3 ;  /* 0x0000000000037941 */ /* 0x000fea0003800200 */
.L_x_213:
        /* <DEDUP_REMOVED lines=15> */
.L_x_216:
[----:B------:R-:W-:Y:S05]  /*4f10*/  BSYNC.RECONVERGENT B3 ;  /* 0x0000000000037941 */ /* 0x000fea0003800200 */
.L_x_215:
[----:B------:R-:W0:Y:S01]  /*4f20*/  LDS R23, [R14] ;  /* 0x000000000e177984 */ /* 0x000e220000000800 */
        /* <DEDUP_REMOVED lines=10> */
[----:B------:R-:W-:Y:S01]  /*4fd0*/  IMAD.MOV.U32 R24, RZ, RZ, R3 ;  /* 0x000000ffff187224 */ /* 0x000fe200078e0003 */
[----:B------:R-:W-:-:S07]  /*4fe0*/  MOV R10, 0x5000 ;  /* 0x00005000000a7802 */ /* 0x000fce0000000f00 */
[----:B------:R-:W-:Y:S05]  /*4ff0*/  CALL.REL.NOINC `($__internal_3_$__cuda_sm3x_div_rn_noftz_f32_slowpath) ;  /* 0x0000000c00787944 */ /* 0x000fea0003c00000 */
[----:B------:R-:W-:-:S07]  /*5000*/  MOV R9, R0 ;  /* 0x0000000000097202 */ /* 0x000fce0000000f00 */
.L_x_218:
[----:B------:R-:W-:Y:S05]  /*5010*/  BSYNC.RECONVERGENT B3 ;  /* 0x0000000000037941 */ /* 0x000fea0003800200 */
.L_x_217:
[----:B------:R-:W0:Y:S01]  /*5020*/  LDS R23, [R14+0x4] ;  /* 0x000004000e177984 */ /* 0x000e220000000800 */
        /* <DEDUP_REMOVED lines=14> */
.L_x_220:
[----:B------:R-:W-:Y:S05]  /*5110*/  BSYNC.RECONVERGENT B3 ;  /* 0x0000000000037941 */ /* 0x000fea0003800200 */
.L_x_219:
        /* <DEDUP_REMOVED lines=15> */
.L_x_222:
[----:B------:R-:W-:Y:S05]  /*5210*/  BSYNC.RECONVERGENT B3 ;  /* 0x0000000000037941 */ /* 0x000fea0003800200 */
.L_x_221:
        /* <DEDUP_REMOVED lines=14> */
.L_x_224:
[----:B------:R-:W-:Y:S05]  /*5300*/  BSYNC.RECONVERGENT B3 ;  /* 0x0000000000037941 */ /* 0x000fea0003800200 */
.L_x_223:
[----:B------:R1:W-:Y:S01]  /*5310*/  STG.E desc[UR8][R16.64+0x1c], R0 ;  /* 0x00001c0010007986 */ /* 0x0003e2000c101908 */
[----:B------:R-:W-:Y:S02]  /*5320*/  IADD3 R6, PT, PT, R6, 0x8, RZ ;  /* 0x0000000806067810 */ /* 0x000fe40007ffe0ff */
[----:B------:R-:W-:Y:S02]  /*5330*/  IADD3 R12, PT, PT, R12, 0x8, RZ ;  /* 0x000000080c0c7810 */ /* 0x000fe40007ffe0ff */
[----:B------:R-:W-:Y:S02]  /*5340*/  ISETP.NE.AND P0, PT, R6, RZ, PT ;  /* 0x000000ff0600720c */ /* 0x000fe40003f05270 */
[----:B------:R-:W-:-:S11]  /*5350*/  IADD3 R14, PT, PT, R14, 0x20, RZ ;  /* 0x000000200e0e7810 */ /* 0x000fd60007ffe0ff */
[----:B-1----:R-:W-:Y:S05]  /*5360*/  @P0 BRA `(.L_x_225) ;  /* 0xfffffff400ec0947 */ /* 0x002fea000383ffff */
[----:B------:R-:W-:-:S07]  /*5370*/  IMAD.U32 R15, RZ, RZ, UR16 ;  /* 0x00000010ff0f7e24 */ /* 0x000fce000f8e00ff */
.L_x_208:
[----:B------:R-:W-:-:S09]  /*5380*/  UISETP.NE.AND UP0, UPT, UR14, URZ, UPT ;  /* 0x000000ff0e00728c */ /* 0x000fd2000bf05270 */
[----:B------:R-:W-:Y:S05]  /*5390*/  BRA.U !UP0, `(.L_x_207) ;  /* 0x0000000908247547 */ /* 0x000fea000b800000 */
[----:B------:R-:W-:-:S09]  /*53a0*/  UISETP.GE.U32.AND UP0, UPT, UR15, 0x3, UPT ;  /* 0x000000030f00788c */ /* 0x000fd2000bf06070 */
[----:B------:R-:W-:Y:S05]  /*53b0*/  BRA.U !UP0, `(.L_x_226) ;  /* 0x0000000508187547 */ /* 0x000fea000b800000 */
[----:B------:R-:W1:Y:S01]  /*53c0*/  LDCU UR6, c[0x0][0x3a8] ;  /* 0x00007500ff0677ac */ /* 0x000e620008000800 */
[----:B0-----:R-:W0:Y:S01]  /*53d0*/  MUFU.RCP R0, R3 ;  /* 0x0000000300007308 */ /* 0x001e220000001000 */
[----:B------:R-:W-:Y:S01]  /*53e0*/  BSSY.RECONVERGENT B3, `(.L_x_227) ;  /* 0x000000f000037945 */ /* 0x000fe20003800200 */
[----:B-1----:R-:W-:Y:S02]  /*53f0*/  IMAD R6, R8, UR6, R15 ;  /* 0x0000000608067c24 */ /* 0x002fe4000f8e020f */
[----:B0-----:R-:W-:-:S03]  /*5400*/  FFMA R9, -R3, R0, 1 ;  /* 0x3f80000003097423 */ /* 0x001fc60000000100 */
[----:B------:R-:W-:Y:S01]  /*5410*/  LEA R6, R6, R5, 0x2 ;  /* 0x0000000506067211 */ /* 0x000fe200078e10ff */
[----:B------:R-:W-:-:S04]  /*5420*/  FFMA R0, R0, R9, R0 ;  /* 0x0000000900007223 */ /* 0x000fc80000000000 */
[----:B------:R-:W0:Y:S02]  /*5430*/  LDS R23, [R6] ;  /* 0x0000000006177984 */ /* 0x000e240000000800 */
[----:B0-----:R-:W0:Y:S01]  /*5440*/  FCHK P0, R23, R3 ;  /* 0x0000000317007302 */ /* 0x001e220000000000 */
[----:B------:R-:W-:-:S04]  /*5450*/  FFMA R9, R0, R23, RZ ;  /* 0x0000001700097223 */ /* 0x000fc800000000ff */
[----:B------:R-:W-:-:S04]  /*5460*/  FFMA R10, -R3, R9, R23 ;  /* 0x00000009030a7223 */ /* 0x000fc80000000117 */
[----:B------:R-:W-:Y:S01]  /*5470*/  FFMA R9, R0, R10, R9 ;  /* 0x0000000a00097223 */ /* 0x000fe20000000009 */
[----:B0-----:R-:W-:Y:S06]  /*5480*/  @!P0 BRA `(.L_x_228) ;  /* 0x0000000000108947 */ /* 0x001fec0003800000 */
[----:B------:R-:W-:Y:S02]  /*5490*/  MOV R24, R3 ;  /* 0x0000000300187202 */ /* 0x000fe40000000f00 */
[----:B------:R-:W-:-:S07]  /*54a0*/  MOV R10, 0x54c0 ;  /* 0x000054c0000a7802 */ /* 0x000fce0000000f00 */
[----:B------:R-:W-:Y:S05]  /*54b0*/  CALL.REL.NOINC `($__internal_3_$__cuda_sm3x_div_rn_noftz_f32_slowpath) ;  /* 0x0000000800487944 */ /* 0x000fea0003c00000 */
[----:B------:R-:W-:-:S07]  /*54c0*/  MOV R9, R0 ;  /* 0x0000000000097202 */ /* 0x000fce0000000f00 */
.L_x_228:
[----:B------:R-:W-:Y:S05]  /*54d0*/  BSYNC.RECONVERGENT B3 ;  /* 0x0000000000037941 */ /* 0x000fea0003800200 */
.L_x_227:
[----:B------:R-:W0:Y:S01]  /*54e0*/  LDS R23, [R6+0x4] ;  /* 0x0000040006177984 */ /* 0x000e220000000800 */
[----:B------:R-:W1:Y:S01]  /*54f0*/  LDC.64 R16, c[0x0][0x398] ;  /* 0x0000e600ff107b82 */ /* 0x000e620000000a00 */
[----:B------:R-:W2:Y:S01]  /*5500*/  MUFU.RCP R0, R3 ;  /* 0x0000000300007308 */ /* 0x000ea20000001000 */
[----:B------:R-:W-:Y:S01]  /*5510*/  IADD3 R11, PT, PT, R2, R15, RZ ;  /* 0x0000000f020b7210 */ /* 0x000fe20007ffe0ff */
[----:B------:R-:W-:Y:S04]  /*5520*/  BSSY.RECONVERGENT B3, `(.L_x_229) ;  /* 0x000000e000037945 */ /* 0x000fe80003800200 */
[----:B-1----:R-:W-:-:S04]  /*5530*/  IMAD.WIDE R16, R11, 0x4, R16 ;  /* 0x000000040b107825 */ /* 0x002fc800078e0210 */
[----:B--2---:R-:W-:Y:S01]  /*5540*/  FFMA R11, -R3, R0, 1 ;  /* 0x3f800000030b7423 */ /* 0x004fe20000000100 */
[----:B------:R1:W-:Y:S03]  /*5550*/  STG.E desc[UR8][R16.64], R9 ;  /* 0x0000000910007986 */ /* 0x0003e6000c101908 */
[----:B------:R-:W-:Y:S01]  /*5560*/  FFMA R0, R0, R11, R0 ;  /* 0x0000000b00007223 */ /* 0x000fe20000000000 */
[----:B0-----:R-:W0:Y:S03]  /*5570*/  FCHK P0, R23, R3 ;  /* 0x0000000317007302 */ /* 0x001e260000000000 */
[----:B------:R-:W-:-:S04]  /*5580*/  FFMA R10, R0, R23, RZ ;  /* 0x00000017000a7223 */ /* 0x000fc800000000ff */
[----:B------:R-:W-:-:S04]  /*5590*/  FFMA R11, -R3, R10, R23 ;  /* 0x0000000a030b7223 */ /* 0x000fc80000000117 */
[----:B------:R-:W-:Y:S01]  /*55a0*/  FFMA R11, R0, R11, R10 ;  /* 0x0000000b000b7223 */ /* 0x000fe2000000000a */
[----:B01----:R-:W-:Y:S06]  /*55b0*/  @!P0 BRA `(.L_x_230) ;  /* 0x0000000000108947 */ /* 0x003fec0003800000 */
[----:B------:R-:W-:Y:S02]  /*55c0*/  MOV R24, R3 ;  /* 0x0000000300187202 */ /* 0x000fe40000000f00 */
[----:B------:R-:W-:-:S07]  /*55d0*/  MOV R10, 0x55f0 ;  /* 0x000055f0000a7802 */ /* 0x000fce0000000f00 */
[----:B------:R-:W-:Y:S05]  /*55e0*/  CALL.REL.NOINC `($__internal_3_$__cuda_sm3x_div_rn_noftz_f32_slowpath) ;  /* 0x0000000400fc7944 */ /* 0x000fea0003c00000 */
[----:B------:R-:W-:-:S07]  /*55f0*/  IMAD.MOV.U32 R11, RZ, RZ, R0 ;  /* 0x000000ffff0b7224 */ /* 0x000fce00078e0000 */
.L_x_230:
[----:B------:R-:W-:Y:S05]  /*5600*/  BSYNC.RECONVERGENT B3 ;  /* 0x0000000000037941 */ /* 0x000fea0003800200 */
.L_x_229:
        /* <DEDUP_REMOVED lines=15> */
.L_x_232:
[----:B------:R-:W-:Y:S05]  /*5700*/  BSYNC.RECONVERGENT B3 ;  /* 0x0000000000037941 */ /* 0x000fea0003800200 */
.L_x_231:
        /* <DEDUP_REMOVED lines=14> */
.L_x_234:
[----:B------:R-:W-:Y:S05]  /*57f0*/  BSYNC.RECONVERGENT B3 ;  /* 0x0000000000037941 */ /* 0x000fea0003800200 */
.L_x_233:
[----:B------:R1:W-:Y:S01]  /*5800*/  STG.E desc[UR8][R16.64+0xc], R0 ;  /* 0x00000c0010007986 */ /* 0x0003e2000c101908 */
[----:B------:R-:W-:-:S07]  /*5810*/  IADD3 R15, PT, PT, R15, 0x4, RZ ;  /* 0x000000040f0f7810 */ /* 0x000fce0007ffe0ff */
.L_x_226:
[----:B------:R-:W-:-:S09]  /*5820*/  UISETP.NE.AND UP0, UPT, UR4, URZ, UPT ;  /* 0x000000ff0400728c */ /* 0x000fd2000bf05270 */
[----:B------:R-:W-:Y:S05]  /*5830*/  BRA.U !UP0, `(.L_x_207) ;  /* 0x0000000108fc7547 */ /* 0x000fea000b800000 */
[----:B------:R-:W-:-:S09]  /*5840*/  UISETP.NE.AND UP0, UPT, UR4, 0x1, UPT ;  /* 0x000000010400788c */ /* 0x000fd2000bf05270 */
[----:B------:R-:W-:Y:S05]  /*5850*/  BRA.U !UP0, `(.L_x_235) ;  /* 0x0000000108987547 */ /* 0x000fea000b800000 */
[----:B------:R-:W2:Y:S01]  /*5860*/  LDCU UR6, c[0x0][0x3a8] ;  /* 0x00007500ff0677ac */ /* 0x000ea20008000800 */
[----:B01----:R-:W0:Y:S01]  /*5870*/  MUFU.RCP R0, R3 ;  /* 0x0000000300007308 */ /* 0x003e220000001000 */
[----:B------:R-:W-:Y:S01]  /*5880*/  BSSY.RECONVERGENT B3, `(.L_x_236) ;  /* 0x000000f000037945 */ /* 0x000fe20003800200 */
[----:B--2---:R-:W-:Y:S02]  /*5890*/  IMAD R6, R8, UR6, R15 ;  /* 0x0000000608067c24 */ /* 0x004fe4000f8e020f */
        /* <DEDUP_REMOVED lines=9> */
[----:B------:R-:W-:Y:S01]  /*5930*/  IMAD.MOV.U32 R24, RZ, RZ, R3 ;  /* 0x000000ffff187224 */ /* 0x000fe200078e0003 */
[----:B------:R-:W-:-:S07]  /*5940*/  MOV R10, 0x5960 ;  /* 0x00005960000a7802 */ /* 0x000fce0000000f00 */
[----:B------:R-:W-:Y:S05]  /*5950*/  CALL.REL.NOINC `($__internal_3_$__cuda_sm3x_div_rn_noftz_f32_slowpath) ;  /* 0x0000000400207944 */ /* 0x000fea0003c00000 */
[----:B------:R-:W-:-:S07]  /*5960*/  MOV R9, R0 ;  /* 0x0000000000097202 */ /* 0x000fce0000000f00 */
.L_x_237:
[----:B------:R-:W-:Y:S05]  /*5970*/  BSYNC.RECONVERGENT B3 ;  /* 0x0000000000037941 */ /* 0x000fea0003800200 */
.L_x_236:
        /* <DEDUP_REMOVED lines=17> */
.L_x_239:
[----:B------:R-:W-:Y:S05]  /*5a90*/  BSYNC.RECONVERGENT B3 ;  /* 0x0000000000037941 */ /* 0x000fea0003800200 */
.L_x_238:
[----:B------:R2:W-:Y:S01]  /*5aa0*/  STG.E desc[UR8][R16.64+0x4], R0 ;  /* 0x0000040010007986 */ /* 0x0005e2000c101908 */
[----:B------:R-:W-:-:S07]  /*5ab0*/  IADD3 R15, PT, PT, R15, 0x2, RZ ;  /* 0x000000020f0f7810 */ /* 0x000fce0007ffe0ff */
.L_x_235:
[----:B------:R-:W3:Y:S02]  /*5ac0*/  LDCU UR6, c[0x0][0x3a8] ;  /* 0x00007500ff0677ac */ /* 0x000ee40008000800 */
[----:B---3--:R-:W-:-:S09]  /*5ad0*/  ULOP3.LUT UP0, URZ, UR6, 0x1, URZ, 0xc0, !UPT ;  /* 0x0000000106ff7892 */ /* 0x008fd2000f80c0ff */
[----:B------:R-:W-:Y:S05]  /*5ae0*/  BRA.U !UP0, `(.L_x_207) ;  /* 0x0000000108507547 */ /* 0x000fea000b800000 */
[----:B-12---:R-:W-:Y:S01]  /*5af0*/  IMAD R0, R8, UR6, R15 ;  /* 0x0000000608007c24 */ /* 0x006fe2000f8e020f */
[----:B------:R-:W-:Y:S04]  /*5b00*/  BSSY.RECONVERGENT B3, `(.L_x_240) ;  /* 0x000000e000037945 */ /* 0x000fe80003800200 */
[----:B------:R-:W-:Y:S02]  /*5b10*/  LEA R6, R0, R5, 0x2 ;  /* 0x0000000500067211 */ /* 0x000fe400078e10ff */
[----:B0-----:R-:W0:Y:S03]  /*5b20*/  MUFU.RCP R0, R3 ;  /* 0x0000000300007308 */ /* 0x001e260000001000 */
[----:B------:R-:W1:Y:S01]  /*5b30*/  LDS R23, [R6] ;  /* 0x0000000006177984 */ /* 0x000e620000000800 */
[----:B0-----:R-:W-:-:S04]  /*5b40*/  FFMA R9, -R3, R0, 1 ;  /* 0x3f80000003097423 */ /* 0x001fc80000000100 */
[----:B------:R-:W-:Y:S01]  /*5b50*/  FFMA R0, R0, R9, R0 ;  /* 0x0000000900007223 */ /* 0x000fe20000000000 */
[----:B-1----:R-:W0:Y:S03]  /*5b60*/  FCHK P0, R23, R3 ;  /* 0x0000000317007302 */ /* 0x002e260000000000 */
[----:B------:R-:W-:-:S04]  /*5b70*/  FFMA R9, R0, R23, RZ ;  /* 0x0000001700097223 */ /* 0x000fc800000000ff */
[----:B------:R-:W-:-:S04]  /*5b80*/  FFMA R10, -R3, R9, R23 ;  /* 0x00000009030a7223 */ /* 0x000fc80000000117 */
[----:B------:R-:W-:Y:S01]  /*5b90*/  FFMA R0, R0, R10, R9 ;  /* 0x0000000a00007223 */ /* 0x000fe20000000009 */
[----:B0-----:R-:W-:Y:S06]  /*5ba0*/  @!P0 BRA `(.L_x_241) ;  /* 0x00000000000c8947 */ /* 0x001fec0003800000 */
[----:B------:R-:W-:Y:S01]  /*5bb0*/  IMAD.MOV.U32 R24, RZ, RZ, R3 ;  /* 0x000000ffff187224 */ /* 0x000fe200078e0003 */
[----:B------:R-:W-:-:S07]  /*5bc0*/  MOV R10, 0x5be0 ;  /* 0x00005be0000a7802 */ /* 0x000fce0000000f00 */
[----:B------:R-:W-:Y:S05]  /*5bd0*/  CALL.REL.NOINC `($__internal_3_$__cuda_sm3x_div_rn_noftz_f32_slowpath) ;  /* 0x0000000000807944 */ /* 0x000fea0003c00000 */
.L_x_241:
[----:B------:R-:W-:Y:S05]  /*5be0*/  BSYNC.RECONVERGENT B3 ;  /* 0x0000000000037941 */ /* 0x000fea0003800200 */
.L_x_240:
[----:B------:R-:W0:Y:S01]  /*5bf0*/  LDC.64 R10, c[0x0][0x398] ;  /* 0x0000e600ff0a7b82 */ /* 0x000e220000000a00 */
[----:B------:R-:W-:-:S05]  /*5c00*/  IADD3 R3, PT, PT, R2, R15, RZ ;  /* 0x0000000f02037210 */ /* 0x000fca0007ffe0ff */
[----:B0-----:R-:W-:-:S05]  /*5c10*/  IMAD.WIDE R2, R3, 0x4, R10 ;  /* 0x0000000403027825 */ /* 0x001fca00078e020a */
[----:B------:R3:W-:Y:S02]  /*5c20*/  STG.E desc[UR8][R2.64], R0 ;  /* 0x0000000002007986 */ /* 0x0007e4000c101908 */
.L_x_207:
[----:B------:R-:W-:Y:S05]  /*5c30*/  BSYNC.RECONVERGENT B0 ;  /* 0x0000000000007941 */ /* 0x000fea0003800200 */
.L_x_206:
[----:B------:R-:W-:-:S04]  /*5c40*/  IADD3 R8, PT, PT, R8, UR11, RZ ;  /* 0x0000000b08087c10 */ /* 0x000fc8000fffe0ff */
[----:B------:R-:W-:-:S13]  /*5c50*/  ISETP.GE.AND P0, PT, R8, R7, PT ;  /* 0x000000070800720c */ /* 0x000fda0003f06270 */
[----:B------:R-:W-:Y:S05]  /*5c60*/  @!P0 BRA `(.L_x_242) ;  /* 0xffffffec00508947 */ /* 0x000fea000383ffff */
[----:B------:R-:W-:Y:S05]  /*5c70*/  EXIT ;  /* 0x000000000000794d */ /* 0x000fea0003800000 */
        .weak           $__internal_2_$__cuda_sm20_sqrt_rn_f32_slowpath
        .type           $__internal_2_$__cuda_sm20_sqrt_rn_f32_slowpath,@function
        .size           $__internal_2_$__cuda_sm20_sqrt_rn_f32_slowpath,($__internal_3_$__cuda_sm3x_div_rn_noftz_f32_slowpath - $__internal_2_$__cuda_sm20_sqrt_rn_f32_slowpath)
$__internal_2_$__cuda_sm20_sqrt_rn_f32_slowpath:
        /* <DEDUP_REMOVED lines=10> */
[----:B------:R-:W-:-:S04]  /*5d20*/  @P0 FFMA R9, R2, 1.84467440737095516160e+19, RZ ;  /* 0x5f80000002090823 */ /* 0x000fc800000000ff */
[----:B------:R-:W0:Y:S02]  /*5d30*/  @P0 MUFU.RSQ R0, R9 ;  /* 0x0000000900000308 */ /* 0x000e240000001400 */
[----:B0-----:R-:W-:Y:S01]  /*5d40*/  @P0 FMUL.FTZ R10, R9, R0 ;  /* 0x00000000090a0220 */ /* 0x001fe20000410000 */
[----:B------:R-:W-:Y:S01]  /*5d50*/  @P0 FMUL.FTZ R13, R0, 0.5 ;  /* 0x3f000000000d0820 */ /* 0x000fe20000410000 */
[----:B------:R-:W-:Y:S02]  /*5d60*/  @!P0 MOV R0, R2 ;  /* 0x0000000200008202 */ /* 0x000fe40000000f00 */
[----:B------:R-:W-:-:S04]  /*5d70*/  @P0 FADD.FTZ R11, -R10, -RZ ;  /* 0x800000ff0a0b0221 */ /* 0x000fc80000010100 */
[----:B------:R-:W-:-:S04]  /*5d80*/  @P0 FFMA R11, R10, R11, R9 ;  /* 0x0000000b0a0b0223 */ /* 0x000fc80000000009 */
[----:B------:R-:W-:-:S04]  /*5d90*/  @P0 FFMA R11, R11, R13, R10 ;  /* 0x0000000d0b0b0223 */ /* 0x000fc8000000000a */
[----:B------:R-:W-:-:S07]  /*5da0*/  @P0 FMUL.FTZ R0, R11, 2.3283064365386962891e-10 ;  /* 0x2f8000000b000820 */ /* 0x000fce0000410000 */
.L_x_243:
[----:B------:R-:W-:Y:S02]  /*5db0*/  HFMA2 R11, -RZ, RZ, 0, 0 ;  /* 0x00000000ff0b7431 */ /* 0x000fe400000001ff */
[----:B------:R-:W-:-:S04]  /*5dc0*/  IMAD.MOV.U32 R10, RZ, RZ, R21 ;  /* 0x000000ffff0a7224 */ /* 0x000fc800078e0015 */
[----:B------:R-:W-:Y:S05]  /*5dd0*/  RET.REL.NODEC R10 `(_Z21studentFlashAttentionPfS_S_S_iii) ;  /* 0xffffffa00a887950 */ /* 0x000fea0003c3ffff */
        .weak           $__internal_3_$__cuda_sm3x_div_rn_noftz_f32_slowpath
        .type           $__internal_3_$__cuda_sm3x_div_rn_noftz_f32_slowpath,@function
        .size           $__internal_3_$__cuda_sm3x_div_rn_noftz_f32_slowpath,(.L_x_552 - $__internal_3_$__cuda_sm3x_div_rn_noftz_f32_slowpath)
$__internal_3_$__cuda_sm3x_div_rn_noftz_f32_slowpath:
[----:B------:R-:W-:Y:S01]  /*5de0*/  SHF.R.U32.HI R9, RZ, 0x17, R24 ;  /* 0x00000017ff097819 */ /* 0x000fe20000011618 */
[----:B------:R-:W-:Y:S01]  /*5df0*/  BSSY.RECONVERGENT B1, `(.L_x_244) ;  /* 0x0000062000017945 */ /* 0x000fe20003800200 */
[----:B------:R-:W-:Y:S02]  /*5e00*/  SHF.R.U32.HI R22, RZ, 0x17, R23 ;  /* 0x00000017ff167819 */ /* 0x000fe40000011617 */
[----:B------:R-:W-:Y:S02]  /*5e10*/  LOP3.LUT R9, R9, 0xff, RZ, 0xc0, !PT ;  /* 0x000000ff09097812 */ /* 0x000fe400078ec0ff */
[----:B------:R-:W-:Y:S02]  /*5e20*/  LOP3.LUT R22, R22, 0xff, RZ, 0xc0, !PT ;  /* 0x000000ff16167812 */ /* 0x000fe400078ec0ff */
[----:B------:R-:W-:Y:S02]  /*5e30*/  IADD3 R0, PT, PT, R9, -0x1, RZ ;  /* 0xffffffff09007810 */ /* 0x000fe40007ffe0ff */
[----:B------:R-:W-:-:S02]  /*5e40*/  IADD3 R13, PT, PT, R22, -0x1, RZ ;  /* 0xffffffff160d7810 */ /* 0x000fc40007ffe0ff */
[----:B------:R-:W-:-:S04]  /*5e50*/  ISETP.GT.U32.AND P0, PT, R0, 0xfd, PT ;  /* 0x000000fd0000780c */ /* 0x000fc80003f04070 */
        /* <DEDUP_REMOVED lines=22> */
[----:B------:R-:W-:Y:S02]  /*5fc0*/  @!P0 IMAD.MOV.U32 R11, RZ, RZ, -0x40 ;  /* 0xffffffc0ff0b8424 */ /* 0x000fe400078e00ff */
[----:B------:R-:W-:Y:S01]  /*5fd0*/  @!P0 FFMA R23, R23, 1.84467440737095516160e+19, RZ ;  /* 0x5f80000017178823 */ /* 0x000fe200000000ff */
[----:B------:R-:W-:Y:S02]  /*5fe0*/  @!P1 FFMA R24, R24, 1.84467440737095516160e+19, RZ ;  /* 0x5f80000018189823 */ /* 0x000fe400000000ff */
[----:B------:R-:W-:-:S07]  /*5ff0*/  @!P1 IADD3 R11, PT, PT, R11, 0x40, RZ ;  /* 0x000000400b0b9810 */ /* 0x000fce0007ffe0ff */
.L_x_245:
[----:B------:R-:W-:Y:S01]  /*6000*/  LEA R25, R9, 0xc0800000, 0x17 ;  /* 0xc080000009197811 */ /* 0x000fe200078eb8ff */
[----:B------:R-:W-:Y:S01]  /*6010*/  BSSY.RECONVERGENT B2, `(.L_x_250) ;  /* 0x0000036000027945 */ /* 0x000fe20003800200 */
[----:B------:R-:W-:Y:S02]  /*6020*/  IADD3 R22, PT, PT, R22, -0x7f, RZ ;  /* 0xffffff8116167810 */ /* 0x000fe40007ffe0ff */
[----:B------:R-:W-:-:S03]  /*6030*/  IADD3 R25, PT, PT, -R25, R24, RZ ;  /* 0x0000001819197210 */ /* 0x000fc60007ffe1ff */
[C---:B------:R-:W-:Y:S01]  /*6040*/  IMAD R0, R22.reuse, -0x800000, R23 ;  /* 0xff80000016007824 */ /* 0x040fe200078e0217 */
[----:B------:R-:W0:Y:S01]  /*6050*/  MUFU.RCP R24, R25 ;  /* 0x0000001900187308 */ /* 0x000e220000001000 */
[----:B------:R-:W-:Y:S01]  /*6060*/  FADD.FTZ R13, -R25, -RZ ;  /* 0x800000ff190d7221 */ /* 0x000fe20000010100 */
[----:B------:R-:W-:-:S04]  /*6070*/  IADD3 R22, PT, PT, R22, 0x7f, -R9 ;  /* 0x0000007f16167810 */ /* 0x000fc80007ffe809 */
[----:B------:R-:W-:Y:S01]  /*6080*/  IADD3 R11, PT, PT, R22, R11, RZ ;  /* 0x0000000b160b7210 */ /* 0x000fe20007ffe0ff */
[----:B0-----:R-:W-:-:S04]  /*6090*/  FFMA R21, R24, R13, 1 ;  /* 0x3f80000018157423 */ /* 0x001fc8000000000d */
[----:B------:R-:W-:-:S04]  /*60a0*/  FFMA R21, R24, R21, R24 ;  /* 0x0000001518157223 */ /* 0x000fc80000000018 */
[----:B------:R-:W-:-:S04]  /*60b0*/  FFMA R24, R0, R21, RZ ;  /* 0x0000001500187223 */ /* 0x000fc800000000ff */
[----:B------:R-:W-:-:S04]  /*60c0*/  FFMA R23, R13, R24, R0 ;  /* 0x000000180d177223 */ /* 0x000fc80000000000 */
[----:B------:R-:W-:-:S04]  /*60d0*/  FFMA R24, R21, R23, R24 ;  /* 0x0000001715187223 */ /* 0x000fc80000000018 */
[----:B------:R-:W-:-:S04]  /*60e0*/  FFMA R13, R13, R24, R0 ;  /* 0x000000180d0d7223 */ /* 0x000fc80000000000 */
[----:B------:R-:W-:-:S05]  /*60f0*/  FFMA R0, R21, R13, R24 ;  /* 0x0000000d15007223 */ /* 0x000fca0000000018 */
[----:B------:R-:W-:-:S04]  /*6100*/  SHF.R.U32.HI R9, RZ, 0x17, R0 ;  /* 0x00000017ff097819 */ /* 0x000fc80000011600 */
[----:B------:R-:W-:-:S04]  /*6110*/  LOP3.LUT R22, R9, 0xff, RZ, 0xc0, !PT ;  /* 0x000000ff09167812 */ /* 0x000fc800078ec0ff */
[----:B------:R-:W-:-:S05]  /*6120*/  IADD3 R9, PT, PT, R22, R11, RZ ;  /* 0x0000000b16097210 */ /* 0x000fca0007ffe0ff */
[----:B------:R-:W-:-:S05]  /*6130*/  VIADD R22, R9, 0xffffffff ;  /* 0xffffffff09167836 */ /* 0x000fca0000000000 */
        /* <DEDUP_REMOVED lines=12> */
[----:B------:R-:W-:Y:S02]  /*6200*/  IADD3 R13, PT, PT, R9, 0x20, RZ ;  /* 0x00000020090d7810 */ /* 0x000fe40007ffe0ff */
[----:B------:R-:W-:Y:S02]  /*6210*/  LOP3.LUT R11, R11, 0x7fffff, RZ, 0xc0, !PT ;  /* 0x007fffff0b0b7812 */ /* 0x000fe400078ec0ff */
[----:B------:R-:W-:Y:S02]  /*6220*/  ISETP.NE.AND P3, PT, R9, RZ, PT ;  /* 0x000000ff0900720c */ /* 0x000fe40003f65270 */
        /* <DEDUP_REMOVED lines=16> */
.L_x_252:
[----:B------:R-:W-:-:S04]  /*6330*/  LOP3.LUT R0, R0, 0x80000000, RZ, 0xc0, !PT ;  /* 0x8000000000007812 */ /* 0x000fc800078ec0ff */
[----:B------:R-:W-:Y:S01]  /*6340*/  LOP3.LUT R0, R0, 0x7f800000, RZ, 0xfc, !PT ;  /* 0x7f80000000007812 */ /* 0x000fe200078efcff */
[----:B------:R-:W-:Y:S06]  /*6350*/  BRA `(.L_x_253) ;  /* 0x0000000000047947 */ /* 0x000fec0003800000 */
.L_x_251:
[----:B------:R-:W-:-:S07]  /*6360*/  LEA R0, R11, R0, 0x17 ;  /* 0x000000000b007211 */ /* 0x000fce00078eb8ff */
.L_x_253:
[----:B------:R-:W-:Y:S05]  /*6370*/  BSYNC.RECONVERGENT B2 ;  /* 0x0000000000027941 */ /* 0x000fea0003800200 */
.L_x_250:
[----:B------:R-:W-:Y:S05]  /*6380*/  BRA `(.L_x_254) ;  /* 0x0000000000207947 */ /* 0x000fea0003800000 */
.L_x_249:
[----:B------:R-:W-:-:S04]  /*6390*/  LOP3.LUT R23, R24, 0x80000000, R23, 0x48, !PT ;  /* 0x8000000018177812 */ /* 0x000fc800078e4817 */
[----:B------:R-:W-:Y:S01]  /*63a0*/  LOP3.LUT R0, R23, 0x7f800000, RZ, 0xfc, !PT ;  /* 0x7f80000017007812 */ /* 0x000fe200078efcff */
[----:B------:R-:W-:Y:S06]  /*63b0*/  BRA `(.L_x_254) ;  /* 0x0000000000147947 */ /* 0x000fec0003800000 */
.L_x_248:
[----:B------:R-:W-:Y:S01]  /*63c0*/  LOP3.LUT R0, R24, 0x80000000, R23, 0x48, !PT ;  /* 0x8000000018007812 */ /* 0x000fe200078e4817 */
[----:B------:R-:W-:Y:S06]  /*63d0*/  BRA `(.L_x_254) ;  /* 0x00000000000c7947 */ /* 0x000fec0003800000 */
.L_x_247:
[----:B------:R-:W0:Y:S01]  /*63e0*/  MUFU.RSQ R0, -QNAN ;  /* 0xffc0000000007908 */ /* 0x000e220000001400 */
[----:B------:R-:W-:Y:S05]  /*63f0*/  BRA `(.L_x_254) ;  /* 0x0000000000047947 */ /* 0x000fea0003800000 */
.L_x_246:
[----:B------:R-:W-:-:S07]  /*6400*/  FADD.FTZ R0, R23, R24 ;  /* 0x0000001817007221 */ /* 0x000fce0000010000 */
.L_x_254:
[----:B------:R-:W-:Y:S05]  /*6410*/  BSYNC.RECONVERGENT B1 ;  /* 0x0000000000017941 */ /* 0x000fea0003800200 */
.L_x_244:
[----:B------:R-:W-:-:S04]  /*6420*/  HFMA2 R11, -RZ, RZ, 0, 0 ;  /* 0x00000000ff0b7431 */ /* 0x000fc800000001ff */
[----:B0-----:R-:W-:Y:S05]  /*6430*/  RET.REL.NODEC R10 `(_Z21studentFlashAttentionPfS_S_S_iii) ;  /* 0xffffff980af07950 */ /* 0x001fea0003c3ffff */
.L_x_255:
        /* <DEDUP_REMOVED lines=12> */
.L_x_552:


//--------------------- .text._Z18blockwiseAttentionPfS_S_S_iii --------------------------
	.section	.text._Z18blockwiseAttentionPfS_S_S_iii,"ax",@progbits
	.align	128
        .global         _Z18blockwiseAttentionPfS_S_S_iii
        .type           _Z18blockwiseAttentionPfS_S_S_iii,@function
        .size           _Z18blockwiseAttentionPfS_S_S_iii,(.L_x_554 - _Z18blockwiseAttentionPfS_S_S_iii)
        .other          _Z18blockwiseAttentionPfS_S_S_iii,@"STO_CUDA_ENTRY STV_DEFAULT"
_Z18blockwiseAttentionPfS_S_S_iii:
.text._Z18blockwiseAttentionPfS_S_S_iii:
[----:B------:R-:W0:Y:S08]  /*0000*/  LDC R1, c[0x0][0x37c] ;  /* 0x0000df00ff017b82 */ /* 0x000e300000000800 */
[----:B------:R-:W1:Y:S01]  /*0010*/  S2UR UR14, SR_CTAID.X ;  /* 0x00000000000e79c3 */ /* 0x000e620000002500 */
[----:B0-----:R-:W-:-:S07]  /*0020*/  IADD3 R1, PT, PT, R1, -0x200, RZ ;  /* 0xfffffe0001017810 */ /* 0x001fce0007ffe0ff */
[----:B------:R-:W1:Y:S02]  /*0030*/  LDC.64 R4, c[0x0][0x3a0] ;  /* 0x0000e800ff047b82 */ /* 0x000e640000000a00 */
[----:B-1----:R-:W-:-:S13]  /*0040*/  ISETP.LE.AND P0, PT, R4, UR14, PT ;  /* 0x0000000e04007c0c */ /* 0x002fda000bf03270 */
[----:B------:R-:W-:Y:S05]  /*0050*/  @P0 EXIT ;  /* 0x000000000000094d */ /* 0x000fea0003800000 */
[----:B------:R-:W0:Y:S01]  /*0060*/  S2R R3, SR_CTAID.Y ;  /* 0x0000000000037919 */ /* 0x000e220000002600 */
[----:B------:R-:W1:Y:S01]  /*0070*/  S2R R2, SR_TID.X ;  /* 0x0000000000027919 */ /* 0x000e620000002100 */
[C---:B0-----:R-:W-:Y:S02]  /*0080*/  LEA R0, R3.reuse, 0x40, 0x6 ;  /* 0x0000004003007811 */ /* 0x041fe400078e30ff */
[----:B-1----:R-:W-:Y:S02]  /*0090*/  LEA R3, R3, R2, 0x6 ;  /* 0x0000000203037211 */ /* 0x002fe400078e30ff */
[----:B------:R-:W-:-:S04]  /*00a0*/  VIMNMX R0, PT, PT, R0, R5, PT ;  /* 0x0000000500007248 */ /* 0x000fc80003fe0100 */
[----:B------:R-:W-:-:S13]  /*00b0*/  ISETP.GE.AND P0, PT, R3, R0, PT ;  /* 0x000000000300720c */ /* 0x000fda0003f06270 */
[----:B------:R-:W-:Y:S05]  /*00c0*/  @P0 EXIT ;  /* 0x000000000000094d */ /* 0x000fea0003800000 */
[----:B------:R-:W0:Y:S01]  /*00d0*/  LDCU UR5, c[0x0][0x3a8] ;  /* 0x00007500ff0577ac */ /* 0x000e220008000800 */
[----:B------:R-:W-:Y:S02]  /*00e0*/  ISETP.GE.AND P0, PT, R5, 0x1, PT ;  /* 0x000000010500780c */ /* 0x000fe40003f06270 */
[----:B------:R-:W-:Y:S01]  /*00f0*/  IADD3 R2, PT, PT, R1, 0x100, RZ ;  /* 0x0000010001027810 */ /* 0x000fe20007ffe0ff */
[----:B------:R-:W1:Y:S01]  /*0100*/  LDCU UR15, c[0x0][0x360] ;  /* 0x00006c00ff0f77ac */ /* 0x000e620008000800 */
[----:B------:R-:W2:Y:S01]  /*0110*/  LDCU.64 UR8, c[0x0][0x358] ;  /* 0x00006b00ff0877ac */ /* 0x000ea20008000a00 */
[----:B0-----:R-:W-:-:S08]  /*0120*/  UIADD3 UR7, UPT, UPT, UR5, -0x1, URZ ;  /* 0xffffffff05077890 */ /* 0x001fd0000fffe0ff */
[----:B------:R-:W-:Y:S05]  /*0130*/  @!P0 BRA `(.L_x_256) ;  /* 0x0000004000b88947 */ /* 0x000fea0003800000 */
[----:B------:R-:W-:Y:S01]  /*0140*/  I2FP.F32.S32 R4, UR5 ;  /* 0x0000000500047c45 */ /* 0x000fe20008201400 */
[----:B------:R-:W-:Y:S02]  /*0150*/  ULOP3.LUT UR4, UR5, 0x7ffffff0, URZ, 0xc0, !UPT ;  /* 0x7ffffff005047892 */ /* 0x000fe4000f8ec0ff */
[----:B------:R-:W-:Y:S01]  /*0160*/  ULOP3.LUT UR10, UR5, 0xf, URZ, 0xc0, !UPT ;  /* 0x0000000f050a7892 */ /* 0x000fe2000f8ec0ff */
[----:B------:R-:W-:Y:S01]  /*0170*/  IADD3 R6, PT, PT, R4, -0xd000000, RZ ;  /* 0xf300000004067810 */ /* 0x000fe20007ffe0ff */
[----:B------:R0:W3:Y:S01]  /*0180*/  MUFU.RSQ R5, R4 ;  /* 0x0000000400057308 */ /* 0x0000e20000001400 */
[----:B------:R-:W-:Y:S01]  /*0190*/  ULOP3.LUT UR12, UR5, 0x7, URZ, 0xc0, !UPT ;  /* 0x00000007050c7892 */ /* 0x000fe2000f8ec0ff */
[----:B------:R-:W-:Y:S01]  /*01a0*/  MOV R21, UR4 ;  /* 0x0000000400157c02 */ /* 0x000fe20008000f00 */
[----:B------:R-:W-:Y:S01]  /*01b0*/  ULOP3.LUT UR5, UR5, 0x3, URZ, 0xc0, !UPT ;  /* 0x0000000305057892 */ /* 0x000fe2000f8ec0ff */
[----:B------:R-:W-:Y:S01]  /*01c0*/  ISETP.GT.U32.AND P0, PT, R6, 0x727fffff, PT ;  /* 0x727fffff0600780c */ /* 0x000fe20003f04070 */
[----:B------:R-:W-:-:S02]  /*01d0*/  UIADD3 UR11, UPT, UPT, UR10, -0x1, URZ ;  /* 0xffffffff0a0b7890 */ /* 0x000fc4000fffe0ff */
[----:B------:R-:W-:-:S10]  /*01e0*/  UIADD3 UR13, UPT, UPT, UR12, -0x1, URZ ;  /* 0xffffffff0c0d7890 */ /* 0x000fd4000fffe0ff */
[----:B0--3--:R-:W-:Y:S05]  /*01f0*/  @!P0 BRA `(.L_x_257) ;  /* 0x00000000000c8947 */ /* 0x009fea0003800000 */
[----:B------:R-:W-:-:S07]  /*0200*/  MOV R8, 0x220 ;  /* 0x0000022000087802 */ /* 0x000fce0000000f00 */
[----:B-12---:R-:W-:Y:S05]  /*0210*/  CALL.REL.NOINC `($__internal_4_$__cuda_sm20_sqrt_rn_f32_slowpath) ;  /* 0x0000006800a87944 */ /* 0x006fea0003c00000 */
[----:B------:R-:W-:Y:S05]  /*0220*/  BRA `(.L_x_258) ;  /* 0x0000000000107947 */ /* 0x000fea0003800000 */
.L_x_257:
[----:B------:R-:W-:Y:S01]  /*0230*/  FMUL.FTZ R7, R4, R5 ;  /* 0x0000000504077220 */ /* 0x000fe20000410000 */
[----:B------:R-:W-:-:S03]  /*0240*/  FMUL.FTZ R5, R5, 0.5 ;  /* 0x3f00000005057820 */ /* 0x000fc60000410000 */
[----:B------:R-:W-:-:S04]  /*0250*/  FFMA R4, -R7, R7, R4 ;  /* 0x0000000707047223 */ /* 0x000fc80000000104 */
[----:B------:R-:W-:-:S07]  /*0260*/  FFMA R20, R4, R5, R7 ;  /* 0x0000000504147223 */ /* 0x000fce0000000007 */
.L_x_258:
[----:B0-----:R-:W0:Y:S02]  /*0270*/  LDCU UR4, c[0x0][0x3a8] ;  /* 0x00007500ff0477ac */ /* 0x001e240008000800 */
[----:B0-----:R-:W-:-:S09]  /*0280*/  UISETP.GT.AND UP0, UPT, UR4, URZ, UPT ;  /* 0x000000ff0400728c */ /* 0x001fd2000bf04270 */
[----:B--234-:R-:W-:Y:S05]  /*0290*/  BRA.U !UP0, `(.L_x_259) ;  /* 0x0000000508607547 */ /* 0x01cfea000b800000 */
[----:B------:R-:W0:Y:S01]  /*02a0*/  LDC R22, c[0x0][0x3a4] ;  /* 0x0000e900ff167b82 */ /* 0x000e220000000800 */
[----:B------:R-:W-:Y:S01]  /*02b0*/  UISETP.GE.U32.AND UP1, UPT, UR7, 0xf, UPT ;  /* 0x0000000f0700788c */ /* 0x000fe2000bf26070 */
[----:B------:R-:W-:Y:S02]  /*02c0*/  HFMA2 R12, -RZ, RZ, 0, 0 ;  /* 0x00000000ff0c7431 */ /* 0x000fe400000001ff */
[----:B0-----:R-:W-:-:S04]  /*02d0*/  IMAD R22, R22, UR14, R3 ;  /* 0x0000000e16167c24 */ /* 0x001fc8000f8e0203 */
[----:B------:R-:W-:Y:S02]  /*02e0*/  IMAD R22, R22, UR4, RZ ;  /* 0x0000000416167c24 */ /* 0x000fe4000f8e02ff */
[----:B------:R-:W-:Y:S05]  /*02f0*/  BRA.U !UP1, `(.L_x_260) ;  /* 0x0000000109847547 */ /* 0x000fea000b800000 */
[----:B------:R-:W-:Y:S01]  /*0300*/  ULOP3.LUT UR4, UR4, 0x7ffffff0, URZ, 0xc0, !UPT ;  /* 0x7ffffff004047892 */ /* 0x000fe2000f8ec0ff */
[----:B------:R-:W-:Y:S02]  /*0310*/  IADD3 R26, PT, PT, R1, 0x20, RZ ;  /* 0x00000020011a7810 */ /* 0x000fe40007ffe0ff */
[----:B------:R-:W-:-:S03]  /*0320*/  MOV R23, R22 ;  /* 0x0000001600177202 */ /* 0x000fc60000000f00 */
[----:B------:R-:W-:-:S04]  /*0330*/  MOV R21, UR4 ;  /* 0x0000000400157c02 */ /* 0x000fc80008000f00 */
[----:B------:R-:W-:-:S07]  /*0340*/  IADD3 R27, PT, PT, -R21, RZ, RZ ;  /* 0x000000ff151b7210 */ /* 0x000fce0007ffe1ff */
.L_x_261:
[----:B------:R-:W0:Y:S02]  /*0350*/  LDC.64 R24, c[0x0][0x380] ;  /* 0x0000e000ff187b82 */ /* 0x000e240000000a00 */
[----:B0-----:R-:W-:-:S05]  /*0360*/  IMAD.WIDE R24, R23, 0x4, R24 ;  /* 0x0000000417187825 */ /* 0x001fca00078e0218 */
[----:B--2---:R-:W2:Y:S04]  /*0370*/  LDG.E R16, desc[UR8][R24.64] ;  /* 0x0000000818107981 */ /* 0x004ea8000c1e1900 */
        /* <DEDUP_REMOVED lines=15> */
[----:B------:R-:W-:-:S04]  /*0470*/  IADD3 R27, PT, PT, R27, 0x10, RZ ;  /* 0x000000101b1b7810 */ /* 0x000fc80007ffe0ff */
[----:B------:R-:W-:Y:S02]  /*0480*/  ISETP.NE.AND P0, PT, R27, RZ, PT ;  /* 0x000000ff1b00720c */ /* 0x000fe40003f05270 */
[----:B------:R-:W-:Y:S01]  /*0490*/  IADD3 R23, PT, PT, R23, 0x10, RZ ;  /* 0x0000001017177810 */ /* 0x000fe20007ffe0ff */
[----:B--2---:R-:W-:Y:S04]  /*04a0*/  STL.128 [R26+-0x20], R16 ;  /* 0xffffe0101a007387 */ /* 0x004fe80000100c00 */
[----:B---3--:R-:W-:Y:S04]  /*04b0*/  STL.128 [R26+-0x10], R4 ;  /* 0xfffff0041a007387 */ /* 0x008fe80000100c00 */
[----:B----4-:R-:W-:Y:S04]  /*04c0*/  STL.128 [R26], R8 ;  /* 0x000000081a007387 */ /* 0x010fe80000100c00 */
[----:B-----5:R0:W-:Y:S02]  /*04d0*/  STL.128 [R26+0x10], R12 ;  /* 0x0000100c1a007387 */ /* 0x0201e40000100c00 */
[----:B0-----:R-:W-:Y:S01]  /*04e0*/  IADD3 R26, PT, PT, R26, 0x40, RZ ;  /* 0x000000401a1a7810 */ /* 0x001fe20007ffe0ff */
[----:B------:R-:W-:Y:S06]  /*04f0*/  @P0 BRA `(.L_x_261) ;  /* 0xfffffffc00940947 */ /* 0x000fec000383ffff */
[----:B------:R-:W-:-:S07]  /*0500*/  MOV R12, R21 ;  /* 0x00000015000c7202 */ /* 0x000fce0000000f00 */
.L_x_260:
[----:B------:R-:W-:-:S09]  /*0510*/  UISETP.NE.AND UP1, UPT, UR10, URZ, UPT ;  /* 0x000000ff0a00728c */ /* 0x000fd2000bf25270 */
[----:B------:R-:W-:Y:S05]  /*0520*/  BRA.U !UP1, `(.L_x_259) ;  /* 0x0000000109bc7547 */ /* 0x000fea000b800000 */
[----:B------:R-:W-:Y:S02]  /*0530*/  UISETP.GE.U32.AND UP1, UPT, UR11, 0x7, UPT ;  /* 0x000000070b00788c */ /* 0x000fe4000bf26070 */
[----:B------:R-:W-:-:S07]  /*0540*/  UISETP.NE.AND UP2, UPT, UR12, URZ, UPT ;  /* 0x000000ff0c00728c */ /* 0x000fce000bf45270 */
[----:B------:R-:W-:Y:S05]  /*0550*/  BRA.U !UP1, `(.L_x_262) ;  /* 0x00000001093c7547 */ /* 0x000fea000b800000 */
[----:B------:R-:W0:Y:S01]  /*0560*/  LDC.64 R14, c[0x0][0x380] ;  /* 0x0000e000ff0e7b82 */ /* 0x000e220000000a00 */
[----:B------:R-:W-:-:S05]  /*0570*/  IADD3 R5, PT, PT, R22, R12, RZ ;  /* 0x0000000c16057210 */ /* 0x000fca0007ffe0ff */
        /* <DEDUP_REMOVED lines=8> */
[----:B------:R-:W3:Y:S01]  /*0600*/  LDG.E R11, desc[UR8][R14.64+0x1c] ;  /* 0x00001c080e0b7981 */ /* 0x000ee2000c1e1900 */
[----:B------:R-:W-:-:S02]  /*0610*/  LEA R13, R12, R1, 0x2 ;  /* 0x000000010c0d7211 */ /* 0x000fc400078e10ff */
[----:B------:R-:W-:-:S03]  /*0620*/  IADD3 R12, PT, PT, R12, 0x8, RZ ;  /* 0x000000080c0c7810 */ /* 0x000fc60007ffe0ff */
[----:B--2---:R0:W-:Y:S04]  /*0630*/  STL.128 [R13], R4 ;  /* 0x000000040d007387 */ /* 0x0041e80000100c00 */
[----:B---3--:R0:W-:Y:S02]  /*0640*/  STL.128 [R13+0x10], R8 ;  /* 0x000010080d007387 */ /* 0x0081e40000100c00 */
.L_x_262:
[----:B------:R-:W-:Y:S05]  /*0650*/  BRA.U !UP2, `(.L_x_259) ;  /* 0x000000010a707547 */ /* 0x000fea000b800000 */
[----:B------:R-:W-:Y:S02]  /*0660*/  UISETP.GE.U32.AND UP1, UPT, UR13, 0x3, UPT ;  /* 0x000000030d00788c */ /* 0x000fe4000bf26070 */
[----:B------:R-:W-:-:S07]  /*0670*/  UISETP.NE.AND UP2, UPT, UR5, URZ, UPT ;  /* 0x000000ff0500728c */ /* 0x000fce000bf45270 */
[----:B------:R-:W-:Y:S05]  /*0680*/  BRA.U !UP1, `(.L_x_263) ;  /* 0x0000000109287547 */ /* 0x000fea000b800000 */
[----:B0-----:R-:W0:Y:S01]  /*0690*/  LDC.64 R4, c[0x0][0x380] ;  /* 0x0000e000ff047b82 */ /* 0x001e220000000a00 */
[----:B------:R-:W-:-:S05]  /*06a0*/  IADD3 R9, PT, PT, R22, R12, RZ ;  /* 0x0000000c16097210 */ /* 0x000fca0007ffe0ff */
[----:B0-----:R-:W-:-:S05]  /*06b0*/  IMAD.WIDE R8, R9, 0x4, R4 ;  /* 0x0000000409087825 */ /* 0x001fca00078e0204 */
[----:B--2---:R-:W2:Y:S04]  /*06c0*/  LDG.E R4, desc[UR8][R8.64] ;  /* 0x0000000808047981 */ /* 0x004ea8000c1e1900 */
[----:B------:R-:W2:Y:S04]  /*06d0*/  LDG.E R5, desc[UR8][R8.64+0x4] ;  /* 0x0000040808057981 */ /* 0x000ea8000c1e1900 */
[----:B------:R-:W2:Y:S04]  /*06e0*/  LDG.E R6, desc[UR8][R8.64+0x8] ;  /* 0x0000080808067981 */ /* 0x000ea8000c1e1900 */
[----:B------:R-:W2:Y:S01]  /*06f0*/  LDG.E R7, desc[UR8][R8.64+0xc] ;  /* 0x00000c0808077981 */ /* 0x000ea2000c1e1900 */
[----:B------:R-:W-:-:S02]  /*0700*/  LEA R10, R12, R1, 0x2 ;  /* 0x000000010c0a7211 */ /* 0x000fc400078e10ff */
[----:B------:R-:W-:-:S03]  /*0710*/  IADD3 R12, PT, PT, R12, 0x4, RZ ;  /* 0x000000040c0c7810 */ /* 0x000fc60007ffe0ff */
[----:B--2---:R3:W-:Y:S04]  /*0720*/  STL.128 [R10], R4 ;  /* 0x000000040a007387 */ /* 0x0047e80000100c00 */
.L_x_263:
[----:B------:R-:W-:Y:S05]  /*0730*/  BRA.U !UP2, `(.L_x_259) ;  /* 0x000000010a387547 */ /* 0x000fea000b800000 */
[----:B0--3--:R-:W0:Y:S01]  /*0740*/  LDC.64 R4, c[0x0][0x380] ;  /* 0x0000e000ff047b82 */ /* 0x009e220000000a00 */
[----:B------:R-:W-:-:S05]  /*0750*/  IADD3 R7, PT, PT, R22, R12, RZ ;  /* 0x0000000c16077210 */ /* 0x000fca0007ffe0ff */
[----:B0-----:R-:W-:-:S05]  /*0760*/  IMAD.WIDE R4, R7, 0x4, R4 ;  /* 0x0000000407047825 */ /* 0x001fca00078e0204 */
[----:B--2---:R-:W2:Y:S01]  /*0770*/  LDG.E R6, desc[UR8][R4.64] ;  /* 0x0000000804067981 */ /* 0x004ea2000c1e1900 */
[----:B------:R-:W-:Y:S01]  /*0780*/  LEA R7, R12, R1, 0x2 ;  /* 0x000000010c077211 */ /* 0x000fe200078e10ff */
[----:B------:R-:W-:-:S04]  /*0790*/  UISETP.NE.AND UP1, UPT, UR5, 0x1, UPT ;  /* 0x000000010500788c */ /* 0x000fc8000bf25270 */
[----:B--2---:R4:W-:Y:S05]  /*07a0*/  STL [R7], R6 ;  /* 0x0000000607007387 */ /* 0x0049ea0000100800 */
[----:B------:R-:W-:Y:S05]  /*07b0*/  BRA.U !UP1, `(.L_x_259) ;  /* 0x0000000109187547 */ /* 0x000fea000b800000 */
[----:B------:R-:W-:Y:S01]  /*07c0*/  UISETP.NE.AND UP1, UPT, UR5, 0x2, UPT ;  /* 0x000000020500788c */ /* 0x000fe2000bf25270 */
[----:B----4-:R-:W2:Y:S05]  /*07d0*/  LDG.E R6, desc[UR8][R4.64+0x4] ;  /* 0x0000040804067981 */ /* 0x010eaa000c1e1900 */
[----:B------:R-:W-:-:S13]  /*07e0*/  PLOP3.LUT P0, PT, PT, PT, UP1, 0x80, 0x8 ;  /* 0x000000000008781c */ /* 0x000fda0003f0f018 */
[----:B------:R-:W3:Y:S04]  /*07f0*/  @P0 LDG.E R8, desc[UR8][R4.64+0x8] ;  /* 0x0000080804080981 */ /* 0x000ee8000c1e1900 */
[----:B--2---:R0:W-:Y:S04]  /*0800*/  STL [R7+0x4], R6 ;  /* 0x0000040607007387 */ /* 0x0041e80000100800 */
[----:B---3--:R0:W-:Y:S02]  /*0810*/  @P0 STL [R7+0x8], R8 ;  /* 0x0000080807000387 */ /* 0x0081e40000100800 */
.L_x_259:
        /* <DEDUP_REMOVED lines=16> */
[----:B------:R-:W-:Y:S05]  /*0920*/  BRA.U UP0, `(.L_x_264) ;  /* 0x0000000100cc7547 */ /* 0x000fea000b800000 */
[----:B0--3--:R-:W0:Y:S01]  /*0930*/  MUFU.RCP R5, R20 ;  /* 0x0000001400057308 */ /* 0x009e220000001000 */
[----:B------:R-:W-:-:S07]  /*0940*/  HFMA2 R12, -RZ, RZ, 0, 0 ;  /* 0x00000000ff0c7431 */ /* 0x000fce00000001ff */
[----:B------:R-:W3:Y:S01]  /*0950*/  FCHK P0, RZ, R20 ;  /* 0x00000014ff007302 */ /* 0x000ee20000000000 */
[----:B0-----:R-:W-:-:S04]  /*0960*/  FFMA R4, -R20, R5, 1 ;  /* 0x3f80000014047423 */ /* 0x001fc80000000105 */
[----:B------:R-:W-:-:S04]  /*0970*/  FFMA R4, R5, R4, R5 ;  /* 0x0000000405047223 */ /* 0x000fc80000000005 */
[----:B------:R-:W-:-:S04]  /*0980*/  FFMA R5, RZ, R4, RZ ;  /* 0x00000004ff057223 */ /* 0x000fc800000000ff */
[----:B----4-:R-:W-:-:S04]  /*0990*/  FFMA R6, -R20, R5, RZ ;  /* 0x0000000514067223 */ /* 0x010fc800000001ff */
[----:B------:R-:W-:Y:S01]  /*09a0*/  FFMA R6, R4, R6, R5 ;  /* 0x0000000604067223 */ /* 0x000fe20000000005 */
[----:B---3--:R-:W-:Y:S06]  /*09b0*/  @!P0 BRA `(.L_x_265) ;  /* 0x0000000000148947 */ /* 0x008fec0003800000 */
[----:B------:R-:W-:Y:S02]  /*09c0*/  MOV R24, RZ ;  /* 0x000000ff00187202 */ /* 0x000fe40000000f00 */
[----:B------:R-:W-:Y:S02]  /*09d0*/  MOV R4, R20 ;  /* 0x0000001400047202 */ /* 0x000fe40000000f00 */
[----:B------:R-:W-:-:S07]  /*09e0*/  MOV R10, 0xa00 ;  /* 0x00000a00000a7802 */ /* 0x000fce0000000f00 */
[----:B-12---:R-:W-:Y:S05]  /*09f0*/  CALL.REL.NOINC `($__internal_5_$__cuda_sm3x_div_rn_noftz_f32_slowpath) ;  /* 0x0000006400107944 */ /* 0x006fea0003c00000 */
[----:B------:R-:W-:-:S07]  /*0a00*/  MOV R6, R4 ;  /* 0x0000000400067202 */ /* 0x000fce0000000f00 */
.L_x_265:
[----:B------:R-:W-:Y:S01]  /*0a10*/  MOV R7, 0xff800000 ;  /* 0xff80000000077802 */ /* 0x000fe20000000f00 */
[----:B------:R-:W-:-:S06]  /*0a20*/  UMOV UR4, URZ ;  /* 0x000000ff00047c82 */ /* 0x000fcc0008000000 */
.L_x_267:
[----:B------:R-:W0:Y:S01]  /*0a30*/  LDCU UR16, c[0x0][0x3a4] ;  /* 0x00007480ff1077ac */ /* 0x000e220008000800 */
[----:B------:R-:W-:Y:S01]  /*0a40*/  UIADD3 UR6, UPT, UPT, UR4, 0x40, URZ ;  /* 0x0000004004067890 */ /* 0x000fe2000fffe0ff */
[----:B0-----:R-:W-:-:S05]  /*0a50*/  MOV R4, UR16 ;  /* 0x0000001000047c02 */ /* 0x001fca0008000f00 */
[----:B------:R-:W-:-:S07]  /*0a60*/  VIMNMX R13, PT, PT, R4, UR6, PT ;  /* 0x00000006040d7c48 */ /* 0x000fce000bfe0100 */
.L_x_266:
[----:B------:R-:W-:Y:S01]  /*0a70*/  HFMA2 R10, -RZ, RZ, 0.96630859375, -0.0022525787353515625 ;  /* 0x3bbb989dff0a7431 */ /* 0x000fe200000001ff */
[----:B------:R-:W-:Y:S01]  /*0a80*/  FMNMX R5, R7, R6, !PT ;  /* 0x0000000607057209 */ /* 0x000fe20007800000 */
[----:B------:R-:W-:Y:S01]  /*0a90*/  UIADD3 UR4, UPT, UPT, UR4, 0x1, URZ ;  /* 0x0000000104047890 */ /* 0x000fe2000fffe0ff */
[----:B------:R-:W-:-:S03]  /*0aa0*/  MOV R14, 0x437c0000 ;  /* 0x437c0000000e7802 */ /* 0x000fc60000000f00 */
[C---:B------:R-:W-:Y:S01]  /*0ab0*/  FADD R7, -R5.reuse, R7 ;  /* 0x0000000705077221 */ /* 0x040fe20000000100 */
[----:B------:R-:W-:Y:S01]  /*0ac0*/  FADD R9, -R5, R6 ;  /* 0x0000000605097221 */ /* 0x000fe20000000100 */
[----:B------:R-:W-:Y:S02]  /*0ad0*/  ISETP.LE.AND P0, PT, R13, UR4, PT ;  /* 0x000000040d007c0c */ /* 0x000fe4000bf03270 */
[-C--:B------:R-:W-:Y:S01]  /*0ae0*/  FFMA.SAT R8, R7, R10.reuse, 0.5 ;  /* 0x3f00000007087423 */ /* 0x080fe2000000200a */
[----:B------:R-:W-:-:S03]  /*0af0*/  FFMA.SAT R11, R9, R10, 0.5 ;  /* 0x3f000000090b7423 */ /* 0x000fc6000000200a */
        /* <DEDUP_REMOVED lines=10> */
[----:B------:R-:W0:Y:S08]  /*0ba0*/  MUFU.EX2 R7, R10 ;  /* 0x0000000a00077308 */ /* 0x000e300000000800 */
[----:B------:R-:W3:Y:S01]  /*0bb0*/  MUFU.EX2 R14, R14 ;  /* 0x0000000e000e7308 */ /* 0x000ee20000000800 */
[----:B0-----:R-:W-:-:S04]  /*0bc0*/  FMUL R7, R8, R7 ;  /* 0x0000000708077220 */ /* 0x001fc80000400000 */
[----:B------:R-:W-:Y:S01]  /*0bd0*/  FMUL R12, R7, R12 ;  /* 0x0000000c070c7220 */ /* 0x000fe20000400000 */
[----:B------:R-:W-:-:S03]  /*0be0*/  MOV R7, R5 ;  /* 0x0000000500077202 */ /* 0x000fc60000000f00 */
[----:B---3--:R-:W-:Y:S01]  /*0bf0*/  FFMA R12, R11, R14, R12 ;  /* 0x0000000e0b0c7223 */ /* 0x008fe2000000000c */
[----:B------:R-:W-:Y:S06]  /*0c00*/  @!P0 BRA `(.L_x_266) ;  /* 0xfffffffc00988947 */ /* 0x000fec000383ffff */
[----:B------:R-:W-:Y:S01]  /*0c10*/  ISETP.LE.AND P0, PT, R4, UR6, PT ;  /* 0x0000000604007c0c */ /* 0x000fe2000bf03270 */
[----:B------:R-:W-:Y:S01]  /*0c20*/  UMOV UR4, UR6 ;  /* 0x0000000600047c82 */ /* 0x000fe20008000000 */
[----:B------:R-:W-:-:S11]  /*0c30*/  MOV R7, R5 ;  /* 0x0000000500077202 */ /* 0x000fd60000000f00 */
[----:B------:R-:W-:Y:S05]  /*0c40*/  @!P0 BRA `(.L_x_267) ;  /* 0xfffffffc00788947 */ /* 0x000fea000383ffff */
[----:B------:R-:W-:Y:S05]  /*0c50*/  BRA `(.L_x_268) ;  /* 0x0000001400687947 */ /* 0x000fea0003800000 */
.L_x_264:
[----:B------:R-:W-:Y:S01]  /*0c60*/  HFMA2 R12, -RZ, RZ, 0, 0 ;  /* 0x00000000ff0c7431 */ /* 0x000fe200000001ff */
[----:B------:R-:W-:Y:S02]  /*0c70*/  MOV R16, 0xff800000 ;  /* 0xff80000000107802 */ /* 0x000fe40000000f00 */
[----:B------:R-:W-:-:S07]  /*0c80*/  MOV R17, RZ ;  /* 0x000000ff00117202 */ /* 0x000fce0000000f00 */
.L_x_284:
[----:B------:R-:W5:Y:S01]  /*0c90*/  LDCU UR4, c[0x0][0x3a4] ;  /* 0x00007480ff0477ac */ /* 0x000f620008000800 */
[----:B------:R-:W-:-:S04]  /*0ca0*/  IADD3 R15, PT, PT, R17, 0x40, RZ ;  /* 0x00000040110f7810 */ /* 0x000fc80007ffe0ff */
[----:B--2-45:R-:W-:-:S07]  /*0cb0*/  VIMNMX R14, PT, PT, R15, UR4, PT ;  /* 0x000000040f0e7c48 */ /* 0x034fce000bfe0100 */
.L_x_283:
[----:B01-3--:R-:W0:Y:S01]  /*0cc0*/  LDC R4, c[0x0][0x3a4] ;  /* 0x0000e900ff047b82 */ /* 0x00be220000000800 */
[----:B------:R-:W-:Y:S02]  /*0cd0*/  MOV R5, UR7 ;  /* 0x0000000700057c02 */ /* 0x000fe40008000f00 */
[----:B----4-:R-:W-:Y:S02]  /*0ce0*/  CS2R R18, SRZ ;  /* 0x0000000000127805 */ /* 0x010fe4000001ff00 */
[----:B------:R-:W-:Y:S01]  /*0cf0*/  ISETP.GE.U32.AND P1, PT, R5, 0xf, PT ;  /* 0x0000000f0500780c */ /* 0x000fe20003f26070 */
[----:B0-----:R-:W-:Y:S01]  /*0d00*/  IMAD R13, R4, UR14, R17 ;  /* 0x0000000e040d7c24 */ /* 0x001fe2000f8e0211 */
[----:B------:R-:W-:-:S04]  /*0d10*/  IADD3 R17, PT, PT, R17, 0x1, RZ ;  /* 0x0000000111117810 */ /* 0x000fc80007ffe0ff */
[----:B------:R-:W-:-:S07]  /*0d20*/  ISETP.GE.AND P2, PT, R17, R14, PT ;  /* 0x0000000e1100720c */ /* 0x000fce0003f46270 */
[----:B--2---:R-:W-:Y:S06]  /*0d30*/  @!P1 BRA `(.L_x_269) ;  /* 0x0000000000c09947 */ /* 0x004fec0003800000 */
[----:B------:R-:W-:Y:S01]  /*0d40*/  BSSY.RECONVERGENT B0, `(.L_x_270) ;  /* 0x000002e000007945 */ /* 0x000fe20003800200 */
[----:B------:R-:W-:-:S07]  /*0d50*/  CS2R R18, SRZ ;  /* 0x0000000000127805 */ /* 0x000fce000001ff00 */
.L_x_271:
[----:B------:R-:W0:Y:S01]  /*0d60*/  LDC.64 R22, c[0x0][0x388] ;  /* 0x0000e200ff167b82 */ /* 0x000e220000000a00 */
[----:B------:R-:W3:Y:S01]  /*0d70*/  LDCU UR4, c[0x0][0x3a8] ;  /* 0x00007500ff0477ac */ /* 0x000ee20008000800 */
[----:B------:R-:W-:-:S05]  /*0d80*/  LEA R24, R18, R1, 0x2 ;  /* 0x0000000112187211 */ /* 0x000fca00078e10ff */
[----:B------:R-:W5:Y:S01]  /*0d90*/  LDL.128 R8, [R24] ;  /* 0x0000000018087983 */ /* 0x000f620000100c00 */
[----:B---3--:R-:W-:-:S04]  /*0da0*/  IMAD R5, R13, UR4, R18 ;  /* 0x000000040d057c24 */ /* 0x008fc8000f8e0212 */
[----:B0-----:R-:W-:-:S05]  /*0db0*/  IMAD.WIDE R22, R5, 0x4, R22 ;  /* 0x0000000405167825 */ /* 0x001fca00078e0216 */
[----:B--2---:R-:W5:Y:S04]  /*0dc0*/  LDG.E R4, desc[UR8][R22.64] ;  /* 0x0000000816047981 */ /* 0x004f68000c1e1900 */
[----:B------:R-:W2:Y:S04]  /*0dd0*/  LDG.E R5, desc[UR8][R22.64+0x4] ;  /* 0x0000040816057981 */ /* 0x000ea8000c1e1900 */
[----:B----4-:R-:W3:Y:S04]  /*0de0*/  LDG.E R6, desc[UR8][R22.64+0x8] ;  /* 0x0000080816067981 */ /* 0x010ee8000c1e1900 */
[----:B------:R-:W4:Y:S04]  /*0df0*/  LDG.E R25, desc[UR8][R22.64+0x14] ;  /* 0x0000140816197981 */ /* 0x000f28000c1e1900 */
[----:B------:R-:W4:Y:S01]  /*0e00*/  LDG.E R26, desc[UR8][R22.64+0x3c] ;  /* 0x00003c08161a7981 */ /* 0x000f22000c1e1900 */
[----:B-----5:R-:W-:-:S03]  /*0e10*/  FFMA R4, R8, R4, R19 ;  /* 0x0000000408047223 */ /* 0x020fc60000000013 */
[----:B------:R-:W5:Y:S01]  /*0e20*/  LDG.E R8, desc[UR8][R22.64+0xc] ;  /* 0x00000c0816087981 */ /* 0x000f62000c1e1900 */
[----:B--2---:R-:W-:-:S03]  /*0e30*/  FFMA R5, R9, R5, R4 ;  /* 0x0000000509057223 */ /* 0x004fc60000000004 */
[----:B------:R-:W2:Y:S01]  /*0e40*/  LDG.E R19, desc[UR8][R22.64+0x10] ;  /* 0x0000100816137981 */ /* 0x000ea2000c1e1900 */
[----:B---3--:R-:W-:-:S03]  /*0e50*/  FFMA R10, R10, R6, R5 ;  /* 0x000000060a0a7223 */ /* 0x008fc60000000005 */
[----:B------:R-:W2:Y:S04]  /*0e60*/  LDL.128 R4, [R24+0x10] ;  /* 0x0000100018047983 */ /* 0x000ea80000100c00 */
[----:B------:R-:W3:Y:S01]  /*0e70*/  LDG.E R9, desc[UR8][R22.64+0x18] ;  /* 0x0000180816097981 */ /* 0x000ee2000c1e1900 */
[----:B-----5:R-:W-:-:S04]  /*0e80*/  FFMA R11, R11, R8, R10 ;  /* 0x000000080b0b7223 */ /* 0x020fc8000000000a */
[----:B--2---:R-:W-:Y:S02]  /*0e90*/  FFMA R4, R4, R19, R11 ;  /* 0x0000001304047223 */ /* 0x004fe4000000000b */
[----:B------:R-:W2:Y:S02]  /*0ea0*/  LDG.E R19, desc[UR8][R22.64+0x28] ;  /* 0x0000280816137981 */ /* 0x000ea4000c1e1900 */
[----:B----4-:R-:W-:Y:S02]  /*0eb0*/  FFMA R5, R5, R25, R4 ;  /* 0x0000001905057223 */ /* 0x010fe40000000004 */
[----:B------:R-:W4:Y:S02]  /*0ec0*/  LDG.E R4, desc[UR8][R22.64+0x1c] ;  /* 0x00001c0816047981 */ /* 0x000f24000c1e1900 */
[----:B---3--:R-:W-:Y:S02]  /*0ed0*/  FFMA R6, R6, R9, R5 ;  /* 0x0000000906067223 */ /* 0x008fe40000000005 */
[----:B------:R-:W3:Y:S04]  /*0ee0*/  LDL.128 R8, [R24+0x20] ;  /* 0x0000200018087983 */ /* 0x000ee80000100c00 */
[----:B------:R-:W3:Y:S04]  /*0ef0*/  LDG.E R5, desc[UR8][R22.64+0x20] ;  /* 0x0000200816057981 */ /* 0x000ee8000c1e1900 */
[----:B------:R-:W5:Y:S01]  /*0f00*/  LDG.E R25, desc[UR8][R22.64+0x24] ;  /* 0x0000240816197981 */ /* 0x000f62000c1e1900 */
[----:B----4-:R-:W-:-:S04]  /*0f10*/  FFMA R7, R7, R4, R6 ;  /* 0x0000000407077223 */ /* 0x010fc80000000006 */
[----:B---3--:R-:W-:Y:S02]  /*0f20*/  FFMA R4, R8, R5, R7 ;  /* 0x0000000508047223 */ /* 0x008fe40000000007 */
[----:B------:R-:W3:Y:S02]  /*0f30*/  LDG.E R8, desc[UR8][R22.64+0x2c] ;  /* 0x00002c0816087981 */ /* 0x000ee4000c1e1900 */
[----:B-----5:R-:W-:Y:S02]  /*0f40*/  FFMA R25, R9, R25, R4 ;  /* 0x0000001909197223 */ /* 0x020fe40000000004 */
[----:B------:R-:W4:Y:S04]  /*0f50*/  LDL.128 R4, [R24+0x30] ;  /* 0x0000300018047983 */ /* 0x000f280000100c00 */
[----:B------:R-:W4:Y:S01]  /*0f60*/  LDG.E R9, desc[UR8][R22.64+0x30] ;  /* 0x0000300816097981 */ /* 0x000f22000c1e1900 */
[----:B--2---:R-:W-:-:S03]  /*0f70*/  FFMA R10, R10, R19, R25 ;  /* 0x000000130a0a7223 */ /* 0x004fc60000000019 */
[----:B------:R-:W2:Y:S04]  /*0f80*/  LDG.E R19, desc[UR8][R22.64+0x34] ;  /* 0x0000340816137981 */ /* 0x000ea8000c1e1900 */
[----:B------:R-:W5:Y:S01]  /*0f90*/  LDG.E R25, desc[UR8][R22.64+0x38] ;  /* 0x0000380816197981 */ /* 0x000f62000c1e1900 */
[----:B------:R-:W-:-:S04]  /*0fa0*/  IADD3 R18, PT, PT, R18, 0x10, RZ ;  /* 0x0000001012127810 */ /* 0x000fc80007ffe0ff */
[----:B------:R-:W-:Y:S01]  /*0fb0*/  ISETP.NE.AND P0, PT, R18, R21, PT ;  /* 0x000000151200720c */ /* 0x000fe20003f05270 */
[----:B---3--:R-:W-:-:S04]  /*0fc0*/  FFMA R11, R11, R8, R10 ;  /* 0x000000080b0b7223 */ /* 0x008fc8000000000a */
[----:B----4-:R-:W-:-:S04]  /*0fd0*/  FFMA R4, R4, R9, R11 ;  /* 0x0000000904047223 */ /* 0x010fc8000000000b */
[----:B--2---:R-:W-:-:S04]  /*0fe0*/  FFMA R5, R5, R19, R4 ;  /* 0x0000001305057223 */ /* 0x004fc80000000004 */
[----:B-----5:R-:W-:-:S04]  /*0ff0*/  FFMA R6, R6, R25, R5 ;  /* 0x0000001906067223 */ /* 0x020fc80000000005 */
[----:B------:R-:W-:Y:S01]  /*1000*/  FFMA R19, R7, R26, R6 ;  /* 0x0000001a07137223 */ /* 0x000fe20000000006 */
[----:B------:R-:W-:Y:S06]  /*1010*/  @P0 BRA `(.L_x_271) ;  /* 0xfffffffc00500947 */ /* 0x000fec000383ffff */
[----:B-1----:R-:W-:Y:S05]  /*1020*/  BSYNC.RECONVERGENT B0 ;  /* 0x0000000000007941 */ /* 0x002fea0003800200 */
.L_x_270:
[----:B------:R-:W-:-:S07]  /*1030*/  MOV R18, R21 ;  /* 0x0000001500127202 */ /* 0x000fce0000000f00 */
.L_x_269:
[----:B------:R-:W-:-:S13]  /*1040*/  ISETP.NE.AND P3, PT, RZ, UR10, PT ;  /* 0x0000000aff007c0c */ /* 0x000fda000bf65270 */
[----:B------:R-:W-:Y:S05]  /*1050*/  @!P3 BRA `(.L_x_272) ;  /* 0x000000040000b947 */ /* 0x000fea0003800000 */
[----:B------:R-:W-:Y:S02]  /*1060*/  UISETP.GE.U32.AND UP0, UPT, UR11, 0x7, UPT ;  /* 0x000000070b00788c */ /* 0x000fe4000bf06070 */
[----:B------:R-:W-:-:S07]  /*1070*/  UISETP.NE.AND UP1, UPT, UR12, URZ, UPT ;  /* 0x000000ff0c00728c */ /* 0x000fce000bf25270 */
[----:B------:R-:W-:Y:S05]  /*1080*/  BRA.U !UP0, `(.L_x_273) ;  /* 0x0000000108607547 */ /* 0x000fea000b800000 */
[----:B------:R-:W0:Y:S01]  /*1090*/  LDC.64 R22, c[0x0][0x388] ;  /* 0x0000e200ff167b82 */ /* 0x000e220000000a00 */
[----:B------:R-:W3:Y:S01]  /*10a0*/  LDCU UR4, c[0x0][0x3a8] ;  /* 0x00007500ff0477ac */ /* 0x000ee20008000800 */
[----:B------:R-:W-:Y:S01]  /*10b0*/  LEA R8, R18, R1, 0x2 ;  /* 0x0000000112087211 */ /* 0x000fe200078e10ff */
[----:B---3--:R-:W-:-:S04]  /*10c0*/  IMAD R5, R13, UR4, R18 ;  /* 0x000000040d057c24 */ /* 0x008fc8000f8e0212 */
[----:B0-----:R-:W-:Y:S02]  /*10d0*/  IMAD.WIDE R22, R5, 0x4, R22 ;  /* 0x0000000405167825 */ /* 0x001fe400078e0216 */
[----:B----4-:R-:W3:Y:S04]  /*10e0*/  LDL.128 R4, [R8] ;  /* 0x0000000008047983 */ /* 0x010ee80000100c00 */
[----:B--2---:R-:W3:Y:S04]  /*10f0*/  LDG.E R9, desc[UR8][R22.64] ;  /* 0x0000000816097981 */ /* 0x004ee8000c1e1900 */
[----:B------:R-:W2:Y:S04]  /*1100*/  LDG.E R11, desc[UR8][R22.64+0x4] ;  /* 0x00000408160b7981 */ /* 0x000ea8000c1e1900 */
[----:B------:R-:W4:Y:S04]  /*1110*/  LDG.E R25, desc[UR8][R22.64+0x10] ;  /* 0x0000100816197981 */ /* 0x000f28000c1e1900 */
[----:B------:R-:W5:Y:S04]  /*1120*/  LDG.E R24, desc[UR8][R22.64+0x14] ;  /* 0x0000140816187981 */ /* 0x000f68000c1e1900 */
[----:B------:R-:W5:Y:S01]  /*1130*/  LDG.E R26, desc[UR8][R22.64+0x1c] ;  /* 0x00001c08161a7981 */ /* 0x000f62000c1e1900 */
[----:B---3--:R-:W-:-:S03]  /*1140*/  FFMA R10, R4, R9, R19 ;  /* 0x00000009040a7223 */ /* 0x008fc60000000013 */
[----:B------:R-:W3:Y:S04]  /*1150*/  LDG.E R19, desc[UR8][R22.64+0x8] ;  /* 0x0000080816137981 */ /* 0x000ee8000c1e1900 */
[----:B------:R-:W4:Y:S01]  /*1160*/  LDG.E R4, desc[UR8][R22.64+0xc] ;  /* 0x00000c0816047981 */ /* 0x000f22000c1e1900 */
[----:B--2---:R-:W-:-:S03]  /*1170*/  FFMA R28, R11, R5, R10 ;  /* 0x000000050b1c7223 */ /* 0x004fc6000000000a */
[----:B------:R-:W2:Y:S04]  /*1180*/  LDL.128 R8, [R8+0x10] ;  /* 0x0000100008087983 */ /* 0x000ea80000100c00 */
[----:B------:R-:W5:Y:S01]  /*1190*/  LDG.E R5, desc[UR8][R22.64+0x18] ;  /* 0x0000180816057981 */ /* 0x000f62000c1e1900 */
[----:B------:R-:W-:Y:S01]  /*11a0*/  IADD3 R18, PT, PT, R18, 0x8, RZ ;  /* 0x0000000812127810 */ /* 0x000fe20007ffe0ff */
[----:B---3--:R-:W-:-:S04]  /*11b0*/  FFMA R19, R19, R6, R28 ;  /* 0x0000000613137223 */ /* 0x008fc8000000001c */
[----:B----4-:R-:W-:-:S04]  /*11c0*/  FFMA R7, R4, R7, R19 ;  /* 0x0000000704077223 */ /* 0x010fc80000000013 */
[----:B--2---:R-:W-:-:S04]  /*11d0*/  FFMA R7, R8, R25, R7 ;  /* 0x0000001908077223 */ /* 0x004fc80000000007 */
[----:B-----5:R-:W-:-:S04]  /*11e0*/  FFMA R24, R24, R9, R7 ;  /* 0x0000000918187223 */ /* 0x020fc80000000007 */
[----:B------:R-:W-:-:S04]  /*11f0*/  FFMA R5, R5, R10, R24 ;  /* 0x0000000a05057223 */ /* 0x000fc80000000018 */
[----:B------:R-:W-:-:S07]  /*1200*/  FFMA R19, R26, R11, R5 ;  /* 0x0000000b1a137223 */ /* 0x000fce0000000005 */
.L_x_273:
[----:B------:R-:W-:Y:S05]  /*1210*/  BRA.U !UP1, `(.L_x_272) ;  /* 0x0000000109907547 */ /* 0x000fea000b800000 */
        /* <DEDUP_REMOVED lines=12> */
[----:B------:R-:W5:Y:S01]  /*12e0*/  LDG.E R23, desc[UR8][R8.64+0xc] ;  /* 0x00000c0808177981 */ /* 0x000f62000c1e1900 */
[----:B------:R-:W-:Y:S01]  /*12f0*/  IADD3 R18, PT, PT, R18, 0x4, RZ ;  /* 0x0000000412127810 */ /* 0x000fe20007ffe0ff */
[----:B---3--:R-:W-:-:S04]  /*1300*/  FFMA R10, R4, R10, R19 ;  /* 0x0000000a040a7223 */ /* 0x008fc80000000013 */
[----:B--2---:R-:W-:-:S04]  /*1310*/  FFMA R5, R11, R5, R10 ;  /* 0x000000050b057223 */ /* 0x004fc8000000000a */
[----:B----4-:R-:W-:-:S04]  /*1320*/  FFMA R6, R22, R6, R5 ;  /* 0x0000000616067223 */ /* 0x010fc80000000005 */
[----:B-----5:R-:W-:-:S07]  /*1330*/  FFMA R19, R23, R7, R6 ;  /* 0x0000000717137223 */ /* 0x020fce0000000006 */
.L_x_274:
[----:B------:R-:W-:Y:S05]  /*1340*/  BRA.U !UP1, `(.L_x_272) ;  /* 0x0000000109447547 */ /* 0x000fea000b800000 */
[----:B------:R-:W0:Y:S01]  /*1350*/  LDC.64 R4, c[0x0][0x388] ;  /* 0x0000e200ff047b82 */ /* 0x000e220000000a00 */
[----:B------:R-:W4:Y:S01]  /*1360*/  LDCU UR4, c[0x0][0x3a8] ;  /* 0x00007500ff0477ac */ /* 0x000f220008000800 */
[----:B------:R-:W-:Y:S01]  /*1370*/  LEA R8, R18, R1, 0x2 ;  /* 0x0000000112087211 */ /* 0x000fe200078e10ff */
[----:B----4-:R-:W-:-:S04]  /*1380*/  IMAD R7, R13, UR4, R18 ;  /* 0x000000040d077c24 */ /* 0x010fc8000f8e0212 */
[----:B0-----:R-:W-:Y:S02]  /*1390*/  IMAD.WIDE R6, R7, 0x4, R4 ;  /* 0x0000000407067825 */ /* 0x001fe400078e0204 */
[----:B------:R-:W3:Y:S04]  /*13a0*/  LDL.64 R4, [R8] ;  /* 0x0000000008047983 */ /* 0x000ee80000100a00 */
[----:B--2---:R-:W3:Y:S01]  /*13b0*/  LDG.E R9, desc[UR8][R6.64] ;  /* 0x0000000806097981 */ /* 0x004ee2000c1e1900 */
[----:B------:R-:W-:Y:S01]  /*13c0*/  UISETP.NE.AND UP0, UPT, UR5, 0x1, UPT ;  /* 0x000000010500788c */ /* 0x000fe2000bf05270 */
[----:B---3--:R-:W-:-:S08]  /*13d0*/  FFMA R19, R4, R9, R19 ;  /* 0x0000000904137223 */ /* 0x008fd00000000013 */
[----:B------:R-:W-:Y:S05]  /*13e0*/  BRA.U !UP0, `(.L_x_272) ;  /* 0x00000001081c7547 */ /* 0x000fea000b800000 */
[----:B------:R-:W-:Y:S01]  /*13f0*/  UISETP.NE.AND UP0, UPT, UR5, 0x2, UPT ;  /* 0x000000020500788c */ /* 0x000fe2000bf05270 */
[----:B------:R-:W2:Y:S04]  /*1400*/  LDG.E R4, desc[UR8][R6.64+0x4] ;  /* 0x0000040806047981 */ /* 0x000ea8000c1e1900 */
[----:B------:R-:W3:Y:S01]  /*1410*/  LDL R8, [R8+0x8] ;  /* 0x0000080008087983 */ /* 0x000ee20000100800 */
[----:B------:R-:W-:-:S13]  /*1420*/  PLOP3.LUT P0, PT, PT, PT, UP0, 0x80, 0x8 ;  /* 0x000000000008781c */ /* 0x000fda0003f0f008 */
[----:B------:R-:W3:Y:S01]  /*1430*/  @P0 LDG.E R10, desc[UR8][R6.64+0x8] ;  /* 0x00000808060a0981 */ /* 0x000ee2000c1e1900 */
[----:B--2---:R-:W-:-:S04]  /*1440*/  FFMA R19, R4, R5, R19 ;  /* 0x0000000504137223 */ /* 0x004fc80000000013 */
[----:B---3--:R-:W-:-:S07]  /*1450*/  @P0 FFMA R19, R10, R8, R19 ;  /* 0x000000080a130223 */ /* 0x008fce0000000013 */
.L_x_272:
[----:B------:R-:W0:Y:S01]  /*1460*/  MUFU.RCP R5, R20 ;  /* 0x0000001400057308 */ /* 0x000e220000001000 */
[----:B------:R-:W-:Y:S07]  /*1470*/  BSSY.RECONVERGENT B2, `(.L_x_275) ;  /* 0x000000c000027945 */ /* 0x000fee0003800200 */
[----:B------:R-:W3:Y:S01]  /*1480*/  FCHK P0, R19, R20 ;  /* 0x0000001413007302 */ /* 0x000ee20000000000 */
[----:B0-----:R-:W-:-:S04]  /*1490*/  FFMA R4, -R20, R5, 1 ;  /* 0x3f80000014047423 */ /* 0x001fc80000000105 */
[----:B------:R-:W-:-:S04]  /*14a0*/  FFMA R4, R5, R4, R5 ;  /* 0x0000000405047223 */ /* 0x000fc80000000005 */
[----:B------:R-:W-:-:S04]  /*14b0*/  FFMA R5, R4, R19, RZ ;  /* 0x0000001304057223 */ /* 0x000fc800000000ff */
[----:B----4-:R-:W-:-:S04]  /*14c0*/  FFMA R6, -R20, R5, R19 ;  /* 0x0000000514067223 */ /* 0x010fc80000000113 */
[----:B------:R-:W-:Y:S01]  /*14d0*/  FFMA R4, R4, R6, R5 ;  /* 0x0000000604047223 */ /* 0x000fe20000000005 */
[----:B---3--:R-:W-:Y:S06]  /*14e0*/  @!P0 BRA `(.L_x_276) ;  /* 0x0000000000108947 */ /* 0x008fec0003800000 */
[----:B------:R-:W-:Y:S02]  /*14f0*/  MOV R24, R19 ;  /* 0x0000001300187202 */ /* 0x000fe40000000f00 */
[----:B------:R-:W-:Y:S02]  /*1500*/  MOV R4, R20 ;  /* 0x0000001400047202 */ /* 0x000fe40000000f00 */
[----:B------:R-:W-:-:S07]  /*1510*/  MOV R10, 0x1530 ;  /* 0x00001530000a7802 */ /* 0x000fce0000000f00 */
[----:B-12---:R-:W-:Y:S05]  /*1520*/  CALL.REL.NOINC `($__internal_5_$__cuda_sm3x_div_rn_noftz_f32_slowpath) ;  /* 0x0000005800447944 */ /* 0x006fea0003c00000 */
.L_x_276:
[----:B-12---:R-:W-:Y:S05]  /*1530*/  BSYNC.RECONVERGENT B2 ;  /* 0x0000000000027941 */ /* 0x006fea0003800200 */
.L_x_275:
        /* <DEDUP_REMOVED lines=12> */
[----:B------:R-:W-:Y:S01]  /*1600*/  FFMA R11, R8, 1.4426950216293334961, -R7 ;  /* 0x3fb8aa3b080b7823 */ /* 0x000fe20000000807 */
[C---:B------:R-:W-:Y:S01]  /*1610*/  FADD R7, R6.reuse, -12583039 ;  /* 0xcb40007f06077421 */ /* 0x040fe20000000000 */
[----:B------:R-:W-:Y:S01]  /*1620*/  SHF.L.U32 R18, R6, 0x17, RZ ;  /* 0x0000001706127819 */ /* 0x000fe200000006ff */
[----:B------:R-:W-:Y:S02]  /*1630*/  HFMA2 R6, -RZ, RZ, 0, 0 ;  /* 0x00000000ff067431 */ /* 0x000fe400000001ff */
[----:B------:R-:W-:Y:S01]  /*1640*/  FFMA R11, R8, 1.925963033500011079e-08, R11 ;  /* 0x32a57060080b7823 */ /* 0x000fe2000000000b */
[----:B------:R-:W-:-:S03]  /*1650*/  FFMA R7, R4, 1.4426950216293334961, -R7 ;  /* 0x3fb8aa3b04077823 */ /* 0x000fc60000000807 */
[----:B------:R-:W0:Y:S01]  /*1660*/  MUFU.EX2 R8, R11 ;  /* 0x0000000b00087308 */ /* 0x000e220000000800 */
[----:B------:R-:W-:-:S07]  /*1670*/  FFMA R7, R4, 1.925963033500011079e-08, R7 ;  /* 0x32a5706004077823 */ /* 0x000fce0000000007 */
[----:B------:R-:W1:Y:S01]  /*1680*/  MUFU.EX2 R7, R7 ;  /* 0x0000000700077308 */ /* 0x000e620000000800 */
[----:B0-----:R-:W-:Y:S01]  /*1690*/  FMUL R19, R19, R8 ;  /* 0x0000000813137220 */ /* 0x001fe20000400000 */
[----:B-1----:R-:W-:-:S04]  /*16a0*/  FMUL R18, R18, R7 ;  /* 0x0000000712127220 */ /* 0x002fc80000400000 */
[----:B------:R-:W-:Y:S01]  /*16b0*/  FFMA R12, R18, R12, R19 ;  /* 0x0000000c120c7223 */ /* 0x000fe20000000013 */
[----:B------:R-:W-:Y:S06]  /*16c0*/  @!P1 BRA `(.L_x_277) ;  /* 0x0000000400109947 */ /* 0x000fec0003800000 */
[----:B------:R-:W-:Y:S01]  /*16d0*/  BSSY.RECONVERGENT B0, `(.L_x_278) ;  /* 0x0000042000007945 */ /* 0x000fe20003800200 */
[----:B------:R-:W-:-:S07]  /*16e0*/  MOV R24, RZ ;  /* 0x000000ff00187202 */ /* 0x000fce0000000f00 */
.L_x_279:
[----:B0-----:R-:W0:Y:S01]  /*16f0*/  LDC.64 R26, c[0x0][0x390] ;  /* 0x0000e400ff1a7b82 */ /* 0x001e220000000a00 */
[----:B------:R-:W1:Y:S01]  /*1700*/  LDCU UR4, c[0x0][0x3a8] ;  /* 0x00007500ff0477ac */ /* 0x000e620008000800 */
[----:B------:R-:W-:Y:S01]  /*1710*/  LEA R22, R24, R2, 0x2 ;  /* 0x0000000218167211 */ /* 0x000fe200078e10ff */
[----:B-1----:R-:W-:-:S04]  /*1720*/  IMAD R5, R13, UR4, R24 ;  /* 0x000000040d057c24 */ /* 0x002fc8000f8e0218 */
        /* <DEDUP_REMOVED lines=10> */
[C---:B----4-:R-:W-:Y:S02]  /*17d0*/  FMUL R9, R19.reuse, R28 ;  /* 0x0000001c13097220 */ /* 0x050fe40000400000 */
[----:B------:R-:W2:Y:S01]  /*17e0*/  LDG.E R28, desc[UR8][R26.64+0x10] ;  /* 0x000010081a1c7981 */ /* 0x000ea2000c1e1900 */
[C---:B-----5:R-:W-:Y:S01]  /*17f0*/  FMUL R11, R19.reuse, R11 ;  /* 0x0000000b130b7220 */ /* 0x060fe20000400000 */
[C---:B------:R-:W-:Y:S01]  /*1800*/  FMUL R8, R19.reuse, R8 ;  /* 0x0000000813087220 */ /* 0x040fe20000400000 */
[C---:B------:R-:W-:Y:S02]  /*1810*/  FFMA R5, R18.reuse, R5, R9 ;  /* 0x0000000512057223 */ /* 0x040fe40000000009 */
[C---:B------:R-:W-:Y:S01]  /*1820*/  FFMA R6, R18.reuse, R6, R11 ;  /* 0x0000000612067223 */ /* 0x040fe2000000000b */
[----:B------:R-:W-:Y:S02]  /*1830*/  FFMA R7, R18, R7, R8 ;  /* 0x0000000712077223 */ /* 0x000fe40000000008 */
[----:B------:R-:W3:Y:S04]  /*1840*/  LDL.128 R8, [R22+0x10] ;  /* 0x0000100016087983 */ /* 0x000ee80000100c00 */
[----:B------:R0:W-:Y:S04]  /*1850*/  STL.128 [R22], R4 ;  /* 0x0000000416007387 */ /* 0x0001e80000100c00 */
[----:B0-----:R-:W4:Y:S01]  /*1860*/  LDG.E R4, desc[UR8][R26.64+0x18] ;  /* 0x000018081a047981 */ /* 0x001f22000c1e1900 */
[C---:B------:R-:W-:Y:S01]  /*1870*/  FMUL R29, R19.reuse, R29 ;  /* 0x0000001d131d7220 */ /* 0x040fe20000400000 */
[C---:B--2---:R-:W-:Y:S01]  /*1880*/  FMUL R25, R19.reuse, R28 ;  /* 0x0000001c13197220 */ /* 0x044fe20000400000 */
[----:B------:R-:W-:-:S02]  /*1890*/  FMUL R28, R19, R23 ;  /* 0x00000017131c7220 */ /* 0x000fc40000400000 */
[----:B------:R-:W2:Y:S01]  /*18a0*/  LDG.E R23, desc[UR8][R26.64+0x2c] ;  /* 0x00002c081a177981 */ /* 0x000ea2000c1e1900 */
[C---:B---3--:R-:W-:Y:S01]  /*18b0*/  FFMA R8, R18.reuse, R8, R25 ;  /* 0x0000000812087223 */ /* 0x048fe20000000019 */
[C---:B------:R-:W-:Y:S01]  /*18c0*/  FFMA R9, R18.reuse, R9, R29 ;  /* 0x0000000912097223 */ /* 0x040fe2000000001d */
[----:B------:R-:W-:Y:S01]  /*18d0*/  FFMA R11, R18, R11, R28 ;  /* 0x0000000b120b7223 */ /* 0x000fe2000000001c */
[----:B------:R-:W3:Y:S04]  /*18e0*/  LDG.E R29, desc[UR8][R26.64+0x24] ;  /* 0x000024081a1d7981 */ /* 0x000ee8000c1e1900 */
[----:B------:R-:W5:Y:S01]  /*18f0*/  LDG.E R28, desc[UR8][R26.64+0x20] ;  /* 0x000020081a1c7981 */ /* 0x000f62000c1e1900 */
[----:B----4-:R-:W-:-:S03]  /*1900*/  FMUL R25, R19, R4 ;  /* 0x0000000413197220 */ /* 0x010fc60000400000 */
[----:B------:R-:W4:Y:S01]  /*1910*/  LDL.128 R4, [R22+0x20] ;  /* 0x0000200016047983 */ /* 0x000f220000100c00 */
[----:B------:R-:W-:-:S05]  /*1920*/  FFMA R10, R18, R10, R25 ;  /* 0x0000000a120a7223 */ /* 0x000fca0000000019 */
[----:B------:R0:W-:Y:S04]  /*1930*/  STL.128 [R22+0x10], R8 ;  /* 0x0000100816007387 */ /* 0x0001e80000100c00 */
[----:B0-----:R-:W4:Y:S01]  /*1940*/  LDG.E R8, desc[UR8][R26.64+0x28] ;  /* 0x000028081a087981 */ /* 0x001f22000c1e1900 */
[C---:B-----5:R-:W-:Y:S01]  /*1950*/  FMUL R25, R19.reuse, R28 ;  /* 0x0000001c13197220 */ /* 0x060fe20000400000 */
[C---:B---3--:R-:W-:Y:S01]  /*1960*/  FMUL R29, R19.reuse, R29 ;  /* 0x0000001d131d7220 */ /* 0x048fe20000400000 */
[C---:B--2---:R-:W-:Y:S02]  /*1970*/  FMUL R28, R19.reuse, R23 ;  /* 0x00000017131c7220 */ /* 0x044fe40000400000 */
[----:B------:R-:W2:Y:S01]  /*1980*/  LDG.E R23, desc[UR8][R26.64+0x34] ;  /* 0x000034081a177981 */ /* 0x000ea2000c1e1900 */
[C---:B----4-:R-:W-:Y:S01]  /*1990*/  FFMA R4, R18.reuse, R4, R25 ;  /* 0x0000000412047223 */ /* 0x050fe20000000019 */
[C---:B------:R-:W-:Y:S01]  /*19a0*/  FFMA R5, R18.reuse, R5, R29 ;  /* 0x0000000512057223 */ /* 0x040fe2000000001d */
[----:B------:R-:W-:Y:S01]  /*19b0*/  FFMA R7, R18, R7, R28 ;  /* 0x0000000712077223 */ /* 0x000fe2000000001c */
[----:B------:R-:W3:Y:S04]  /*19c0*/  LDG.E R29, desc[UR8][R26.64+0x3c] ;  /* 0x00003c081a1d7981 */ /* 0x000ee8000c1e1900 */
[----:B------:R-:W4:Y:S01]  /*19d0*/  LDG.E R28, desc[UR8][R26.64+0x38] ;  /* 0x000038081a1c7981 */ /* 0x000f22000c1e1900 */
[----:B------:R-:W-:-:S03]  /*19e0*/  FMUL R25, R19, R8 ;  /* 0x0000000813197220 */ /* 0x000fc60000400000 */
[----:B------:R-:W5:Y:S01]  /*19f0*/  LDL.128 R8, [R22+0x30] ;  /* 0x0000300016087983 */ /* 0x000f620000100c00 */
[----:B------:R-:W-:-:S03]  /*1a00*/  FFMA R6, R18, R6, R25 ;  /* 0x0000000612067223 */ /* 0x000fc60000000019 */
[----:B------:R-:W5:Y:S01]  /*1a10*/  LDG.E R25, desc[UR8][R26.64+0x30] ;  /* 0x000030081a197981 */ /* 0x000f62000c1e1900 */
[----:B------:R-:W-:-:S03]  /*1a20*/  IADD3 R24, PT, PT, R24, 0x10, RZ ;  /* 0x0000001018187810 */ /* 0x000fc60007ffe0ff */
[----:B------:R0:W-:Y:S01]  /*1a30*/  STL.128 [R22+0x20], R4 ;  /* 0x0000200416007387 */ /* 0x0001e20000100c00 */
[----:B------:R-:W-:Y:S01]  /*1a40*/  ISETP.NE.AND P0, PT, R24, R21, PT ;  /* 0x000000151800720c */ /* 0x000fe20003f05270 */
[C---:B--2---:R-:W-:Y:S01]  /*1a50*/  FMUL R23, R19.reuse, R23 ;  /* 0x0000001713177220 */ /* 0x044fe20000400000 */
[C---:B---3--:R-:W-:Y:S01]  /*1a60*/  FMUL R29, R19.reuse, R29 ;  /* 0x0000001d131d7220 */ /* 0x048fe20000400000 */
[C---:B----4-:R-:W-:Y:S02]  /*1a70*/  FMUL R28, R19.reuse, R28 ;  /* 0x0000001c131c7220 */ /* 0x050fe40000400000 */
[C---:B-----5:R-:W-:Y:S01]  /*1a80*/  FFMA R9, R18.reuse, R9, R23 ;  /* 0x0000000912097223 */ /* 0x060fe20000000017 */
[----:B------:R-:W-:Y:S01]  /*1a90*/  FMUL R25, R19, R25 ;  /* 0x0000001913197220 */ /* 0x000fe20000400000 */
[C---:B------:R-:W-:Y:S01]  /*1aa0*/  FFMA R10, R18.reuse, R10, R28 ;  /* 0x0000000a120a7223 */ /* 0x040fe2000000001c */
[C---:B------:R-:W-:Y:S02]  /*1ab0*/  FFMA R11, R18.reuse, R11, R29 ;  /* 0x0000000b120b7223 */ /* 0x040fe4000000001d */
[----:B------:R-:W-:-:S05]  /*1ac0*/  FFMA R8, R18, R8, R25 ;  /* 0x0000000812087223 */ /* 0x000fca0000000019 */
[----:B------:R0:W-:Y:S01]  /*1ad0*/  STL.128 [R22+0x30], R8 ;  /* 0x0000300816007387 */ /* 0x0001e20000100c00 */
[----:B------:R-:W-:Y:S05]  /*1ae0*/  @P0 BRA `(.L_x_279) ;  /* 0xfffffffc00000947 */ /* 0x000fea000383ffff */
[----:B------:R-:W-:Y:S05]  /*1af0*/  BSYNC.RECONVERGENT B0 ;  /* 0x0000000000007941 */ /* 0x000fea0003800200 */
.L_x_278:
[----:B0-----:R-:W-:-:S07]  /*1b00*/  MOV R6, R21 ;  /* 0x0000001500067202 */ /* 0x001fce0000000f00 */
.L_x_277:
[----:B------:R-:W-:Y:S05]  /*1b10*/  @!P3 BRA `(.L_x_280) ;  /* 0x0000000400a0b947 */ /* 0x000fea0003800000 */
[----:B------:R-:W-:Y:S02]  /*1b20*/  UISETP.GE.U32.AND UP0, UPT, UR11, 0x7, UPT ;  /* 0x000000070b00788c */ /* 0x000fe4000bf06070 */
[----:B------:R-:W-:-:S07]  /*1b30*/  UISETP.NE.AND UP1, UPT, UR12, URZ, UPT ;  /* 0x000000ff0c00728c */ /* 0x000fce000bf25270 */
[----:B------:R-:W-:Y:S05]  /*1b40*/  BRA.U !UP0, `(.L_x_281) ;  /* 0x0000000108b87547 */ /* 0x000fea000b800000 */
[----:B------:R-:W0:Y:S01]  /*1b50*/  LDC.64 R4, c[0x0][0x390] ;  /* 0x0000e400ff047b82 */ /* 0x000e220000000a00 */
[----:B------:R-:W1:Y:S02]  /*1b60*/  LDCU UR4, c[0x0][0x3a8] ;  /* 0x00007500ff0477ac */ /* 0x000e640008000800 */
[----:B-1----:R-:W-:-:S04]  /*1b70*/  IMAD R7, R13, UR4, R6 ;  /* 0x000000040d077c24 */ /* 0x002fc8000f8e0206 */
[----:B0-----:R-:W-:Y:S01]  /*1b80*/  IMAD.WIDE R4, R7, 0x4, R4 ;  /* 0x0000000407047825 */ /* 0x001fe200078e0204 */
[----:B------:R-:W-:-:S04]  /*1b90*/  LEA R7, R6, R2, 0x2 ;  /* 0x0000000206077211 */ /* 0x000fc800078e10ff */
[----:B------:R-:W2:Y:S04]  /*1ba0*/  LDG.E R8, desc[UR8][R4.64] ;  /* 0x0000000804087981 */ /* 0x000ea8000c1e1900 */
[----:B------:R-:W3:Y:S04]  /*1bb0*/  LDL R11, [R7] ;  /* 0x00000000070b7983 */ /* 0x000ee80000100800 */
[----:B------:R-:W4:Y:S04]  /*1bc0*/  LDG.E R10, desc[UR8][R4.64+0x8] ;  /* 0x00000808040a7981 */ /* 0x000f28000c1e1900 */
[----:B------:R-:W5:Y:S04]  /*1bd0*/  LDG.E R22, desc[UR8][R4.64+0x4] ;  /* 0x0000040804167981 */ /* 0x000f68000c1e1900 */
[----:B------:R-:W5:Y:S04]  /*1be0*/  LDL R9, [R7+0x8] ;  /* 0x0000080007097983 */ /* 0x000f680000100800 */
[----:B------:R-:W5:Y:S04]  /*1bf0*/  LDL R24, [R7+0x4] ;  /* 0x0000040007187983 */ /* 0x000f680000100800 */
[----:B------:R-:W5:Y:S04]  /*1c00*/  LDG.E R26, desc[UR8][R4.64+0x1c] ;  /* 0x00001c08041a7981 */ /* 0x000f68000c1e1900 */
[----:B------:R-:W5:Y:S04]  /*1c10*/  LDL R29, [R7+0x10] ;  /* 0x00001000071d7983 */ /* 0x000f680000100800 */
[----:B------:R-:W5:Y:S01]  /*1c20*/  LDL R27, [R7+0x14] ;  /* 0x00001400071b7983 */ /* 0x000f620000100800 */
[----:B--2---:R-:W-:-:S03]  /*1c30*/  FMUL R23, R19, R8 ;  /* 0x0000000813177220 */ /* 0x004fc60000400000 */
[----:B------:R-:W2:Y:S01]  /*1c40*/  LDG.E R8, desc[UR8][R4.64+0x10] ;  /* 0x0000100804087981 */ /* 0x000ea2000c1e1900 */
[----:B---3--:R-:W-:Y:S01]  /*1c50*/  FFMA R28, R18, R11, R23 ;  /* 0x0000000b121c7223 */ /* 0x008fe20000000017 */
[C---:B----4-:R-:W-:Y:S02]  /*1c60*/  FMUL R23, R19.reuse, R10 ;  /* 0x0000000a13177220 */ /* 0x050fe40000400000 */
[----:B------:R-:W3:Y:S01]  /*1c70*/  LDG.E R10, desc[UR8][R4.64+0x14] ;  /* 0x00001408040a7981 */ /* 0x000ee2000c1e1900 */
[----:B-----5:R-:W-:-:S03]  /*1c80*/  FMUL R25, R19, R22 ;  /* 0x0000001613197220 */ /* 0x020fc60000400000 */
[----:B------:R-:W4:Y:S01]  /*1c90*/  LDG.E R22, desc[UR8][R4.64+0x18] ;  /* 0x0000180804167981 */ /* 0x000f22000c1e1900 */
[----:B------:R-:W-:-:S03]  /*1ca0*/  FFMA R23, R18, R9, R23 ;  /* 0x0000000912177223 */ /* 0x000fc60000000017 */
[----:B------:R-:W5:Y:S01]  /*1cb0*/  LDL R9, [R7+0xc] ;  /* 0x00000c0007097983 */ /* 0x000f620000100800 */
[----:B------:R-:W-:-:S03]  /*1cc0*/  FFMA R11, R18, R24, R25 ;  /* 0x00000018120b7223 */ /* 0x000fc60000000019 */
[----:B------:R2:W5:Y:S04]  /*1cd0*/  LDG.E R24, desc[UR8][R4.64+0xc] ;  /* 0x00000c0804187981 */ /* 0x000568000c1e1900 */
[----:B------:R0:W-:Y:S04]  /*1ce0*/  STL [R7+0x8], R23 ;  /* 0x0000081707007387 */ /* 0x0001e80000100800 */
[----:B------:R-:W5:Y:S04]  /*1cf0*/  LDL R25, [R7+0x18] ;  /* 0x0000180007197983 */ /* 0x000f680000100800 */
[----:B0-----:R-:W5:Y:S01]  /*1d00*/  LDL R23, [R7+0x1c] ;  /* 0x00001c0007177983 */ /* 0x001f620000100800 */
[----:B------:R-:W-:-:S03]  /*1d10*/  FMUL R26, R19, R26 ;  /* 0x0000001a131a7220 */ /* 0x000fc60000400000 */
[----:B------:R0:W-:Y:S04]  /*1d20*/  STL [R7], R28 ;  /* 0x0000001c07007387 */ /* 0x0001e80000100800 */
[----:B------:R0:W-:Y:S01]  /*1d30*/  STL [R7+0x4], R11 ;  /* 0x0000040b07007387 */ /* 0x0001e20000100800 */
[----:B------:R-:W-:Y:S01]  /*1d40*/  IADD3 R6, PT, PT, R6, 0x8, RZ ;  /* 0x0000000806067810 */ /* 0x000fe20007ffe0ff */
[----:B--2---:R-:W-:-:S04]  /*1d50*/  FMUL R5, R19, R8 ;  /* 0x0000000813057220 */ /* 0x004fc80000400000 */
[----:B------:R-:W-:Y:S01]  /*1d60*/  FFMA R8, R18, R29, R5 ;  /* 0x0000001d12087223 */ /* 0x000fe20000000005 */
[C---:B---3--:R-:W-:Y:S01]  /*1d70*/  FMUL R10, R19.reuse, R10 ;  /* 0x0000000a130a7220 */ /* 0x048fe20000400000 */
[----:B----4-:R-:W-:-:S03]  /*1d80*/  FMUL R22, R19, R22 ;  /* 0x0000001613167220 */ /* 0x010fc60000400000 */
[----:B------:R-:W-:Y:S01]  /*1d90*/  FFMA R10, R18, R27, R10 ;  /* 0x0000001b120a7223 */ /* 0x000fe2000000000a */
[----:B-----5:R-:W-:-:S04]  /*1da0*/  FMUL R24, R19, R24 ;  /* 0x0000001813187220 */ /* 0x020fc80000400000 */
[C---:B------:R-:W-:Y:S01]  /*1db0*/  FFMA R4, R18.reuse, R9, R24 ;  /* 0x0000000912047223 */ /* 0x040fe20000000018 */
[----:B------:R-:W-:-:S04]  /*1dc0*/  FFMA R22, R18, R25, R22 ;  /* 0x0000001912167223 */ /* 0x000fc80000000016 */
[----:B------:R0:W-:Y:S01]  /*1dd0*/  STL [R7+0xc], R4 ;  /* 0x00000c0407007387 */ /* 0x0001e20000100800 */
[----:B------:R-:W-:-:S03]  /*1de0*/  FFMA R26, R18, R23, R26 ;  /* 0x00000017121a7223 */ /* 0x000fc6000000001a */
[----:B------:R0:W-:Y:S04]  /*1df0*/  STL [R7+0x10], R8 ;  /* 0x0000100807007387 */ /* 0x0001e80000100800 */
[----:B------:R0:W-:Y:S04]  /*1e00*/  STL [R7+0x14], R10 ;  /* 0x0000140a07007387 */ /* 0x0001e80000100800 */
[----:B------:R0:W-:Y:S04]  /*1e10*/  STL [R7+0x18], R22 ;  /* 0x0000181607007387 */ /* 0x0001e80000100800 */
[----:B------:R0:W-:Y:S02]  /*1e20*/  STL [R7+0x1c], R26 ;  /* 0x00001c1a07007387 */ /* 0x0001e40000100800 */
.L_x_281:
[----:B------:R-:W-:Y:S05]  /*1e30*/  BRA.U !UP1, `(.L_x_280) ;  /* 0x0000000109d87547 */ /* 0x000fea000b800000 */
[----:B------:R-:W-:Y:S02]  /*1e40*/  UISETP.GE.U32.AND UP0, UPT, UR13, 0x3, UPT ;  /* 0x000000030d00788c */ /* 0x000fe4000bf06070 */
[----:B------:R-:W-:-:S07]  /*1e50*/  UISETP.NE.AND UP1, UPT, UR5, URZ, UPT ;  /* 0x000000ff0500728c */ /* 0x000fce000bf25270 */
[----:B------:R-:W-:Y:S05]  /*1e60*/  BRA.U !UP0, `(.L_x_282) ;  /* 0x0000000108687547 */ /* 0x000fea000b800000 */
[----:B0-----:R-:W0:Y:S01]  /*1e70*/  LDC.64 R4, c[0x0][0x390] ;  /* 0x0000e400ff047b82 */ /* 0x001e220000000a00 */
[----:B------:R-:W1:Y:S02]  /*1e80*/  LDCU UR4, c[0x0][0x3a8] ;  /* 0x00007500ff0477ac */ /* 0x000e640008000800 */
[----:B-1----:R-:W-:-:S04]  /*1e90*/  IMAD R7, R13, UR4, R6 ;  /* 0x000000040d077c24 */ /* 0x002fc8000f8e0206 */
[----:B0-----:R-:W-:Y:S01]  /*1ea0*/  IMAD.WIDE R4, R7, 0x4, R4 ;  /* 0x0000000407047825 */ /* 0x001fe200078e0204 */
[----:B------:R-:W-:-:S04]  /*1eb0*/  LEA R7, R6, R2, 0x2 ;  /* 0x0000000206077211 */ /* 0x000fc800078e10ff */
[----:B------:R-:W2:Y:S04]  /*1ec0*/  LDG.E R22, desc[UR8][R4.64+0x8] ;  /* 0x0000080804167981 */ /* 0x000ea8000c1e1900 */
[----:B------:R-:W3:Y:S04]  /*1ed0*/  LDG.E R8, desc[UR8][R4.64] ;  /* 0x0000000804087981 */ /* 0x000ee8000c1e1900 */
        /* <DEDUP_REMOVED lines=19> */
.L_x_282:
[----:B------:R-:W-:Y:S05]  /*2010*/  BRA.U !UP1, `(.L_x_280) ;  /* 0x0000000109607547 */ /* 0x000fea000b800000 */
[----:B01----:R-:W0:Y:S01]  /*2020*/  LDC.64 R4, c[0x0][0x390] ;  /* 0x0000e400ff047b82 */ /* 0x003e220000000a00 */
[----:B------:R-:W1:Y:S02]  /*2030*/  LDCU UR4, c[0x0][0x3a8] ;  /* 0x00007500ff0477ac */ /* 0x000e640008000800 */
[----:B-1----:R-:W-:Y:S01]  /*2040*/  IMAD R13, R13, UR4, R6 ;  /* 0x000000040d0d7c24 */ /* 0x002fe2000f8e0206 */
[----:B------:R-:W-:-:S03]  /*2050*/  LEA R6, R6, R2, 0x2 ;  /* 0x0000000206067211 */ /* 0x000fc600078e10ff */
[----:B0-----:R-:W-:Y:S02]  /*2060*/  IMAD.WIDE R4, R13, 0x4, R4 ;  /* 0x000000040d047825 */ /* 0x001fe400078e0204 */
[----:B------:R-:W2:Y:S04]  /*2070*/  LDL R7, [R6] ;  /* 0x0000000006077983 */ /* 0x000ea80000100800 */
[----:B------:R-:W3:Y:S01]  /*2080*/  LDG.E R8, desc[UR8][R4.64] ;  /* 0x0000000804087981 */ /* 0x000ee2000c1e1900 */
[----:B------:R-:W-:Y:S01]  /*2090*/  UISETP.NE.AND UP0, UPT, UR5, 0x1, UPT ;  /* 0x000000010500788c */ /* 0x000fe2000bf05270 */
[----:B---3--:R-:W-:-:S04]  /*20a0*/  FMUL R9, R19, R8 ;  /* 0x0000000813097220 */ /* 0x008fc80000400000 */
[----:B--2---:R-:W-:-:S05]  /*20b0*/  FFMA R7, R18, R7, R9 ;  /* 0x0000000712077223 */ /* 0x004fca0000000009 */
[----:B------:R2:W-:Y:S01]  /*20c0*/  STL [R6], R7 ;  /* 0x0000000706007387 */ /* 0x0005e20000100800 */
[----:B------:R-:W-:Y:S05]  /*20d0*/  BRA.U !UP0, `(.L_x_280) ;  /* 0x0000000108307547 */ /* 0x000fea000b800000 */
[----:B------:R-:W2:Y:S04]  /*20e0*/  LDG.E R8, desc[UR8][R4.64+0x4] ;  /* 0x0000040804087981 */ /* 0x000ea8000c1e1900 */
[----:B------:R-:W3:Y:S01]  /*20f0*/  LDL R9, [R6+0x4] ;  /* 0x0000040006097983 */ /* 0x000ee20000100800 */
[----:B------:R-:W-:Y:S01]  /*2100*/  UISETP.NE.AND UP0, UPT, UR5, 0x2, UPT ;  /* 0x000000020500788c */ /* 0x000fe2000bf05270 */
[----:B--2---:R-:W-:-:S04]  /*2110*/  FMUL R7, R19, R8 ;  /* 0x0000000813077220 */ /* 0x004fc80000400000 */
[----:B---3--:R-:W-:-:S05]  /*2120*/  FFMA R7, R18, R9, R7 ;  /* 0x0000000912077223 */ /* 0x008fca0000000007 */
[----:B------:R3:W-:Y:S01]  /*2130*/  STL [R6+0x4], R7 ;  /* 0x0000040706007387 */ /* 0x0007e20000100800 */
[----:B------:R-:W-:Y:S05]  /*2140*/  BRA.U !UP0, `(.L_x_280) ;  /* 0x0000000108147547 */ /* 0x000fea000b800000 */
[----:B------:R-:W2:Y:S04]  /*2150*/  LDG.E R4, desc[UR8][R4.64+0x8] ;  /* 0x0000080804047981 */ /* 0x000ea8000c1e1900 */
[----:B---3--:R-:W3:Y:S01]  /*2160*/  LDL R7, [R6+0x8] ;  /* 0x0000080006077983 */ /* 0x008ee20000100800 */
[----:B--2---:R-:W-:-:S04]  /*2170*/  FMUL R19, R19, R4 ;  /* 0x0000000413137220 */ /* 0x004fc80000400000 */
[----:B---3--:R-:W-:-:S05]  /*2180*/  FFMA R19, R18, R7, R19 ;  /* 0x0000000712137223 */ /* 0x008fca0000000013 */
[----:B------:R4:W-:Y:S02]  /*2190*/  STL [R6+0x8], R19 ;  /* 0x0000081306007387 */ /* 0x0009e40000100800 */
.L_x_280:
[----:B------:R-:W-:Y:S05]  /*21a0*/  @!P2 BRA `(.L_x_283) ;  /* 0xffffffe800c4a947 */ /* 0x000fea000383ffff */
[----:B------:R-:W0:Y:S01]  /*21b0*/  LDCU UR4, c[0x0][0x3a4] ;  /* 0x00007480ff0477ac */ /* 0x000e220008000800 */
[----:B------:R-:W-:Y:S02]  /*21c0*/  MOV R17, R15 ;  /* 0x0000000f00117202 */ /* 0x000fe40000000f00 */
[----:B01----:R-:W-:-:S04]  /*21d0*/  MOV R4, UR4 ;  /* 0x0000000400047c02 */ /* 0x003fc80008000f00 */
[----:B------:R-:W-:-:S13]  /*21e0*/  ISETP.GE.AND P0, PT, R15, R4, PT ;  /* 0x000000040f00720c */ /* 0x000fda0003f06270 */
[----:B------:R-:W-:Y:S05]  /*21f0*/  @!P0 BRA `(.L_x_284) ;  /* 0xffffffe800a48947 */ /* 0x000fea000383ffff */
.L_x_268:
[----:B------:R-:W0:Y:S02]  /*2200*/  LDCU UR4, c[0x0][0x3a8] ;  /* 0x00007500ff0477ac */ /* 0x000e240008000800 */
[----:B0-----:R-:W-:-:S09]  /*2210*/  UISETP.GT.AND UP0, UPT, UR4, URZ, UPT ;  /* 0x000000ff0400728c */ /* 0x001fd2000bf04270 */
[----:B------:R-:W-:Y:S05]  /*2220*/  BRA.U !UP0, `(.L_x_285) ;  /* 0x00000021086c7547 */ /* 0x000fea000b800000 */
[----:B------:R-:W-:Y:S01]  /*2230*/  UISETP.GE.U32.AND UP0, UPT, UR7, 0xf, UPT ;  /* 0x0000000f0700788c */ /* 0x000fe2000bf06070 */
[----:B--234-:R-:W-:Y:S02]  /*2240*/  HFMA2 R6, -RZ, RZ, 0, 0 ;  /* 0x00000000ff067431 */ /* 0x01cfe400000001ff */
[----:B------:R-:W-:-:S06]  /*2250*/  IMAD R13, R4, UR14, R3 ;  /* 0x0000000e040d7c24 */ /* 0x000fcc000f8e0203 */
[----:B------:R-:W-:Y:S05]  /*2260*/  BRA.U !UP0, `(.L_x_286) ;  /* 0x00000011082c7547 */ /* 0x000fea000b800000 */
[----:B------:R-:W0:Y:S01]  /*2270*/  LDC.64 R26, c[0x0][0x398] ;  /* 0x0000e600ff1a7b82 */ /* 0x000e220000000a00 */
[----:B------:R-:W-:Y:S01]  /*2280*/  BSSY.RECONVERGENT B2, `(.L_x_287) ;  /* 0x0000108000027945 */ /* 0x000fe20003800200 */
[----:B------:R-:W-:-:S07]  /*2290*/  MOV R14, RZ ;  /* 0x000000ff000e7202 */ /* 0x000fce0000000f00 */
.L_x_320:
[----:B------:R-:W-:-:S05]  /*22a0*/  LEA R15, R14, R2, 0x2 ;  /* 0x000000020e0f7211 */ /* 0x000fca00078e10ff */
[----:B------:R-:W2:Y:S01]  /*22b0*/  LDL.128 R4, [R15] ;  /* 0x000000000f047983 */ /* 0x000ea20000100c00 */
[----:B------:R-:W3:Y:S01]  /*22c0*/  MUFU.RCP R9, R12 ;  /* 0x0000000c00097308 */ /* 0x000ee20000001000 */
[----:B------:R-:W-:Y:S01]  /*22d0*/  BSSY.RECONVERGENT B3, `(.L_x_288) ;  /* 0x000000d000037945 */ /* 0x000fe20003800200 */
[----:B---3--:R-:W-:-:S04]  /*22e0*/  FFMA R8, R9, -R12, 1 ;  /* 0x3f80000009087423 */ /* 0x008fc8000000080c */
[----:B------:R-:W-:Y:S02]  /*22f0*/  FFMA R9, R9, R8, R9 ;  /* 0x0000000809097223 */ /* 0x000fe40000000009 */
[----:B--2---:R-:W2:Y:S02]  /*2300*/  FCHK P0, R4, R12 ;  /* 0x0000000c04007302 */ /* 0x004ea40000000000 */
[----:B------:R-:W-:-:S04]  /*2310*/  FFMA R11, R4, R9, RZ ;  /* 0x00000009040b7223 */ /* 0x000fc800000000ff */
[----:B------:R-:W-:-:S04]  /*2320*/  FFMA R8, R11, -R12, R4 ;  /* 0x8000000c0b087223 */ /* 0x000fc80000000004 */
[----:B------:R-:W-:Y:S01]  /*2330*/  FFMA R9, R9, R8, R11 ;  /* 0x0000000809097223 */ /* 0x000fe2000000000b */
[----:B--2---:R-:W-:Y:S06]  /*2340*/  @!P0 BRA `(.L_x_289) ;  /* 0x0000000000148947 */ /* 0x004fec0003800000 */
[----:B------:R-:W-:Y:S02]  /*2350*/  MOV R24, R4 ;  /* 0x0000000400187202 */ /* 0x000fe40000000f00 */
[----:B------:R-:W-:Y:S02]  /*2360*/  MOV R4, R12 ;  /* 0x0000000c00047202 */ /* 0x000fe40000000f00 */
[----:B------:R-:W-:-:S07]  /*2370*/  MOV R10, 0x2390 ;  /* 0x00002390000a7802 */ /* 0x000fce0000000f00 */
[----:B01----:R-:W-:Y:S05]  /*2380*/  CALL.REL.NOINC `($__internal_5_$__cuda_sm3x_div_rn_noftz_f32_slowpath) ;  /* 0x0000004800ac7944 */ /* 0x003fea0003c00000 */
[----:B------:R-:W-:-:S07]  /*2390*/  MOV R9, R4 ;  /* 0x0000000400097202 */ /* 0x000fce0000000f00 */
.L_x_289:
[----:B-1----:R-:W-:Y:S05]  /*23a0*/  BSYNC.RECONVERGENT B3 ;  /* 0x0000000000037941 */ /* 0x002fea0003800200 */
.L_x_288:
[----:B------:R-:W1:Y:S01]  /*23b0*/  LDCU UR4, c[0x0][0x3a8] ;  /* 0x00007500ff0477ac */ /* 0x000e620008000800 */
[----:B------:R-:W2:Y:S01]  /*23c0*/  MUFU.RCP R11, R12 ;  /* 0x0000000c000b7308 */ /* 0x000ea20000001000 */
[----:B------:R-:W-:Y:S07]  /*23d0*/  BSSY.RECONVERGENT B3, `(.L_x_290) ;  /* 0x000000f000037945 */ /* 0x000fee0003800200 */
[----:B------:R-:W3:Y:S01]  /*23e0*/  FCHK P0, R5, R12 ;  /* 0x0000000c05007302 */ /* 0x000ee20000000000 */
[----:B-1----:R-:W-:-:S02]  /*23f0*/  IMAD R17, R13, UR4, R14 ;  /* 0x000000040d117c24 */ /* 0x002fc4000f8e020e */
[----:B--2---:R-:W-:Y:S02]  /*2400*/  FFMA R4, R11, -R12, 1 ;  /* 0x3f8000000b047423 */ /* 0x004fe4000000080c */
[----:B0-----:R-:W-:-:S04]  /*2410*/  IMAD.WIDE R16, R17, 0x4, R26 ;  /* 0x0000000411107825 */ /* 0x001fc800078e021a */
[----:B------:R-:W-:Y:S01]  /*2420*/  FFMA R19, R11, R4, R11 ;  /* 0x000000040b137223 */ /* 0x000fe2000000000b */
[----:B------:R0:W-:Y:S03]  /*2430*/  STG.E desc[UR8][R16.64], R9 ;  /* 0x0000000910007986 */ /* 0x0001e6000c101908 */
[----:B------:R-:W-:-:S04]  /*2440*/  FFMA R4, R5, R19, RZ ;  /* 0x0000001305047223 */ /* 0x000fc800000000ff */
[----:B------:R-:W-:-:S04]  /*2450*/  FFMA R11, R4, -R12, R5 ;  /* 0x8000000c040b7223 */ /* 0x000fc80000000005 */
[----:B------:R-:W-:Y:S01]  /*2460*/  FFMA R4, R19, R11, R4 ;  /* 0x0000000b13047223 */ /* 0x000fe20000000004 */
[----:B0--3--:R-:W-:Y:S06]  /*2470*/  @!P0 BRA `(.L_x_291) ;  /* 0x0000000000108947 */ /* 0x009fec0003800000 */
[----:B------:R-:W-:Y:S02]  /*2480*/  MOV R24, R5 ;  /* 0x0000000500187202 */ /* 0x000fe40000000f00 */
[----:B------:R-:W-:Y:S02]  /*2490*/  MOV R4, R12 ;  /* 0x0000000c00047202 */ /* 0x000fe40000000f00 */
[----:B------:R-:W-:-:S07]  /*24a0*/  MOV R10, 0x24c0 ;  /* 0x000024c0000a7802 */ /* 0x000fce0000000f00 */
[----:B------:R-:W-:Y:S05]  /*24b0*/  CALL.REL.NOINC `($__internal_5_$__cuda_sm3x_div_rn_noftz_f32_slowpath) ;  /* 0x0000004800607944 */ /* 0x000fea0003c00000 */
.L_x_291:
[----:B------:R-:W-:Y:S05]  /*24c0*/  BSYNC.RECONVERGENT B3 ;  /* 0x0000000000037941 */ /* 0x000fea0003800200 */
.L_x_290:
        /* <DEDUP_REMOVED lines=13> */
[----:B------:R-:W-:Y:S05]  /*25a0*/  CALL.REL.NOINC `($__internal_5_$__cuda_sm3x_div_rn_noftz_f32_slowpath) ;  /* 0x0000004800247944 */ /* 0x000fea0003c00000 */
[----:B------:R-:W-:-:S07]  /*25b0*/  MOV R5, R4 ;  /* 0x0000000400057202 */ /* 0x000fce0000000f00 */
.L_x_293:
[----:B------:R-:W-:Y:S05]  /*25c0*/  BSYNC.RECONVERGENT B3 ;  /* 0x0000000000037941 */ /* 0x000fea0003800200 */
.L_x_292:
        /* <DEDUP_REMOVED lines=15> */
.L_x_295:
[----:B------:R-:W-:Y:S05]  /*26c0*/  BSYNC.RECONVERGENT B3 ;  /* 0x0000000000037941 */ /* 0x000fea0003800200 */
.L_x_294:
        /* <DEDUP_REMOVED lines=14> */
[----:B------:R-:W-:Y:S05]  /*27b0*/  CALL.REL.NOINC `($__internal_5_$__cuda_sm3x_div_rn_noftz_f32_slowpath) ;  /* 0x0000004400a07944 */ /* 0x000fea0003c00000 */
[----:B------:R-:W-:-:S07]  /*27c0*/  MOV R9, R4 ;  /* 0x0000000400097202 */ /* 0x000fce0000000f00 */
.L_x_297:
[----:B------:R-:W-:Y:S05]  /*27d0*/  BSYNC.RECONVERGENT B3 ;  /* 0x0000000000037941 */ /* 0x000fea0003800200 */
.L_x_296:
        /* <DEDUP_REMOVED lines=14> */
.L_x_299:
[----:B------:R-:W-:Y:S05]  /*28c0*/  BSYNC.RECONVERGENT B3 ;  /* 0x0000000000037941 */ /* 0x000fea0003800200 */
.L_x_298:
        /* <DEDUP_REMOVED lines=15> */
.L_x_301:
[----:B------:R-:W-:Y:S05]  /*29c0*/  BSYNC.RECONVERGENT B3 ;  /* 0x0000000000037941 */ /* 0x000fea0003800200 */
.L_x_300:
        /* <DEDUP_REMOVED lines=15> */
.L_x_303:
[----:B------:R-:W-:Y:S05]  /*2ac0*/  BSYNC.RECONVERGENT B3 ;  /* 0x0000000000037941 */ /* 0x000fea0003800200 */
.L_x_302:
        /* <DEDUP_REMOVED lines=16> */
.L_x_305:
[----:B------:R-:W-:Y:S05]  /*2bd0*/  BSYNC.RECONVERGENT B3 ;  /* 0x0000000000037941 */ /* 0x000fea0003800200 */
.L_x_304:
        /* <DEDUP_REMOVED lines=14> */
.L_x_307:
[----:B------:R-:W-:Y:S05]  /*2cc0*/  BSYNC.RECONVERGENT B3 ;  /* 0x0000000000037941 */ /* 0x000fea0003800200 */
.L_x_306:
        /* <DEDUP_REMOVED lines=15> */
.L_x_309:
[----:B------:R-:W-:Y:S05]  /*2dc0*/  BSYNC.RECONVERGENT B3 ;  /* 0x0000000000037941 */ /* 0x000fea0003800200 */
.L_x_308:
        /* <DEDUP_REMOVED lines=15> */
.L_x_311:
[----:B------:R-:W-:Y:S05]  /*2ec0*/  BSYNC.RECONVERGENT B3 ;  /* 0x0000000000037941 */ /* 0x000fea0003800200 */
.L_x_310:
        /* <DEDUP_REMOVED lines=16> */
.L_x_313:
[----:B------:R-:W-:Y:S05]  /*2fd0*/  BSYNC.RECONVERGENT B3 ;  /* 0x0000000000037941 */ /* 0x000fea0003800200 */
.L_x_312:
        /* <DEDUP_REMOVED lines=14> */
.L_x_315:
[----:B------:R-:W-:Y:S05]  /*30c0*/  BSYNC.RECONVERGENT B3 ;  /* 0x0000000000037941 */ /* 0x000fea0003800200 */
.L_x_314:
        /* <DEDUP_REMOVED lines=15> */
.L_x_317:
[----:B------:R-:W-:Y:S05]  /*31c0*/  BSYNC.RECONVERGENT B3 ;  /* 0x0000000000037941 */ /* 0x000fea0003800200 */
.L_x_316:
        /* <DEDUP_REMOVED lines=14> */
.L_x_319:
[----:B------:R-:W-:Y:S05]  /*32b0*/  BSYNC.RECONVERGENT B3 ;  /* 0x0000000000037941 */ /* 0x000fea0003800200 */
.L_x_318:
[----:B------:R2:W-:Y:S01]  /*32c0*/  STG.E desc[UR8][R16.64+0x3c], R4 ;  /* 0x00003c0410007986 */ /* 0x0005e2000c101908 */
[----:B------:R-:W-:-:S04]  /*32d0*/  IADD3 R14, PT, PT, R14, 0x10, RZ ;  /* 0x000000100e0e7810 */ /* 0x000fc80007ffe0ff */
[----:B------:R-:W-:-:S13]  /*32e0*/  ISETP.NE.AND P0, PT, R14, R21, PT ;  /* 0x000000150e00720c */ /* 0x000fda0003f05270 */
[----:B--2---:R-:W-:Y:S05]  /*32f0*/  @P0 BRA `(.L_x_320) ;  /* 0xffffffec00e80947 */ /* 0x004fea000383ffff */
[----:B------:R-:W-:Y:S05]  /*3300*/  BSYNC.RECONVERGENT B2 ;  /* 0x0000000000027941 */ /* 0x000fea0003800200 */
.L_x_287:
[----:B------:R-:W-:-:S07]  /*3310*/  MOV R6, R21 ;  /* 0x0000001500067202 */ /* 0x000fce0000000f00 */
.L_x_286:
[----:B------:R-:W-:-:S09]  /*3320*/  UISETP.NE.AND UP0, UPT, UR10, URZ, UPT ;  /* 0x000000ff0a00728c */ /* 0x000fd2000bf05270 */
[----:B------:R-:W-:Y:S05]  /*3330*/  BRA.U !UP0, `(.L_x_285) ;  /* 0x0000001108287547 */ /* 0x000fea000b800000 */
[----:B------:R-:W-:-:S09]  /*3340*/  UISETP.GE.U32.AND UP0, UPT, UR11, 0x7, UPT ;  /* 0x000000070b00788c */ /* 0x000fd2000bf06070 */
[----:B------:R-:W-:Y:S05]  /*3350*/  BRA.U !UP0, `(.L_x_321) ;  /* 0x0000000908147547 */ /* 0x000fea000b800000 */
[----:B------:R-:W-:-:S05]  /*3360*/  LEA R5, R6, R2, 0x2 ;  /* 0x0000000206057211 */ /* 0x000fca00078e10ff */
[----:B------:R-:W2:Y:S01]  /*3370*/  LDL R24, [R5] ;  /* 0x0000000005187983 */ /* 0x000ea20000100800 */
[----:B------:R-:W0:Y:S01]  /*3380*/  MUFU.RCP R7, R12 ;  /* 0x0000000c00077308 */ /* 0x000e220000001000 */
[----:B------:R-:W-:Y:S01]  /*3390*/  BSSY.RECONVERGENT B2, `(.L_x_322) ;  /* 0x000000c000027945 */ /* 0x000fe20003800200 */
[----:B0-----:R-:W-:-:S04]  /*33a0*/  FFMA R4, R7, -R12, 1 ;  /* 0x3f80000007047423 */ /* 0x001fc8000000080c */
[----:B------:R-:W-:Y:S02]  /*33b0*/  FFMA R4, R7, R4, R7 ;  /* 0x0000000407047223 */ /* 0x000fe40000000007 */
[----:B--2---:R-:W0:Y:S02]  /*33c0*/  FCHK P0, R24, R12 ;  /* 0x0000000c18007302 */ /* 0x004e240000000000 */
[----:B------:R-:W-:-:S04]  /*33d0*/  FFMA R7, R4, R24, RZ ;  /* 0x0000001804077223 */ /* 0x000fc800000000ff */
[----:B------:R-:W-:-:S04]  /*33e0*/  FFMA R8, R7, -R12, R24 ;  /* 0x8000000c07087223 */ /* 0x000fc80000000018 */
[----:B------:R-:W-:Y:S01]  /*33f0*/  FFMA R7, R4, R8, R7 ;  /* 0x0000000804077223 */ /* 0x000fe20000000007 */
[----:B0-----:R-:W-:Y:S06]  /*3400*/  @!P0 BRA `(.L_x_323) ;  /* 0x0000000000108947 */ /* 0x001fec0003800000 */
[----:B------:R-:W-:Y:S02]  /*3410*/  MOV R4, R12 ;  /* 0x0000000c00047202 */ /* 0x000fe40000000f00 */
[----:B------:R-:W-:-:S07]  /*3420*/  MOV R10, 0x3440 ;  /* 0x00003440000a7802 */ /* 0x000fce0000000f00 */
[----:B-1----:R-:W-:Y:S05]  /*3430*/  CALL.REL.NOINC `($__internal_5_$__cuda_sm3x_div_rn_noftz_f32_slowpath) ;  /* 0x0000003800807944 */ /* 0x002fea0003c00000 */
[----:B------:R-:W-:-:S07]  /*3440*/  MOV R7, R4 ;  /* 0x0000000400077202 */ /* 0x000fce0000000f00 */
.L_x_323:
[----:B-1----:R-:W-:Y:S05]  /*3450*/  BSYNC.RECONVERGENT B2 ;  /* 0x0000000000027941 */ /* 0x002fea0003800200 */
.L_x_322:
[----:B------:R-:W2:Y:S01]  /*3460*/  LDL R24, [R5+0x4] ;  /* 0x0000040005187983 */ /* 0x000ea20000100800 */
[----:B------:R-:W0:Y:S01]  /*3470*/  LDC.64 R14, c[0x0][0x398] ;  /* 0x0000e600ff0e7b82 */ /* 0x000e220000000a00 */
[----:B------:R-:W1:Y:S01]  /*3480*/  LDCU UR4, c[0x0][0x3a8] ;  /* 0x00007500ff0477ac */ /* 0x000e620008000800 */
[----:B------:R-:W3:Y:S01]  /*3490*/  MUFU.RCP R11, R12 ;  /* 0x0000000c000b7308 */ /* 0x000ee20000001000 */
[----:B------:R-:W-:Y:S01]  /*34a0*/  BSSY.RECONVERGENT B2, `(.L_x_324) ;  /* 0x000000f000027945 */ /* 0x000fe20003800200 */
[----:B-1----:R-:W-:Y:S02]  /*34b0*/  IMAD R9, R13, UR4, R6 ;  /* 0x000000040d097c24 */ /* 0x002fe4000f8e0206 */
[----:B---3--:R-:W-:Y:S02]  /*34c0*/  FFMA R4, R11, -R12, 1 ;  /* 0x3f8000000b047423 */ /* 0x008fe4000000080c */
        /* <DEDUP_REMOVED lines=10> */
[----:B------:R-:W-:Y:S05]  /*3570*/  CALL.REL.NOINC `($__internal_5_$__cuda_sm3x_div_rn_noftz_f32_slowpath) ;  /* 0x0000003800307944 */ /* 0x000fea0003c00000 */
[----:B------:R-:W-:-:S07]  /*3580*/  MOV R9, R4 ;  /* 0x0000000400097202 */ /* 0x000fce0000000f00 */
.L_x_325:
[----:B------:R-:W-:Y:S05]  /*3590*/  BSYNC.RECONVERGENT B2 ;  /* 0x0000000000027941 */ /* 0x000fea0003800200 */
.L_x_324:
        /* <DEDUP_REMOVED lines=15> */
.L_x_327:
[----:B------:R-:W-:Y:S05]  /*3690*/  BSYNC.RECONVERGENT B2 ;  /* 0x0000000000027941 */ /* 0x000fea0003800200 */
.L_x_326:
        /* <DEDUP_REMOVED lines=15> */
.L_x_329:
[----:B------:R-:W-:Y:S05]  /*3790*/  BSYNC.RECONVERGENT B2 ;  /* 0x0000000000027941 */ /* 0x000fea0003800200 */
.L_x_328:
        /* <DEDUP_REMOVED lines=15> */
.L_x_331:
[----:B------:R-:W-:Y:S05]  /*3890*/  BSYNC.RECONVERGENT B2 ;  /* 0x0000000000027941 */ /* 0x000fea0003800200 */
.L_x_330:
        /* <DEDUP_REMOVED lines=15> */
.L_x_333:
[----:B------:R-:W-:Y:S05]  /*3990*/  BSYNC.RECONVERGENT B2 ;  /* 0x0000000000027941 */ /* 0x000fea0003800200 */
.L_x_332:
        /* <DEDUP_REMOVED lines=15> */
.L_x_335:
[----:B------:R-:W-:Y:S05]  /*3a90*/  BSYNC.RECONVERGENT B2 ;  /* 0x0000000000027941 */ /* 0x000fea0003800200 */
.L_x_334:
        /* <DEDUP_REMOVED lines=14> */
.L_x_337:
[----:B------:R-:W-:Y:S05]  /*3b80*/  BSYNC.RECONVERGENT B2 ;  /* 0x0000000000027941 */ /* 0x000fea0003800200 */
.L_x_336:
[----:B------:R0:W-:Y:S01]  /*3b90*/  STG.E desc[UR8][R14.64+0x1c], R4 ;  /* 0x00001c040e007986 */ /* 0x0001e2000c101908 */
[----:B------:R-:W-:-:S07]  /*3ba0*/  IADD3 R6, PT, PT, R6, 0x8, RZ ;  /* 0x0000000806067810 */ /* 0x000fce0007ffe0ff */
.L_x_321:
        /* <DEDUP_REMOVED lines=19> */
.L_x_340:
[----:B-1----:R-:W-:Y:S05]  /*3ce0*/  BSYNC.RECONVERGENT B2 ;  /* 0x0000000000027941 */ /* 0x002fea0003800200 */
.L_x_339:
        /* <DEDUP_REMOVED lines=19> */
.L_x_342:
[----:B------:R-:W-:Y:S05]  /*3e20*/  BSYNC.RECONVERGENT B2 ;  /* 0x0000000000027941 */ /* 0x000fea0003800200 */
.L_x_341:
        /* <DEDUP_REMOVED lines=15> */
.L_x_344:
[----:B------:R-:W-:Y:S05]  /*3f20*/  BSYNC.RECONVERGENT B2 ;  /* 0x0000000000027941 */ /* 0x000fea0003800200 */
.L_x_343:
        /* <DEDUP_REMOVED lines=14> */
.L_x_346:
[----:B------:R-:W-:Y:S05]  /*4010*/  BSYNC.RECONVERGENT B2 ;  /* 0x0000000000027941 */ /* 0x000fea0003800200 */
.L_x_345:
[----:B------:R2:W-:Y:S01]  /*4020*/  STG.E desc[UR8][R14.64+0xc], R4 ;  /* 0x00000c040e007986 */ /* 0x0005e2000c101908 */
[----:B------:R-:W-:-:S07]  /*4030*/  IADD3 R6, PT, PT, R6, 0x4, RZ ;  /* 0x0000000406067810 */ /* 0x000fce0007ffe0ff */
.L_x_338:
[----:B------:R-:W-:-:S09]  /*4040*/  UISETP.NE.AND UP0, UPT, UR5, URZ, UPT ;  /* 0x000000ff0500728c */ /* 0x000fd2000bf05270 */
[----:B------:R-:W-:Y:S05]  /*4050*/  BRA.U !UP0, `(.L_x_285) ;  /* 0x0000000108e07547 */ /* 0x000fea000b800000 */
[----:B------:R-:W-:-:S05]  /*4060*/  LEA R5, R6, R2, 0x2 ;  /* 0x0000000206057211 */ /* 0x000fca00078e10ff */
[----:B------:R-:W3:Y:S01]  /*4070*/  LDL R24, [R5] ;  /* 0x0000000005187983 */ /* 0x000ee20000100800 */
[----:B------:R-:W0:Y:S01]  /*4080*/  MUFU.RCP R7, R12 ;  /* 0x0000000c00077308 */ /* 0x000e220000001000 */
[----:B------:R-:W-:Y:S01]  /*4090*/  MOV R8, UR5 ;  /* 0x0000000500087c02 */ /* 0x000fe20008000f00 */
[----:B------:R-:W-:Y:S03]  /*40a0*/  BSSY.RECONVERGENT B2, `(.L_x_347) ;  /* 0x000000c000027945 */ /* 0x000fe60003800200 */
[----:B------:R-:W-:Y:S01]  /*40b0*/  ISETP.NE.AND P1, PT, R8, 0x1, PT ;  /* 0x000000010800780c */ /* 0x000fe20003f25270 */
[----:B0-2---:R-:W-:-:S04]  /*40c0*/  FFMA R4, R7, -R12, 1 ;  /* 0x3f80000007047423 */ /* 0x005fc8000000080c */
[----:B------:R-:W-:Y:S01]  /*40d0*/  FFMA R4, R7, R4, R7 ;  /* 0x0000000407047223 */ /* 0x000fe20000000007 */
[----:B---3--:R-:W0:Y:S03]  /*40e0*/  FCHK P0, R24, R12 ;  /* 0x0000000c18007302 */ /* 0x008e260000000000 */
[----:B------:R-:W-:-:S04]  /*40f0*/  FFMA R7, R4, R24, RZ ;  /* 0x0000001804077223 */ /* 0x000fc800000000ff */
[----:B------:R-:W-:-:S04]  /*4100*/  FFMA R8, R7, -R12, R24 ;  /* 0x8000000c07087223 */ /* 0x000fc80000000018 */
[----:B------:R-:W-:Y:S01]  /*4110*/  FFMA R4, R4, R8, R7 ;  /* 0x0000000804047223 */ /* 0x000fe20000000007 */
[----:B0-----:R-:W-:Y:S06]  /*4120*/  @!P0 BRA `(.L_x_348) ;  /* 0x00000000000c8947 */ /* 0x001fec0003800000 */
[----:B------:R-:W-:Y:S02]  /*4130*/  MOV R4, R12 ;  /* 0x0000000c00047202 */ /* 0x000fe40000000f00 */
[----:B------:R-:W-:-:S07]  /*4140*/  MOV R10, 0x4160 ;  /* 0x00004160000a7802 */ /* 0x000fce0000000f00 */
[----:B-1----:R-:W-:Y:S05]  /*4150*/  CALL.REL.NOINC `($__internal_5_$__cuda_sm3x_div_rn_noftz_f32_slowpath) ;  /* 0x0000002c00387944 */ /* 0x002fea0003c00000 */
.L_x_348:
[----:B-1----:R-:W-:Y:S05]  /*4160*/  BSYNC.RECONVERGENT B2 ;  /* 0x0000000000027941 */ /* 0x002fea0003800200 */
.L_x_347:
[----:B------:R-:W0:Y:S01]  /*4170*/  LDC.64 R8, c[0x0][0x398] ;  /* 0x0000e600ff087b82 */ /* 0x000e220000000a00 */
[----:B------:R-:W1:Y:S02]  /*4180*/  LDCU UR4, c[0x0][0x3a8] ;  /* 0x00007500ff0477ac */ /* 0x000e640008000800 */
[----:B-1----:R-:W-:-:S04]  /*4190*/  IMAD R7, R13, UR4, R6 ;  /* 0x000000040d077c24 */ /* 0x002fc8000f8e0206 */
[----:B0-----:R-:W-:-:S05]  /*41a0*/  IMAD.WIDE R6, R7, 0x4, R8 ;  /* 0x0000000407067825 */ /* 0x001fca00078e0208 */
[----:B------:R0:W-:Y:S01]  /*41b0*/  STG.E desc[UR8][R6.64], R4 ;  /* 0x0000000406007986 */ /* 0x0001e2000c101908 */
[----:B------:R-:W-:Y:S05]  /*41c0*/  @!P1 BRA `(.L_x_285) ;  /* 0x0000000000849947 */ /* 0x000fea0003800000 */
[----:B------:R-:W2:Y:S01]  /*41d0*/  LDL R24, [R5+0x4] ;  /* 0x0000040005187983 */ /* 0x000ea20000100800 */
[----:B------:R-:W0:Y:S01]  /*41e0*/  MUFU.RCP R9, R12 ;  /* 0x0000000c00097308 */ /* 0x000e220000001000 */
[----:B------:R-:W-:Y:S01]  /*41f0*/  MOV R8, UR5 ;  /* 0x0000000500087c02 */ /* 0x000fe20008000f00 */
[----:B------:R-:W-:Y:S03]  /*4200*/  BSSY.RECONVERGENT B2, `(.L_x_349) ;  /* 0x000000c000027945 */ /* 0x000fe60003800200 */
[----:B------:R-:W-:Y:S01]  /*4210*/  ISETP.NE.AND P1, PT, R8, 0x2, PT ;  /* 0x000000020800780c */ /* 0x000fe20003f25270 */
        /* <DEDUP_REMOVED lines=9> */
[----:B------:R-:W-:Y:S05]  /*42b0*/  CALL.REL.NOINC `($__internal_5_$__cuda_sm3x_div_rn_noftz_f32_slowpath) ;  /* 0x0000002800e07944 */ /* 0x000fea0003c00000 */
.L_x_350:
[----:B------:R-:W-:Y:S05]  /*42c0*/  BSYNC.RECONVERGENT B2 ;  /* 0x0000000000027941 */ /* 0x000fea0003800200 */
.L_x_349:
[----:B------:R0:W-:Y:S01]  /*42d0*/  STG.E desc[UR8][R6.64+0x4], R4 ;  /* 0x0000040406007986 */ /* 0x0001e2000c101908 */
[----:B------:R-:W-:Y:S05]  /*42e0*/  @!P1 BRA `(.L_x_285) ;  /* 0x00000000003c9947 */ /* 0x000fea0003800000 */
[----:B------:R-:W2:Y:S01]  /*42f0*/  LDL R24, [R5+0x8] ;  /* 0x0000080005187983 */ /* 0x000ea20000100800 */
        /* <DEDUP_REMOVED lines=11> */
[----:B------:R-:W-:Y:S05]  /*43b0*/  CALL.REL.NOINC `($__internal_5_$__cuda_sm3x_div_rn_noftz_f32_slowpath) ;  /* 0x0000002800a07944 */ /* 0x000fea0003c00000 */
.L_x_352:
[----:B------:R-:W-:Y:S05]  /*43c0*/  BSYNC.RECONVERGENT B2 ;  /* 0x0000000000027941 */ /* 0x000fea0003800200 */
.L_x_351:
[----:B------:R0:W-:Y:S02]  /*43d0*/  STG.E desc[UR8][R6.64+0x8], R4 ;  /* 0x0000080406007986 */ /* 0x0001e4000c101908 */
.L_x_285:
[----:B-1----:R-:W-:-:S04]  /*43e0*/  IADD3 R3, PT, PT, R3, UR15, RZ ;  /* 0x0000000f03037c10 */ /* 0x002fc8000fffe0ff */
[----:B------:R-:W-:-:S13]  /*43f0*/  ISETP.GE.AND P0, PT, R3, R0, PT ;  /* 0x000000000300720c */ /* 0x000fda0003f06270 */
[----:B------:R-:W-:Y:S05]  /*4400*/  @!P0 BRA `(.L_x_258) ;  /* 0xffffffbc00988947 */ /* 0x000fea000383ffff */
[----:B--2---:R-:W-:Y:S05]  /*4410*/  EXIT ;  /* 0x000000000000794d */ /* 0x004fea0003800000 */
.L_x_256:
[----:B------:R-:W-:-:S06]  /*4420*/  UISETP.GE.AND UP0, UPT, UR5, 0x1, UPT ;  /* 0x000000010500788c */ /* 0x000fcc000bf06270 */
[----:B------:R-:W-:-:S13]  /*4430*/  PLOP3.LUT P0, PT, PT, PT, UP0, 0x80, 0x8 ;  /* 0x000000000008781c */ /* 0x000fda0003f0f008 */
[----:B-12---:R-:W-:Y:S05]  /*4440*/  @!P0 EXIT ;  /* 0x000000000000894d */ /* 0x006fea0003800000 */
[----:B------:R-:W-:Y:S01]  /*4450*/  BSSY.RECONVERGENT B2, `(.L_x_353) ;  /* 0x0000285000027945 */ /* 0x000fe20003800200 */
[----:B------:R-:W-:Y:S02]  /*4460*/  ULOP3.LUT UR4, UR5, 0xf, URZ, 0xc0, !UPT ;  /* 0x0000000f05047892 */ /* 0x000fe4000f8ec0ff */
[----:B------:R-:W-:Y:S02]  /*4470*/  ULOP3.LUT UR10, UR5, 0x7, URZ, 0xc0, !UPT ;  /* 0x00000007050a7892 */ /* 0x000fe4000f8ec0ff */
[----:B------:R-:W-:Y:S01]  /*4480*/  ULOP3.LUT UR12, UR5, 0x7ffffff0, URZ, 0xc0, !UPT ;  /* 0x7ffffff0050c7892 */ /* 0x000fe2000f8ec0ff */
[----:B------:R-:W0:Y:S01]  /*4490*/  LDCU UR13, c[0x0][0x3a8] ;  /* 0x00007500ff0d77ac */ /* 0x000e220008000800 */
[----:B------:R-:W1:Y:S01]  /*44a0*/  LDCU UR17, c[0x0][0x3a8] ;  /* 0x00007500ff1177ac */ /* 0x000e620008000800 */
[----:B------:R-:W-:Y:S02]  /*44b0*/  ULOP3.LUT UR5, UR5, 0x3, URZ, 0xc0, !UPT ;  /* 0x0000000305057892 */ /* 0x000fe4000f8ec0ff */
[----:B------:R-:W-:-:S02]  /*44c0*/  UIADD3 UR6, UPT, UPT, UR4, -0x1, URZ ;  /* 0xffffffff04067890 */ /* 0x000fc4000fffe0ff */
[----:B------:R-:W-:-:S12]  /*44d0*/  UIADD3 UR11, UPT, UPT, UR10, -0x1, URZ ;  /* 0xffffffff0a0b7890 */ /* 0x000fd8000fffe0ff */
.L_x_426:
[----:B--2---:R-:W2:Y:S01]  /*44e0*/  LDC R20, c[0x0][0x3a4] ;  /* 0x0000e900ff147b82 */ /* 0x004ea20000000800 */
[----:B0---4-:R-:W-:Y:S01]  /*44f0*/  MOV R4, UR7 ;  /* 0x0000000700047c02 */ /* 0x011fe20008000f00 */
[----:B---3--:R-:W-:-:S03]  /*4500*/  HFMA2 R12, -RZ, RZ, 0, 0 ;  /* 0x00000000ff0c7431 */ /* 0x008fc600000001ff */
[----:B------:R-:W-:Y:S01]  /*4510*/  ISETP.GE.U32.AND P1, PT, R4, 0xf, PT ;  /* 0x0000000f0400780c */ /* 0x000fe20003f26070 */
[----:B--2---:R-:W-:Y:S01]  /*4520*/  IMAD R20, R20, UR14, R3 ;  /* 0x0000000e14147c24 */ /* 0x004fe2000f8e0203 */
[----:B------:R-:W-:-:S04]  /*4530*/  IADD3 R3, PT, PT, R3, UR15, RZ ;  /* 0x0000000f03037c10 */ /* 0x000fc8000fffe0ff */
[----:B------:R-:W-:-:S07]  /*4540*/  ISETP.GE.AND P2, PT, R3, R0, PT ;  /* 0x000000000300720c */ /* 0x000fce0003f46270 */
[----:B------:R-:W-:Y:S06]  /*4550*/  @!P1 BRA `(.L_x_354) ;  /* 0x0000000000749947 */ /* 0x000fec0003800000 */
[----:B------:R-:W-:-:S07]  /*4560*/  MOV R21, RZ ;  /* 0x000000ff00157202 */ /* 0x000fce0000000f00 */
.L_x_355:
[----:B--2---:R-:W2:Y:S01]  /*4570*/  LDC.64 R22, c[0x0][0x380] ;  /* 0x0000e000ff167b82 */ /* 0x004ea20000000a00 */
[----:B0-----:R-:W-:-:S04]  /*4580*/  IMAD R5, R20, UR13, R21 ;  /* 0x0000000d14057c24 */ /* 0x001fc8000f8e0215 */
[----:B--2---:R-:W-:-:S05]  /*4590*/  IMAD.WIDE R22, R5, 0x4, R22 ;  /* 0x0000000405167825 */ /* 0x004fca00078e0216 */
        /* <DEDUP_REMOVED lines=18> */
[----:B------:R-:W-:Y:S01]  /*46c0*/  ISETP.NE.AND P0, PT, R21, UR12, PT ;  /* 0x0000000c15007c0c */ /* 0x000fe2000bf05270 */
[----:B--2---:R2:W-:Y:S04]  /*46d0*/  STL.128 [R24], R4 ;  /* 0x0000000418007387 */ /* 0x0045e80000100c00 */
[----:B---3--:R2:W-:Y:S04]  /*46e0*/  STL.128 [R24+0x10], R8 ;  /* 0x0000100818007387 */ /* 0x0085e80000100c00 */
[----:B----4-:R2:W-:Y:S04]  /*46f0*/  STL.128 [R24+0x20], R12 ;  /* 0x0000200c18007387 */ /* 0x0105e80000100c00 */
[----:B-----5:R2:W-:Y:S01]  /*4700*/  STL.128 [R24+0x30], R16 ;  /* 0x0000301018007387 */ /* 0x0205e20000100c00 */
[----:B------:R-:W-:Y:S05]  /*4710*/  @P0 BRA `(.L_x_355) ;  /* 0xfffffffc00940947 */ /* 0x000fea000383ffff */
[----:B--2---:R-:W-:-:S07]  /*4720*/  MOV R12, UR12 ;  /* 0x0000000c000c7c02 */ /* 0x004fce0008000f00 */
.L_x_354:
[----:B------:R-:W-:-:S09]  /*4730*/  UISETP.NE.AND UP0, UPT, UR4, URZ, UPT ;  /* 0x000000ff0400728c */ /* 0x000fd2000bf05270 */
[----:B------:R-:W-:Y:S05]  /*4740*/  BRA.U !UP0, `(.L_x_356) ;  /* 0x0000000108c87547 */ /* 0x000fea000b800000 */
[----:B------:R-:W-:Y:S02]  /*4750*/  UISETP.GE.U32.AND UP0, UPT, UR6, 0x7, UPT ;  /* 0x000000070600788c */ /* 0x000fe4000bf06070 */
[----:B------:R-:W-:-:S07]  /*4760*/  UISETP.NE.AND UP1, UPT, UR10, URZ, UPT ;  /* 0x000000ff0a00728c */ /* 0x000fce000bf25270 */
[----:B------:R-:W-:Y:S05]  /*4770*/  BRA.U !UP0, `(.L_x_357) ;  /* 0x0000000108407547 */ /* 0x000fea000b800000 */
[----:B------:R-:W2:Y:S01]  /*4780*/  LDC.64 R14, c[0x0][0x380] ;  /* 0x0000e000ff0e7b82 */ /* 0x000ea20000000a00 */
[----:B------:R-:W3:Y:S02]  /*4790*/  LDCU UR16, c[0x0][0x3a8] ;  /* 0x00007500ff1077ac */ /* 0x000ee40008000800 */
[----:B---3--:R-:W-:-:S04]  /*47a0*/  IMAD R5, R20, UR16, R12 ;  /* 0x0000001014057c24 */ /* 0x008fc8000f8e020c */
        /* <DEDUP_REMOVED lines=13> */
.L_x_357:
[----:B------:R-:W-:Y:S05]  /*4880*/  BRA.U !UP1, `(.L_x_356) ;  /* 0x0000000109787547 */ /* 0x000fea000b800000 */
[----:B------:R-:W-:Y:S02]  /*4890*/  UISETP.GE.U32.AND UP0, UPT, UR11, 0x3, UPT ;  /* 0x000000030b00788c */ /* 0x000fe4000bf06070 */
[----:B------:R-:W-:-:S07]  /*48a0*/  UISETP.NE.AND UP1, UPT, UR5, URZ, UPT ;  /* 0x000000ff0500728c */ /* 0x000fce000bf25270 */
[----:B------:R-:W-:Y:S05]  /*48b0*/  BRA.U !UP0, `(.L_x_358) ;  /* 0x00000001082c7547 */ /* 0x000fea000b800000 */
[----:B--2---:R-:W2:Y:S01]  /*48c0*/  LDC.64 R4, c[0x0][0x380] ;  /* 0x0000e000ff047b82 */ /* 0x004ea20000000a00 */
[----:B------:R-:W3:Y:S02]  /*48d0*/  LDCU UR16, c[0x0][0x3a8] ;  /* 0x00007500ff1077ac */ /* 0x000ee40008000800 */
[----:B---3--:R-:W-:-:S04]  /*48e0*/  IMAD R9, R20, UR16, R12 ;  /* 0x0000001014097c24 */ /* 0x008fc8000f8e020c */
[----:B--2---:R-:W-:-:S05]  /*48f0*/  IMAD.WIDE R8, R9, 0x4, R4 ;  /* 0x0000000409087825 */ /* 0x004fca00078e0204 */
[----:B------:R-:W2:Y:S04]  /*4900*/  LDG.E R4, desc[UR8][R8.64] ;  /* 0x0000000808047981 */ /* 0x000ea8000c1e1900 */
[----:B------:R-:W2:Y:S04]  /*4910*/  LDG.E R5, desc[UR8][R8.64+0x4] ;  /* 0x0000040808057981 */ /* 0x000ea8000c1e1900 */
[----:B------:R-:W2:Y:S04]  /*4920*/  LDG.E R6, desc[UR8][R8.64+0x8] ;  /* 0x0000080808067981 */ /* 0x000ea8000c1e1900 */
[----:B------:R-:W2:Y:S01]  /*4930*/  LDG.E R7, desc[UR8][R8.64+0xc] ;  /* 0x00000c0808077981 */ /* 0x000ea2000c1e1900 */
[----:B------:R-:W-:-:S02]  /*4940*/  LEA R10, R12, R1, 0x2 ;  /* 0x000000010c0a7211 */ /* 0x000fc400078e10ff */
[----:B------:R-:W-:-:S03]  /*4950*/  IADD3 R12, PT, PT, R12, 0x4, RZ ;  /* 0x000000040c0c7810 */ /* 0x000fc60007ffe0ff */
[----:B--2---:R3:W-:Y:S04]  /*4960*/  STL.128 [R10], R4 ;  /* 0x000000040a007387 */ /* 0x0047e80000100c00 */
.L_x_358:
[----:B------:R-:W-:Y:S05]  /*4970*/  BRA.U !UP1, `(.L_x_356) ;  /* 0x00000001093c7547 */ /* 0x000fea000b800000 */
[----:B--23--:R-:W2:Y:S01]  /*4980*/  LDC.64 R4, c[0x0][0x380] ;  /* 0x0000e000ff047b82 */ /* 0x00cea20000000a00 */
[----:B------:R-:W3:Y:S02]  /*4990*/  LDCU UR16, c[0x0][0x3a8] ;  /* 0x00007500ff1077ac */ /* 0x000ee40008000800 */
[----:B---3--:R-:W-:-:S04]  /*49a0*/  IMAD R7, R20, UR16, R12 ;  /* 0x0000001014077c24 */ /* 0x008fc8000f8e020c */
[----:B--2---:R-:W-:-:S05]  /*49b0*/  IMAD.WIDE R4, R7, 0x4, R4 ;  /* 0x0000000407047825 */ /* 0x004fca00078e0204 */
[----:B------:R-:W2:Y:S01]  /*49c0*/  LDG.E R6, desc[UR8][R4.64] ;  /* 0x0000000804067981 */ /* 0x000ea2000c1e1900 */
        /* <DEDUP_REMOVED lines=10> */
.L_x_356:
[----:B------:R0:W-:Y:S01]  /*4a70*/  STL.128 [R1+0x100], RZ ;  /* 0x000100ff01007387 */ /* 0x0001e20000100c00 */
[----:B--234-:R-:W-:-:S03]  /*4a80*/  MOV R7, RZ ;  /* 0x000000ff00077202 */ /* 0x01cfc60000000f00 */
        /* <DEDUP_REMOVED lines=16> */
[----:B------:R-:W0:Y:S01]  /*4b90*/  LDC.64 R14, c[0x0][0x398] ;  /* 0x0000e600ff0e7b82 */ /* 0x000e220000000a00 */
[----:B------:R-:W-:-:S07]  /*4ba0*/  HFMA2 R13, -RZ, RZ, 0, 0 ;  /* 0x00000000ff0d7431 */ /* 0x000fce00000001ff */
.L_x_392:
[----:B------:R-:W-:-:S05]  /*4bb0*/  LEA R12, R13, R2, 0x2 ;  /* 0x000000020d0c7211 */ /* 0x000fca00078e10ff */
[----:B------:R-:W3:Y:S01]  /*4bc0*/  LDL.128 R4, [R12] ;  /* 0x000000000c047983 */ /* 0x000ee20000100c00 */
[----:B------:R-:W-:Y:S01]  /*4bd0*/  MOV R9, 0x7f800000 ;  /* 0x7f80000000097802 */ /* 0x000fe20000000f00 */
[----:B------:R-:W-:Y:S04]  /*4be0*/  BSSY.RECONVERGENT B3, `(.L_x_360) ;  /* 0x000000d000037945 */ /* 0x000fe80003800200 */
[----:B------:R-:W-:-:S04]  /*4bf0*/  FFMA R8, -RZ, R9, 1 ;  /* 0x3f800000ff087423 */ /* 0x000fc80000000109 */
[----:B------:R-:W-:Y:S01]  /*4c00*/  FFMA R9, R8, R9, +INF ;  /* 0x7f80000008097423 */ /* 0x000fe20000000009 */
[----:B---3--:R-:W3:Y:S03]  /*4c10*/  FCHK P0, R4, RZ ;  /* 0x000000ff04007302 */ /* 0x008ee60000000000 */
[----:B------:R-:W-:-:S04]  /*4c20*/  FFMA R8, R4, R9, RZ ;  /* 0x0000000904087223 */ /* 0x000fc800000000ff */
[----:B------:R-:W-:-:S04]  /*4c30*/  FFMA R10, -RZ, R8, R4 ;  /* 0x00000008ff0a7223 */ /* 0x000fc80000000104 */
[----:B------:R-:W-:Y:S01]  /*4c40*/  FFMA R9, R9, R10, R8 ;  /* 0x0000000a09097223 */ /* 0x000fe20000000008 */
[----:B---3--:R-:W-:Y:S06]  /*4c50*/  @!P0 BRA `(.L_x_361) ;  /* 0x0000000000148947 */ /* 0x008fec0003800000 */
[----:B------:R-:W-:Y:S01]  /*4c60*/  MOV R24, R4 ;  /* 0x0000000400187202 */ /* 0x000fe20000000f00 */
[----:B------:R-:W-:Y:S01]  /*4c70*/  HFMA2 R4, -RZ, RZ, 0, 0 ;  /* 0x00000000ff047431 */ /* 0x000fe200000001ff */
[----:B------:R-:W-:-:S07]  /*4c80*/  MOV R10, 0x4ca0 ;  /* 0x00004ca0000a7802 */ /* 0x000fce0000000f00 */
[----:B012---:R-:W-:Y:S05]  /*4c90*/  CALL.REL.NOINC `($__internal_5_$__cuda_sm3x_div_rn_noftz_f32_slowpath) ;  /* 0x0000002000687944 */ /* 0x007fea0003c00000 */
[----:B------:R-:W-:-:S07]  /*4ca0*/  MOV R9, R4 ;  /* 0x0000000400097202 */ /* 0x000fce0000000f00 */
.L_x_361:
[----:B-1----:R-:W-:Y:S05]  /*4cb0*/  BSYNC.RECONVERGENT B3 ;  /* 0x0000000000037941 */ /* 0x002fea0003800200 */
.L_x_360:
[----:B------:R-:W-:Y:S01]  /*4cc0*/  IMAD R17, R20, UR17, R13 ;  /* 0x0000001114117c24 */ /* 0x000fe2000f8e020d */
[----:B------:R-:W-:Y:S01]  /*4cd0*/  MOV R4, 0x7f800000 ;  /* 0x7f80000000047802 */ /* 0x000fe20000000f00 */
[----:B------:R-:W1:Y:S01]  /*4ce0*/  FCHK P0, R5, RZ ;  /* 0x000000ff05007302 */ /* 0x000e620000000000 */
[----:B------:R-:W-:Y:S01]  /*4cf0*/  BSSY.RECONVERGENT B3, `(.L_x_362) ;  /* 0x000000d000037945 */ /* 0x000fe20003800200 */
[----:B0-----:R-:W-:-:S04]  /*4d00*/  IMAD.WIDE R16, R17, 0x4, R14 ;  /* 0x0000000411107825 */ /* 0x001fc800078e020e */
[-C--:B------:R-:W-:Y:S01]  /*4d10*/  FFMA R11, -RZ, R4.reuse, 1 ;  /* 0x3f800000ff0b7423 */ /* 0x080fe20000000104 */
[----:B------:R0:W-:Y:S03]  /*4d20*/  STG.E desc[UR8][R16.64], R9 ;  /* 0x0000000910007986 */ /* 0x0001e6000c101908 */
[----:B------:R-:W-:-:S04]  /*4d30*/  FFMA R19, R11, R4, +INF ;  /* 0x7f8000000b137423 */ /* 0x000fc80000000004 */
[----:B------:R-:W-:-:S04]  /*4d40*/  FFMA R4, R5, R19, RZ ;  /* 0x0000001305047223 */ /* 0x000fc800000000ff */
[----:B------:R-:W-:-:S04]  /*4d50*/  FFMA R11, -RZ, R4, R5 ;  /* 0x00000004ff0b7223 */ /* 0x000fc80000000105 */
[----:B------:R-:W-:Y:S01]  /*4d60*/  FFMA R4, R19, R11, R4 ;  /* 0x0000000b13047223 */ /* 0x000fe20000000004 */
[----:B01----:R-:W-:Y:S06]  /*4d70*/  @!P0 BRA `(.L_x_363) ;  /* 0x0000000000108947 */ /* 0x003fec0003800000 */
[----:B------:R-:W-:Y:S01]  /*4d80*/  HFMA2 R4, -RZ, RZ, 0, 0 ;  /* 0x00000000ff047431 */ /* 0x000fe200000001ff */
[----:B------:R-:W-:Y:S02]  /*4d90*/  MOV R24, R5 ;  /* 0x0000000500187202 */ /* 0x000fe40000000f00 */
[----:B------:R-:W-:-:S07]  /*4da0*/  MOV R10, 0x4dc0 ;  /* 0x00004dc0000a7802 */ /* 0x000fce0000000f00 */
[----:B--2---:R-:W-:Y:S05]  /*4db0*/  CALL.REL.NOINC `($__internal_5_$__cuda_sm3x_div_rn_noftz_f32_slowpath) ;  /* 0x0000002000207944 */ /* 0x004fea0003c00000 */
.L_x_363:
[----:B------:R-:W-:Y:S05]  /*4dc0*/  BSYNC.RECONVERGENT B3 ;  /* 0x0000000000037941 */ /* 0x000fea0003800200 */
.L_x_362:
[----:B------:R-:W-:Y:S01]  /*4dd0*/  MOV R5, 0x7f800000 ;  /* 0x7f80000000057802 */ /* 0x000fe20000000f00 */
[----:B------:R0:W-:Y:S01]  /*4de0*/  STG.E desc[UR8][R16.64+0x4], R4 ;  /* 0x0000040410007986 */ /* 0x0001e2000c101908 */
[----:B------:R-:W1:Y:S01]  /*4df0*/  FCHK P0, R6, RZ ;  /* 0x000000ff06007302 */ /* 0x000e620000000000 */
[----:B------:R-:W-:Y:S02]  /*4e00*/  BSSY.RECONVERGENT B3, `(.L_x_364) ;  /* 0x000000c000037945 */ /* 0x000fe40003800200 */
[----:B------:R-:W-:-:S04]  /*4e10*/  FFMA R8, -RZ, R5, 1 ;  /* 0x3f800000ff087423 */ /* 0x000fc80000000105 */
        /* <DEDUP_REMOVED lines=9> */
[----:B------:R-:W-:-:S07]  /*4eb0*/  MOV R5, R4 ;  /* 0x0000000400057202 */ /* 0x000fce0000000f00 */
.L_x_365:
[----:B------:R-:W-:Y:S05]  /*4ec0*/  BSYNC.RECONVERGENT B3 ;  /* 0x0000000000037941 */ /* 0x000fea0003800200 */
.L_x_364:
        /* <DEDUP_REMOVED lines=15> */
.L_x_367:
[----:B------:R-:W-:Y:S05]  /*4fc0*/  BSYNC.RECONVERGENT B3 ;  /* 0x0000000000037941 */ /* 0x000fea0003800200 */
.L_x_366:
[----:B------:R-:W3:Y:S01]  /*4fd0*/  LDL.128 R4, [R12+0x10] ;  /* 0x000010000c047983 */ /* 0x000ee20000100c00 */
[----:B------:R-:W-:Y:S01]  /*4fe0*/  MOV R9, 0x7f800000 ;  /* 0x7f80000000097802 */ /* 0x000fe20000000f00 */
[----:B------:R-:W-:Y:S02]  /*4ff0*/  BSSY.RECONVERGENT B3, `(.L_x_368) ;  /* 0x000000e000037945 */ /* 0x000fe40003800200 */
[----:B------:R0:W-:Y:S02]  /*5000*/  STG.E desc[UR8][R16.64+0xc], R11 ;  /* 0x00000c0b10007986 */ /* 0x0001e4000c101908 */
[----:B------:R-:W-:-:S04]  /*5010*/  FFMA R8, -RZ, R9, 1 ;  /* 0x3f800000ff087423 */ /* 0x000fc80000000109 */
[----:B------:R-:W-:Y:S01]  /*5020*/  FFMA R9, R8, R9, +INF ;  /* 0x7f80000008097423 */ /* 0x000fe20000000009 */
[----:B---3--:R-:W1:Y:S03]  /*5030*/  FCHK P0, R4, RZ ;  /* 0x000000ff04007302 */ /* 0x008e660000000000 */
[----:B------:R-:W-:-:S04]  /*5040*/  FFMA R8, R9, R4, RZ ;  /* 0x0000000409087223 */ /* 0x000fc800000000ff */
[----:B------:R-:W-:-:S04]  /*5050*/  FFMA R19, -RZ, R8, R4 ;  /* 0x00000008ff137223 */ /* 0x000fc80000000104 */
[----:B------:R-:W-:Y:S01]  /*5060*/  FFMA R9, R9, R19, R8 ;  /* 0x0000001309097223 */ /* 0x000fe20000000008 */
[----:B01----:R-:W-:Y:S06]  /*5070*/  @!P0 BRA `(.L_x_369) ;  /* 0x0000000000148947 */ /* 0x003fec0003800000 */
[----:B------:R-:W-:Y:S01]  /*5080*/  MOV R24, R4 ;  /* 0x0000000400187202 */ /* 0x000fe20000000f00 */
[----:B------:R-:W-:Y:S01]  /*5090*/  HFMA2 R4, -RZ, RZ, 0, 0 ;  /* 0x00000000ff047431 */ /* 0x000fe200000001ff */
[----:B------:R-:W-:-:S07]  /*50a0*/  MOV R10, 0x50c0 ;  /* 0x000050c0000a7802 */ /* 0x000fce0000000f00 */
[----:B--2---:R-:W-:Y:S05]  /*50b0*/  CALL.REL.NOINC `($__internal_5_$__cuda_sm3x_div_rn_noftz_f32_slowpath) ;  /* 0x0000001c00607944 */ /* 0x004fea0003c00000 */
[----:B------:R-:W-:-:S07]  /*50c0*/  MOV R9, R4 ;  /* 0x0000000400097202 */ /* 0x000fce0000000f00 */
.L_x_369:
[----:B------:R-:W-:Y:S05]  /*50d0*/  BSYNC.RECONVERGENT B3 ;  /* 0x0000000000037941 */ /* 0x000fea0003800200 */
.L_x_368:
        /* <DEDUP_REMOVED lines=14> */
.L_x_371:
[----:B------:R-:W-:Y:S05]  /*51c0*/  BSYNC.RECONVERGENT B3 ;  /* 0x0000000000037941 */ /* 0x000fea0003800200 */
.L_x_370:
        /* <DEDUP_REMOVED lines=15> */
.L_x_373:
[----:B------:R-:W-:Y:S05]  /*52c0*/  BSYNC.RECONVERGENT B3 ;  /* 0x0000000000037941 */ /* 0x000fea0003800200 */
.L_x_372:
        /* <DEDUP_REMOVED lines=15> */
.L_x_375:
[----:B------:R-:W-:Y:S05]  /*53c0*/  BSYNC.RECONVERGENT B3 ;  /* 0x0000000000037941 */ /* 0x000fea0003800200 */
.L_x_374:
        /* <DEDUP_REMOVED lines=16> */
.L_x_377:
[----:B------:R-:W-:Y:S05]  /*54d0*/  BSYNC.RECONVERGENT B3 ;  /* 0x0000000000037941 */ /* 0x000fea0003800200 */
.L_x_376:
        /* <DEDUP_REMOVED lines=14> */
.L_x_379:
[----:B------:R-:W-:Y:S05]  /*55c0*/  BSYNC.RECONVERGENT B3 ;  /* 0x0000000000037941 */ /* 0x000fea0003800200 */
.L_x_378:
        /* <DEDUP_REMOVED lines=15> */
.L_x_381:
[----:B------:R-:W-:Y:S05]  /*56c0*/  BSYNC.RECONVERGENT B3 ;  /* 0x0000000000037941 */ /* 0x000fea0003800200 */
.L_x_380:
        /* <DEDUP_REMOVED lines=15> */
.L_x_383:
[----:B------:R-:W-:Y:S05]  /*57c0*/  BSYNC.RECONVERGENT B3 ;  /* 0x0000000000037941 */ /* 0x000fea0003800200 */
.L_x_382:
        /* <DEDUP_REMOVED lines=16> */
.L_x_385:
[----:B------:R-:W-:Y:S05]  /*58d0*/  BSYNC.RECONVERGENT B3 ;  /* 0x0000000000037941 */ /* 0x000fea0003800200 */
.L_x_384:
        /* <DEDUP_REMOVED lines=14> */
.L_x_387:
[----:B------:R-:W-:Y:S05]  /*59c0*/  BSYNC.RECONVERGENT B3 ;  /* 0x0000000000037941 */ /* 0x000fea0003800200 */
.L_x_386:
        /* <DEDUP_REMOVED lines=15> */
.L_x_389:
[----:B------:R-:W-:Y:S05]  /*5ac0*/  BSYNC.RECONVERGENT B3 ;  /* 0x0000000000037941 */ /* 0x000fea0003800200 */
.L_x_388:
        /* <DEDUP_REMOVED lines=14> */
.L_x_391:
[----:B------:R-:W-:Y:S05]  /*5bb0*/  BSYNC.RECONVERGENT B3 ;  /* 0x0000000000037941 */ /* 0x000fea0003800200 */
.L_x_390:
[----:B------:R3:W-:Y:S01]  /*5bc0*/  STG.E desc[UR8][R16.64+0x3c], R4 ;  /* 0x00003c0410007986 */ /* 0x0007e2000c101908 */
[----:B------:R-:W-:-:S04]  /*5bd0*/  IADD3 R13, PT, PT, R13, 0x10, RZ ;  /* 0x000000100d0d7810 */ /* 0x000fc80007ffe0ff */
[----:B------:R-:W-:-:S13]  /*5be0*/  ISETP.NE.AND P0, PT, R13, UR12, PT ;  /* 0x0000000c0d007c0c */ /* 0x000fda000bf05270 */
[----:B---3--:R-:W-:Y:S05]  /*5bf0*/  @P0 BRA `(.L_x_392) ;  /* 0xffffffec00ec0947 */ /* 0x008fea000383ffff */
[----:B------:R-:W-:-:S07]  /*5c00*/  MOV R7, UR12 ;  /* 0x0000000c00077c02 */ /* 0x000fce0008000f00 */
.L_x_359:
[----:B------:R-:W-:-:S09]  /*5c10*/  UISETP.NE.AND UP0, UPT, UR4, URZ, UPT ;  /* 0x000000ff0400728c */ /* 0x000fd2000bf05270 */
[----:B------:R-:W-:Y:S05]  /*5c20*/  BRA.U !UP0, `(.L_x_393) ;  /* 0x0000001108187547 */ /* 0x000fea000b800000 */
[----:B------:R-:W-:-:S09]  /*5c30*/  UISETP.GE.U32.AND UP0, UPT, UR6, 0x7, UPT ;  /* 0x000000070600788c */ /* 0x000fd2000bf06070 */
[----:B------:R-:W-:Y:S05]  /*5c40*/  BRA.U !UP0, `(.L_x_394) ;  /* 0x0000000908087547 */ /* 0x000fea000b800000 */
[----:B------:R-:W-:-:S05]  /*5c50*/  LEA R5, R7, R2, 0x2 ;  /* 0x0000000207057211 */ /* 0x000fca00078e10ff */
[----:B------:R-:W3:Y:S01]  /*5c60*/  LDL R24, [R5] ;  /* 0x0000000005187983 */ /* 0x000ee20000100800 */
[----:B------:R-:W-:Y:S01]  /*5c70*/  MOV R9, 0x7f800000 ;  /* 0x7f80000000097802 */ /* 0x000fe20000000f00 */
[----:B------:R-:W-:Y:S04]  /*5c80*/  BSSY.RECONVERGENT B3, `(.L_x_395) ;  /* 0x000000b000037945 */ /* 0x000fe80003800200 */
[----:B------:R-:W-:-:S04]  /*5c90*/  FFMA R4, -RZ, R9, 1 ;  /* 0x3f800000ff047423 */ /* 0x000fc80000000109 */
[----:B------:R-:W-:Y:S01]  /*5ca0*/  FFMA R9, R4, R9, +INF ;  /* 0x7f80000004097423 */ /* 0x000fe20000000009 */
[----:B---3--:R-:W0:Y:S03]  /*5cb0*/  FCHK P0, R24, RZ ;  /* 0x000000ff18007302 */ /* 0x008e260000000000 */
[----:B------:R-:W-:-:S04]  /*5cc0*/  FFMA R4, R9, R24, RZ ;  /* 0x0000001809047223 */ /* 0x000fc800000000ff */
[----:B------:R-:W-:-:S04]  /*5cd0*/  FFMA R11, -RZ, R4, R24 ;  /* 0x00000004ff0b7223 */ /* 0x000fc80000000118 */
[----:B------:R-:W-:Y:S01]  /*5ce0*/  FFMA R4, R9, R11, R4 ;  /* 0x0000000b09047223 */ /* 0x000fe20000000004 */
[----:B0-----:R-:W-:Y:S06]  /*5cf0*/  @!P0 BRA `(.L_x_396) ;  /* 0x00000000000c8947 */ /* 0x001fec0003800000 */
[----:B------:R-:W-:Y:S01]  /*5d00*/  HFMA2 R4, -RZ, RZ, 0, 0 ;  /* 0x00000000ff047431 */ /* 0x000fe200000001ff */
[----:B------:R-:W-:-:S07]  /*5d10*/  MOV R10, 0x5d30 ;  /* 0x00005d30000a7802 */ /* 0x000fce0000000f00 */
[----:B-12---:R-:W-:Y:S05]  /*5d20*/  CALL.REL.NOINC `($__internal_5_$__cuda_sm3x_div_rn_noftz_f32_slowpath) ;  /* 0x0000001000447944 */ /* 0x006fea0003c00000 */
.L_x_396:
[----:B-1----:R-:W-:Y:S05]  /*5d30*/  BSYNC.RECONVERGENT B3 ;  /* 0x0000000000037941 */ /* 0x002fea0003800200 */
.L_x_395:
[----:B------:R-:W3:Y:S01]  /*5d40*/  LDL R24, [R5+0x4] ;  /* 0x0000040005187983 */ /* 0x000ee20000100800 */
[----:B------:R-:W0:Y:S01]  /*5d50*/  LDC.64 R12, c[0x0][0x398] ;  /* 0x0000e600ff0c7b82 */ /* 0x000e220000000a00 */
[----:B------:R-:W1:Y:S01]  /*5d60*/  LDCU UR16, c[0x0][0x3a8] ;  /* 0x00007500ff1077ac */ /* 0x000e620008000800 */
[----:B------:R-:W-:Y:S01]  /*5d70*/  BSSY.RECONVERGENT B3, `(.L_x_397) ;  /* 0x0000010000037945 */ /* 0x000fe20003800200 */
[----:B-1----:R-:W-:-:S04]  /*5d80*/  IMAD R9, R20, UR16, R7 ;  /* 0x0000001014097c24 */ /* 0x002fc8000f8e0207 */
[----:B0-----:R-:W-:Y:S01]  /*5d90*/  IMAD.WIDE R12, R9, 0x4, R12 ;  /* 0x00000004090c7825 */ /* 0x001fe200078e020c */
[----:B------:R-:W-:-:S04]  /*5da0*/  MOV R9, 0x7f800000 ;  /* 0x7f80000000097802 */ /* 0x000fc80000000f00 */
[----:B------:R0:W-:Y:S01]  /*5db0*/  STG.E desc[UR8][R12.64], R4 ;  /* 0x000000040c007986 */ /* 0x0001e2000c101908 */
[----:B------:R-:W-:-:S04]  /*5dc0*/  FFMA R6, -RZ, R9, 1 ;  /* 0x3f800000ff067423 */ /* 0x000fc80000000109 */
[----:B------:R-:W-:Y:S01]  /*5dd0*/  FFMA R9, R6, R9, +INF ;  /* 0x7f80000006097423 */ /* 0x000fe20000000009 */
[----:B---3--:R-:W1:Y:S03]  /*5de0*/  FCHK P0, R24, RZ ;  /* 0x000000ff18007302 */ /* 0x008e660000000000 */
[----:B------:R-:W-:-:S04]  /*5df0*/  FFMA R6, R9, R24, RZ ;  /* 0x0000001809067223 */ /* 0x000fc800000000ff */
[----:B------:R-:W-:-:S04]  /*5e00*/  FFMA R11, -RZ, R6, R24 ;  /* 0x00000006ff0b7223 */ /* 0x000fc80000000118 */
[----:B------:R-:W-:Y:S01]  /*5e10*/  FFMA R11, R9, R11, R6 ;  /* 0x0000000b090b7223 */ /* 0x000fe20000000006 */
[----:B01----:R-:W-:Y:S06]  /*5e20*/  @!P0 BRA `(.L_x_398) ;  /* 0x0000000000108947 */ /* 0x003fec0003800000 */
[----:B------:R-:W-:Y:S01]  /*5e30*/  HFMA2 R4, -RZ, RZ, 0, 0 ;  /* 0x00000000ff047431 */ /* 0x000fe200000001ff */
[----:B------:R-:W-:-:S07]  /*5e40*/  MOV R10, 0x5e60 ;  /* 0x00005e60000a7802 */ /* 0x000fce0000000f00 */
[----:B--2---:R-:W-:Y:S05]  /*5e50*/  CALL.REL.NOINC `($__internal_5_$__cuda_sm3x_div_rn_noftz_f32_slowpath) ;  /* 0x0000000c00f87944 */ /* 0x004fea0003c00000 */
[----:B------:R-:W-:-:S07]  /*5e60*/  MOV R11, R4 ;  /* 0x00000004000b7202 */ /* 0x000fce0000000f00 */
.L_x_398:
[----:B------:R-:W-:Y:S05]  /*5e70*/  BSYNC.RECONVERGENT B3 ;  /* 0x0000000000037941 */ /* 0x000fea0003800200 */
.L_x_397:
[----:B------:R-:W3:Y:S01]  /*5e80*/  LDL R24, [R5+0x8] ;  /* 0x0000080005187983 */ /* 0x000ee20000100800 */
        /* <DEDUP_REMOVED lines=13> */
.L_x_400:
[----:B------:R-:W-:Y:S05]  /*5f60*/  BSYNC.RECONVERGENT B3 ;  /* 0x0000000000037941 */ /* 0x000fea0003800200 */
.L_x_399:
        /* <DEDUP_REMOVED lines=15> */
.L_x_402:
[----:B------:R-:W-:Y:S05]  /*6060*/  BSYNC.RECONVERGENT B3 ;  /* 0x0000000000037941 */ /* 0x000fea0003800200 */
.L_x_401:
        /* <DEDUP_REMOVED lines=14> */
.L_x_404:
[----:B------:R-:W-:Y:S05]  /*6150*/  BSYNC.RECONVERGENT B3 ;  /* 0x0000000000037941 */ /* 0x000fea0003800200 */
.L_x_403:
        /* <DEDUP_REMOVED lines=15> */
.L_x_406:
[----:B------:R-:W-:Y:S05]  /*6250*/  BSYNC.RECONVERGENT B3 ;  /* 0x0000000000037941 */ /* 0x000fea0003800200 */
.L_x_405:
        /* <DEDUP_REMOVED lines=14> */
.L_x_408:
[----:B------:R-:W-:Y:S05]  /*6340*/  BSYNC.RECONVERGENT B3 ;  /* 0x0000000000037941 */ /* 0x000fea0003800200 */
.L_x_407:
        /* <DEDUP_REMOVED lines=15> */
.L_x_410:
[----:B------:R-:W-:Y:S05]  /*6440*/  BSYNC.RECONVERGENT B3 ;  /* 0x0000000000037941 */ /* 0x000fea0003800200 */
.L_x_409:
[----:B------:R0:W-:Y:S01]  /*6450*/  STG.E desc[UR8][R12.64+0x1c], R9 ;  /* 0x00001c090c007986 */ /* 0x0001e2000c101908 */
[----:B------:R-:W-:-:S07]  /*6460*/  IADD3 R7, PT, PT, R7, 0x8, RZ ;  /* 0x0000000807077810 */ /* 0x000fce0007ffe0ff */
.L_x_394:
[----:B------:R-:W-:-:S09]  /*6470*/  UISETP.NE.AND UP0, UPT, UR10, URZ, UPT ;  /* 0x000000ff0a00728c */ /* 0x000fd2000bf05270 */
[----:B------:R-:W-:Y:S05]  /*6480*/  BRA.U !UP0, `(.L_x_393) ;  /* 0x0000000908007547 */ /* 0x000fea000b800000 */
[----:B------:R-:W-:-:S09]  /*6490*/  UISETP.GE.U32.AND UP0, UPT, UR11, 0x3, UPT ;  /* 0x000000030b00788c */ /* 0x000fd2000bf06070 */
[----:B------:R-:W-:Y:S05]  /*64a0*/  BRA.U !UP0, `(.L_x_411) ;  /* 0x0000000508107547 */ /* 0x000fea000b800000 */
[----:B------:R-:W-:-:S05]  /*64b0*/  LEA R5, R7, R2, 0x2 ;  /* 0x0000000207057211 */ /* 0x000fca00078e10ff */
[----:B------:R-:W3:Y:S01]  /*64c0*/  LDL R24, [R5] ;  /* 0x0000000005187983 */ /* 0x000ee20000100800 */
[----:B0-----:R-:W-:Y:S01]  /*64d0*/  MOV R9, 0x7f800000 ;  /* 0x7f80000000097802 */ /* 0x001fe20000000f00 */
        /* <DEDUP_REMOVED lines=11> */
.L_x_413:
[----:B-1----:R-:W-:Y:S05]  /*6590*/  BSYNC.RECONVERGENT B3 ;  /* 0x0000000000037941 */ /* 0x002fea0003800200 */
.L_x_412:
        /* <DEDUP_REMOVED lines=19> */
.L_x_415:
[----:B------:R-:W-:Y:S05]  /*66d0*/  BSYNC.RECONVERGENT B3 ;  /* 0x0000000000037941 */ /* 0x000fea0003800200 */
.L_x_414:
        /* <DEDUP_REMOVED lines=14> */
.L_x_417:
[----:B------:R-:W-:Y:S05]  /*67c0*/  BSYNC.RECONVERGENT B3 ;  /* 0x0000000000037941 */ /* 0x000fea0003800200 */
.L_x_416:
        /* <DEDUP_REMOVED lines=15> */
.L_x_419:
[----:B------:R-:W-:Y:S05]  /*68c0*/  BSYNC.RECONVERGENT B3 ;  /* 0x0000000000037941 */ /* 0x000fea0003800200 */
.L_x_418:
[----:B------:R3:W-:Y:S01]  /*68d0*/  STG.E desc[UR8][R12.64+0xc], R9 ;  /* 0x00000c090c007986 */ /* 0x0007e2000c101908 */
[----:B------:R-:W-:-:S07]  /*68e0*/  IADD3 R7, PT, PT, R7, 0x4, RZ ;  /* 0x0000000407077810 */ /* 0x000fce0007ffe0ff */
.L_x_411:
[----:B------:R-:W-:-:S09]  /*68f0*/  UISETP.NE.AND UP0, UPT, UR5, URZ, UPT ;  /* 0x000000ff0500728c */ /* 0x000fd2000bf05270 */
[----:B------:R-:W-:Y:S05]  /*6900*/  BRA.U !UP0, `(.L_x_393) ;  /* 0x0000000108e07547 */ /* 0x000fea000b800000 */
[----:B------:R-:W-:-:S05]  /*6910*/  LEA R5, R7, R2, 0x2 ;  /* 0x0000000207057211 */ /* 0x000fca00078e10ff */
[----:B------:R-:W4:Y:S01]  /*6920*/  LDL R24, [R5] ;  /* 0x0000000005187983 */ /* 0x000f220000100800 */
[----:B0--3--:R-:W-:Y:S01]  /*6930*/  MOV R9, 0x7f800000 ;  /* 0x7f80000000097802 */ /* 0x009fe20000000f00 */
[----:B------:R-:W-:Y:S01]  /*6940*/  BSSY.RECONVERGENT B3, `(.L_x_420) ;  /* 0x000000d000037945 */ /* 0x000fe20003800200 */
[----:B------:R-:W-:-:S03]  /*6950*/  MOV R6, UR5 ;  /* 0x0000000500067c02 */ /* 0x000fc60008000f00 */
[----:B------:R-:W-:Y:S01]  /*6960*/  FFMA R4, -RZ, R9, 1 ;  /* 0x3f800000ff047423 */ /* 0x000fe20000000109 */
[----:B------:R-:W-:-:S03]  /*6970*/  ISETP.NE.AND P1, PT, R6, 0x1, PT ;  /* 0x000000010600780c */ /* 0x000fc60003f25270 */
[----:B------:R-:W-:Y:S01]  /*6980*/  FFMA R9, R4, R9, +INF ;  /* 0x7f80000004097423 */ /* 0x000fe20000000009 */
[----:B----4-:R-:W0:Y:S03]  /*6990*/  FCHK P0, R24, RZ ;  /* 0x000000ff18007302 */ /* 0x010e260000000000 */
[----:B------:R-:W-:-:S04]  /*69a0*/  FFMA R4, R9, R24, RZ ;  /* 0x0000001809047223 */ /* 0x000fc800000000ff */
[----:B------:R-:W-:-:S04]  /*69b0*/  FFMA R11, -RZ, R4, R24 ;  /* 0x00000004ff0b7223 */ /* 0x000fc80000000118 */
[----:B------:R-:W-:Y:S01]  /*69c0*/  FFMA R4, R9, R11, R4 ;  /* 0x0000000b09047223 */ /* 0x000fe20000000004 */
[----:B0-----:R-:W-:Y:S06]  /*69d0*/  @!P0 BRA `(.L_x_421) ;  /* 0x00000000000c8947 */ /* 0x001fec0003800000 */
[----:B------:R-:W-:Y:S01]  /*69e0*/  HFMA2 R4, -RZ, RZ, 0, 0 ;  /* 0x00000000ff047431 */ /* 0x000fe200000001ff */
[----:B------:R-:W-:-:S07]  /*69f0*/  MOV R10, 0x6a10 ;  /* 0x00006a10000a7802 */ /* 0x000fce0000000f00 */
[----:B-12---:R-:W-:Y:S05]  /*6a00*/  CALL.REL.NOINC `($__internal_5_$__cuda_sm3x_div_rn_noftz_f32_slowpath) ;  /* 0x00000004000c7944 */ /* 0x006fea0003c00000 */
.L_x_421:
[----:B-1----:R-:W-:Y:S05]  /*6a10*/  BSYNC.RECONVERGENT B3 ;  /* 0x0000000000037941 */ /* 0x002fea0003800200 */
.L_x_420:
[----:B------:R-:W0:Y:S01]  /*6a20*/  LDC.64 R8, c[0x0][0x398] ;  /* 0x0000e600ff087b82 */ /* 0x000e220000000a00 */
[----:B------:R-:W1:Y:S02]  /*6a30*/  LDCU UR16, c[0x0][0x3a8] ;  /* 0x00007500ff1077ac */ /* 0x000e640008000800 */
[----:B-1----:R-:W-:-:S04]  /*6a40*/  IMAD R7, R20, UR16, R7 ;  /* 0x0000001014077c24 */ /* 0x002fc8000f8e0207 */
[----:B0-----:R-:W-:-:S05]  /*6a50*/  IMAD.WIDE R6, R7, 0x4, R8 ;  /* 0x0000000407067825 */ /* 0x001fca00078e0208 */
[----:B------:R4:W-:Y:S01]  /*6a60*/  STG.E desc[UR8][R6.64], R4 ;  /* 0x0000000406007986 */ /* 0x0009e2000c101908 */
[----:B------:R-:W-:Y:S05]  /*6a70*/  @!P1 BRA `(.L_x_393) ;  /* 0x0000000000849947 */ /* 0x000fea0003800000 */
[----:B------:R-:W3:Y:S01]  /*6a80*/  LDL R24, [R5+0x4] ;  /* 0x0000040005187983 */ /* 0x000ee20000100800 */
[----:B------:R-:W-:Y:S01]  /*6a90*/  MOV R9, 0x7f800000 ;  /* 0x7f80000000097802 */ /* 0x000fe20000000f00 */
[----:B------:R-:W-:Y:S01]  /*6aa0*/  BSSY.RECONVERGENT B3, `(.L_x_422) ;  /* 0x000000d000037945 */ /* 0x000fe20003800200 */
[----:B------:R-:W-:-:S03]  /*6ab0*/  MOV R8, UR5 ;  /* 0x0000000500087c02 */ /* 0x000fc60008000f00 */
[----:B----4-:R-:W-:Y:S01]  /*6ac0*/  FFMA R4, -RZ, R9, 1 ;  /* 0x3f800000ff047423 */ /* 0x010fe20000000109 */
[----:B------:R-:W-:-:S03]  /*6ad0*/  ISETP.NE.AND P1, PT, R8, 0x2, PT ;  /* 0x000000020800780c */ /* 0x000fc60003f25270 */
        /* <DEDUP_REMOVED lines=8> */
[----:B--2---:R-:W-:Y:S05]  /*6b60*/  CALL.REL.NOINC `($__internal_5_$__cuda_sm3x_div_rn_noftz_f32_slowpath) ;  /* 0x0000000000b47944 */ /* 0x004fea0003c00000 */
.L_x_423:
[----:B------:R-:W-:Y:S05]  /*6b70*/  BSYNC.RECONVERGENT B3 ;  /* 0x0000000000037941 */ /* 0x000fea0003800200 */
.L_x_422:
[----:B------:R0:W-:Y:S01]  /*6b80*/  STG.E desc[UR8][R6.64+0x4], R4 ;  /* 0x0000040406007986 */ /* 0x0001e2000c101908 */
[----:B------:R-:W-:Y:S05]  /*6b90*/  @!P1 BRA `(.L_x_393) ;  /* 0x00000000003c9947 */ /* 0x000fea0003800000 */
[----:B------:R-:W3:Y:S01]  /*6ba0*/  LDL R24, [R5+0x8] ;  /* 0x0000080005187983 */ /* 0x000ee20000100800 */
[----:B------:R-:W-:Y:S01]  /*6bb0*/  MOV R9, 0x7f800000 ;  /* 0x7f80000000097802 */ /* 0x000fe20000000f00 */
[----:B------:R-:W-:Y:S04]  /*6bc0*/  BSSY.RECONVERGENT B3, `(.L_x_424) ;  /* 0x000000b000037945 */ /* 0x000fe80003800200 */
[----:B0-----:R-:W-:-:S04]  /*6bd0*/  FFMA R4, -RZ, R9, 1 ;  /* 0x3f800000ff047423 */ /* 0x001fc80000000109 */
        /* <DEDUP_REMOVED lines=9> */
.L_x_425:
[----:B------:R-:W-:Y:S05]  /*6c70*/  BSYNC.RECONVERGENT B3 ;  /* 0x0000000000037941 */ /* 0x000fea0003800200 */
.L_x_424:
[----:B------:R0:W-:Y:S02]  /*6c80*/  STG.E desc[UR8][R6.64+0x8], R4 ;  /* 0x0000080406007986 */ /* 0x0001e4000c101908 */
.L_x_393:
[----:B------:R-:W-:Y:S05]  /*6c90*/  @!P2 BRA `(.L_x_426) ;  /* 0xffffffd80010a947 */ /* 0x000fea000383ffff */
[----:B-1----:R-:W-:Y:S05]  /*6ca0*/  BSYNC.RECONVERGENT B2 ;  /* 0x0000000000027941 */ /* 0x002fea0003800200 */
.L_x_353:
[----:B------:R-:W-:Y:S05]  /*6cb0*/  EXIT ;  /* 0x000000000000794d */ /* 0x000fea0003800000 */
        .weak           $__internal_4_$__cuda_sm20_sqrt_rn_f32_slowpath
        .type           $__internal_4_$__cuda_sm20_sqrt_rn_f32_slowpath,@function
        .size           $__internal_4_$__cuda_sm20_sqrt_rn_f32_slowpath,($__internal_5_$__cuda_sm3x_div_rn_noftz_f32_slowpath - $__internal_4_$__cuda_sm20_sqrt_rn_f32_slowpath)
$__internal_4_$__cuda_sm20_sqrt_rn_f32_slowpath:
        /* <DEDUP_REMOVED lines=20> */
.L_x_427:
[----:B------:R-:W-:Y:S01]  /*6e00*/  MOV R20, R5 ;  /* 0x0000000500147202 */ /* 0x000fe20000000f00 */
[----:B------:R-:W-:Y:S01]  /*6e10*/  HFMA2 R5, -RZ, RZ, 0, 0 ;  /* 0x00000000ff057431 */ /* 0x000fe200000001ff */
[----:B------:R-:W-:-:S04]  /*6e20*/  MOV R4, R8 ;  /* 0x0000000800047202 */ /* 0x000fc80000000f00 */
[----:B------:R-:W-:Y:S05]  /*6e30*/  RET.REL.NODEC R4 `(_Z18blockwiseAttentionPfS_S_S_iii) ;  /* 0xffffff9004707950 */ /* 0x000fea0003c3ffff */
        .weak           $__internal_5_$__cuda_sm3x_div_rn_noftz_f32_slowpath
        .type           $__internal_5_$__cuda_sm3x_div_rn_noftz_f32_slowpath,@function
        .size           $__internal_5_$__cuda_sm3x_div_rn_noftz_f32_slowpath,(.L_x_554 - $__internal_5_$__cuda_sm3x_div_rn_noftz_f32_slowpath)
$__internal_5_$__cuda_sm3x_div_rn_noftz_f32_slowpath:
        /* <DEDUP_REMOVED lines=17> */
[----:B------:R-:W-:Y:S02]  /*6f50*/  FSETP.NEU.FTZ.AND P5, PT, |R24|, +INF , PT ;  /* 0x7f8000001800780b */ /* 0x000fe40003fbd200 */
        /* <DEDUP_REMOVED lines=9> */
[----:B------:R-:W-:-:S04]  /*6ff0*/  IADD3 R9, PT, PT, R23, -0x1, RZ ;  /* 0xffffffff17097810 */ /* 0x000fc80007ffe0ff */
[----:B------:R-:W-:Y:S02]  /*7000*/  ISETP.GE.AND P0, PT, R9, RZ, PT ;  /* 0x000000ff0900720c */ /* 0x000fe40003f06270 */
[----:B------:R-:W-:-:S04]  /*7010*/  IADD3 R9, PT, PT, R8, -0x1, RZ ;  /* 0xffffffff08097810 */ /* 0x000fc80007ffe0ff */
[----:B------:R-:W-:-:S07]  /*7020*/  ISETP.GE.AND P4, PT, R9, RZ, PT ;  /* 0x000000ff0900720c */ /* 0x000fce0003f86270 */
[----:B------:R-:W-:Y:S01]  /*7030*/  @P0 MOV R22, RZ ;  /* 0x000000ff00160202 */ /* 0x000fe20000000f00 */
[----:B------:R-:W-:Y:S01]  /*7040*/  @!P0 FFMA R24, R24, 1.84467440737095516160e+19, RZ ;  /* 0x5f80000018188823 */ /* 0x000fe200000000ff */
[----:B------:R-:W-:-:S04]  /*7050*/  @!P0 MOV R22, 0xffffffc0 ;  /* 0xffffffc000168802 */ /* 0x000fc80000000f00 */
[----:B------:R-:W-:Y:S01]  /*7060*/  @!P4 FFMA R4, R4, 1.84467440737095516160e+19, RZ ;  /* 0x5f8000000404c823 */ /* 0x000fe200000000ff */
[----:B------:R-:W-:-:S07]  /*7070*/  @!P4 IADD3 R22, PT, PT, R22, 0x40, RZ ;  /* 0x000000401616c810 */ /* 0x000fce0007ffe0ff */
.L_x_429:
[----:B------:R-:W-:Y:S01]  /*7080*/  LEA R25, R8, 0xc0800000, 0x17 ;  /* 0xc080000008197811 */ /* 0x000fe200078eb8ff */
[----:B------:R-:W-:Y:S01]  /*7090*/  BSSY.RECONVERGENT B1, `(.L_x_434) ;  /* 0x0000036000017945 */ /* 0x000fe20003800200 */
[----:B------:R-:W-:Y:S02]  /*70a0*/  IADD3 R23, PT, PT, R23, -0x7f, RZ ;  /* 0xffffff8117177810 */ /* 0x000fe40007ffe0ff */
[----:B------:R-:W-:-:S03]  /*70b0*/  IADD3 R25, PT, PT, -R25, R4, RZ ;  /* 0x0000000419197210 */ /* 0x000fc60007ffe1ff */
[----:B------:R-:W-:Y:S01]  /*70c0*/  IMAD R19, R23, -0x800000, R24 ;  /* 0xff80000017137824 */ /* 0x000fe200078e0218 */
        /* <DEDUP_REMOVED lines=46> */
.L_x_436:
[----:B------:R-:W-:-:S04]  /*73b0*/  LOP3.LUT R11, R11, 0x80000000, RZ, 0xc0, !PT ;  /* 0x800000000b0b7812 */ /* 0x000fc800078ec0ff */
[----:B------:R-:W-:Y:S01]  /*73c0*/  LOP3.LUT R11, R11, 0x7f800000, RZ, 0xfc, !PT ;  /* 0x7f8000000b0b7812 */ /* 0x000fe200078efcff */
[----:B------:R-:W-:Y:S06]  /*73d0*/  BRA `(.L_x_437) ;  /* 0x0000000000047947 */ /* 0x000fec0003800000 */
.L_x_435:
[----:B------:R-:W-:-:S07]  /*73e0*/  LEA R11, R22, R11, 0x17 ;  /* 0x0000000b160b7211 */ /* 0x000fce00078eb8ff */
.L_x_437:
[----:B------:R-:W-:Y:S05]  /*73f0*/  BSYNC.RECONVERGENT B1 ;  /* 0x0000000000017941 */ /* 0x000fea0003800200 */
.L_x_434:
[----:B------:R-:W-:Y:S01]  /*7400*/  MOV R4, R11 ;  /* 0x0000000b00047202 */ /* 0x000fe20000000f00 */
[----:B------:R-:W-:Y:S06]  /*7410*/  BRA `(.L_x_438) ;  /* 0x0000000000207947 */ /* 0x000fec0003800000 */
.L_x_433:
[----:B------:R-:W-:-:S04]  /*7420*/  LOP3.LUT R4, R4, 0x80000000, R24, 0x48, !PT ;  /* 0x8000000004047812 */ /* 0x000fc800078e4818 */
[----:B------:R-:W-:Y:S01]  /*7430*/  LOP3.LUT R4, R4, 0x7f800000, RZ, 0xfc, !PT ;  /* 0x7f80000004047812 */ /* 0x000fe200078efcff */
[----:B------:R-:W-:Y:S06]  /*7440*/  BRA `(.L_x_438) ;  /* 0x0000000000147947 */ /* 0x000fec0003800000 */
.L_x_432:
[----:B------:R-:W-:Y:S01]  /*7450*/  LOP3.LUT R4, R4, 0x80000000, R24, 0x48, !PT ;  /* 0x8000000004047812 */ /* 0x000fe200078e4818 */
[----:B------:R-:W-:Y:S06]  /*7460*/  BRA `(.L_x_438) ;  /* 0x00000000000c7947 */ /* 0x000fec0003800000 */
.L_x_431:
[----:B------:R-:W0:Y:S01]  /*7470*/  MUFU.RSQ R4, -QNAN ;  /* 0xffc0000000047908 */ /* 0x000e220000001400 */
[----:B------:R-:W-:Y:S05]  /*7480*/  BRA `(.L_x_438) ;  /* 0x0000000000047947 */ /* 0x000fea0003800000 */
.L_x_430:
[----:B------:R-:W-:-:S07]  /*7490*/  FADD.FTZ R4, R24, R4 ;  /* 0x0000000418047221 */ /* 0x000fce0000010000 */
.L_x_438:
[----:B------:R-:W-:Y:S05]  /*74a0*/  BSYNC.RECONVERGENT B0 ;  /* 0x0000000000007941 */ /* 0x000fea0003800200 */
.L_x_428:
[----:B------:R-:W-:-:S04]  /*74b0*/  HFMA2 R11, -RZ, RZ, 0, 0 ;  /* 0x00000000ff0b7431 */ /* 0x000fc800000001ff */
[----:B0-----:R-:W-:Y:S05]  /*74c0*/  RET.REL.NODEC R10 `(_Z18blockwiseAttentionPfS_S_S_iii) ;  /* 0xffffff880acc7950 */ /* 0x001fea0003c3ffff */
.L_x_439:
        /* <DEDUP_REMOVED lines=11> */
.L_x_554:


//--------------------- .text._Z17standardAttentionPfS_S_S_iii --------------------------
	.section	.text._Z17standardAttentionPfS_S_S_iii,"ax",@progbits
	.align	128
        .global         _Z17standardAttentionPfS_S_S_iii
        .type           _Z17standardAttentionPfS_S_S_iii,@function
        .size           _Z17standardAttentionPfS_S_S_iii,(.L_x_556 - _Z17standardAttentionPfS_S_S_iii)
        .other          _Z17standardAttentionPfS_S_S_iii,@"STO_CUDA_ENTRY STV_DEFAULT"
_Z17standardAttentionPfS_S_S_iii:
.text._Z17standardAttentionPfS_S_S_iii:
        /* <DEDUP_REMOVED lines=12> */
[----:B------:R-:W1:Y:S01]  /*00c0*/  LDCU.64 UR8, c[0x0][0x358] ;  /* 0x00006b00ff0877ac */ /* 0x000e620008000a00 */
[----:B0-----:R-:W-:-:S09]  /*00d0*/  UISETP.GE.AND UP0, UPT, UR7, 0x1, UPT ;  /* 0x000000010700788c */ /* 0x001fd2000bf06270 */
[----:B-1----:R-:W-:Y:S05]  /*00e0*/  BRA.U !UP0, `(.L_x_440) ;  /* 0x0000000508747547 */ /* 0x002fea000b800000 */
[----:B------:R-:W-:Y:S01]  /*00f0*/  UIADD3 UR4, UPT, UPT, UR7, -0x1, URZ ;  /* 0xffffffff07047890 */ /* 0x000fe2000fffe0ff */
[----:B------:R-:W-:Y:S01]  /*0100*/  HFMA2 R2, -RZ, RZ, 0, 0 ;  /* 0x00000000ff027431 */ /* 0x000fe200000001ff */
[----:B------:R-:W-:Y:S01]  /*0110*/  ULOP3.LUT UR5, UR7, 0xf, URZ, 0xc0, !UPT ;  /* 0x0000000f07057892 */ /* 0x000fe2000f8ec0ff */
[----:B------:R-:W-:Y:S01]  /*0120*/  IMAD R0, R5, UR6, R20 ;  /* 0x0000000605007c24 */ /* 0x000fe2000f8e0214 */
[----:B------:R-:W-:Y:S02]  /*0130*/  UISETP.GE.U32.AND UP1, UPT, UR4, 0xf, UPT ;  /* 0x0000000f0400788c */ /* 0x000fe4000bf26070 */
[----:B------:R-:W-:-:S07]  /*0140*/  UISETP.NE.AND UP2, UPT, UR5, URZ, UPT ;  /* 0x000000ff0500728c */ /* 0x000fce000bf45270 */
[----:B------:R-:W-:Y:S05]  /*0150*/  BRA.U !UP1, `(.L_x_441) ;  /* 0x0000000109787547 */ /* 0x000fea000b800000 */
[----:B------:R-:W-:Y:S01]  /*0160*/  ULOP3.LUT UR4, UR7, 0x7ffffff0, URZ, 0xc0, !UPT ;  /* 0x7ffffff007047892 */ /* 0x000fe2000f8ec0ff */
[----:B------:R-:W-:-:S05]  /*0170*/  MOV R3, RZ ;  /* 0x000000ff00037202 */ /* 0x000fca0000000f00 */
[----:B------:R-:W-:-:S07]  /*0180*/  MOV R2, UR4 ;  /* 0x0000000400027c02 */ /* 0x000fce0008000f00 */
.L_x_442:
        /* <DEDUP_REMOVED lines=27> */
.L_x_441:
        /* <DEDUP_REMOVED lines=26> */
.L_x_443:
        /* <DEDUP_REMOVED lines=18> */
.L_x_444:
[----:B------:R-:W-:Y:S05]  /*0600*/  BRA.U !UP2, `(.L_x_440) ;  /* 0x000000010a2c7547 */ /* 0x000fea000b800000 */
[----:B012---:R-:W0:Y:S01]  /*0610*/  LDC.64 R6, c[0x0][0x380] ;  /* 0x0000e000ff067b82 */ /* 0x007e220000000a00 */
[----:B------:R-:W-:-:S05]  /*0620*/  UMOV UR4, URZ ;  /* 0x000000ff00047c82 */ /* 0x000fca0008000000 */
.L_x_445:
        /* <DEDUP_REMOVED lines=9> */
.L_x_440:
[----:B------:R-:W-:-:S04]  /*06c0*/  I2FP.F32.S32 R0, UR7 ;  /* 0x0000000700007c45 */ /* 0x000fc80008201400 */
[----:B------:R-:W-:Y:S01]  /*06d0*/  IADD3 R2, PT, PT, R0, -0xd000000, RZ ;  /* 0xf300000000027810 */ /* 0x000fe20007ffe0ff */
[----:B-123--:R1:W2:Y:S03]  /*06e0*/  MUFU.RSQ R3, R0 ;  /* 0x0000000000037308 */ /* 0x00e2a60000001400 */
[----:B------:R-:W-:-:S13]  /*06f0*/  ISETP.GT.U32.AND P0, PT, R2, 0x727fffff, PT ;  /* 0x727fffff0200780c */ /* 0x000fda0003f04070 */
[----:B-1----:R-:W-:Y:S05]  /*0700*/  @!P0 BRA `(.L_x_446) ;  /* 0x00000000000c8947 */ /* 0x002fea0003800000 */
[----:B0-----:R-:W-:-:S07]  /*0710*/  MOV R4, 0x730 ;  /* 0x0000073000047802 */ /* 0x001fce0000000f00 */
[----:B--2---:R-:W-:Y:S05]  /*0720*/  CALL.REL.NOINC `($__internal_6_$__cuda_sm20_sqrt_rn_f32_slowpath) ;  /* 0x0000004000687944 */ /* 0x004fea0003c00000 */
[----:B------:R-:W-:Y:S05]  /*0730*/  BRA `(.L_x_447) ;  /* 0x0000000000107947 */ /* 0x000fea0003800000 */
.L_x_446:
[----:B0-2---:R-:W-:Y:S01]  /*0740*/  FMUL.FTZ R5, R0, R3 ;  /* 0x0000000300057220 */ /* 0x005fe20000410000 */
[----:B------:R-:W-:-:S03]  /*0750*/  FMUL.FTZ R3, R3, 0.5 ;  /* 0x3f00000003037820 */ /* 0x000fc60000410000 */
[----:B------:R-:W-:-:S04]  /*0760*/  FFMA R0, -R5, R5, R0 ;  /* 0x0000000505007223 */ /* 0x000fc80000000100 */
[----:B------:R-:W-:-:S07]  /*0770*/  FFMA R10, R0, R3, R5 ;  /* 0x00000003000a7223 */ /* 0x000fce0000000005 */
.L_x_447:
[----:B------:R-:W-:Y:S01]  /*0780*/  IADD3 R9, PT, PT, R1, 0x100, RZ ;  /* 0x0000010001097810 */ /* 0x000fe20007ffe0ff */
[----:B------:R-:W-:Y:S06]  /*0790*/  BRA.U !UP0, `(.L_x_448) ;  /* 0x0000000908507547 */ /* 0x000fec000b800000 */
[----:B------:R-:W0:Y:S01]  /*07a0*/  LDC R0, c[0x0][0x3a8] ;  /* 0x0000ea00ff007b82 */ /* 0x000e220000000800 */
[----:B------:R-:W-:Y:S01]  /*07b0*/  HFMA2 R8, -RZ, RZ, 0, 0 ;  /* 0x00000000ff087431 */ /* 0x000fe200000001ff */
[----:B------:R-:W-:Y:S02]  /*07c0*/  MOV R11, 0xff800000 ;  /* 0xff800000000b7802 */ /* 0x000fe40000000f00 */
[C---:B0-----:R-:W-:Y:S02]  /*07d0*/  LOP3.LUT R3, R0.reuse, 0xf, RZ, 0xc0, !PT ;  /* 0x0000000f00037812 */ /* 0x041fe400078ec0ff */
[C---:B------:R-:W-:Y:S02]  /*07e0*/  LOP3.LUT R2, R0.reuse, 0x7, RZ, 0xc0, !PT ;  /* 0x0000000700027812 */ /* 0x040fe400078ec0ff */
[----:B------:R-:W-:-:S07]  /*07f0*/  LOP3.LUT R0, R0, 0x3, RZ, 0xc0, !PT ;  /* 0x0000000300007812 */ /* 0x000fce00078ec0ff */
.L_x_457:
[----:B------:R-:W0:Y:S01]  /*0800*/  LDCU UR4, c[0x0][0x3a8] ;  /* 0x00007500ff0477ac */ /* 0x000e220008000800 */
[----:B------:R-:W1:Y:S01]  /*0810*/  LDC R5, c[0x0][0x3a4] ;  /* 0x0000e900ff057b82 */ /* 0x000e620000000800 */
[----:B------:R-:W-:Y:S02]  /*0820*/  MOV R25, RZ ;  /* 0x000000ff00197202 */ /* 0x000fe40000000f00 */
[----:B------:R-:W-:Y:S01]  /*0830*/  MOV R17, RZ ;  /* 0x000000ff00117202 */ /* 0x000fe20000000f00 */
[----:B0-----:R-:W-:-:S04]  /*0840*/  UIADD3 UR5, UPT, UPT, UR4, -0x1, URZ ;  /* 0xffffffff04057890 */ /* 0x001fc8000fffe0ff */
[----:B------:R-:W-:Y:S01]  /*0850*/  UISETP.GE.U32.AND UP0, UPT, UR5, 0xf, UPT ;  /* 0x0000000f0500788c */ /* 0x000fe2000bf06070 */
[----:B-1----:R-:W-:-:S08]  /*0860*/  IMAD R16, R5, UR6, R8 ;  /* 0x0000000605107c24 */ /* 0x002fd0000f8e0208 */
[----:B------:R-:W-:Y:S05]  /*0870*/  BRA.U !UP0, `(.L_x_449) ;  /* 0x0000000108bc7547 */ /* 0x000fea000b800000 */
[----:B------:R-:W-:Y:S01]  /*0880*/  HFMA2 R17, -RZ, RZ, 0, 0 ;  /* 0x00000000ff117431 */ /* 0x000fe200000001ff */
[----:B------:R-:W-:-:S07]  /*0890*/  MOV R25, RZ ;  /* 0x000000ff00197202 */ /* 0x000fce0000000f00 */
.L_x_450:
[----:B------:R-:W0:Y:S01]  /*08a0*/  LDC.64 R18, c[0x0][0x388] ;  /* 0x0000e200ff127b82 */ /* 0x000e220000000a00 */
[----:B------:R-:W-:Y:S01]  /*08b0*/  IMAD R5, R16, UR4, R17 ;  /* 0x0000000410057c24 */ /* 0x000fe2000f8e0211 */
[----:B------:R-:W-:-:S05]  /*08c0*/  LEA R21, R17, R1, 0x2 ;  /* 0x0000000111157211 */ /* 0x000fca00078e10ff */
[----:B------:R-:W2:Y:S01]  /*08d0*/  LDL.128 R12, [R21] ;  /* 0x00000000150c7983 */ /* 0x000ea20000100c00 */
[----:B0-----:R-:W-:-:S05]  /*08e0*/  IMAD.WIDE R18, R5, 0x4, R18 ;  /* 0x0000000405127825 */ /* 0x001fca00078e0212 */
[----:B------:R-:W2:Y:S04]  /*08f0*/  LDG.E R4, desc[UR8][R18.64] ;  /* 0x0000000812047981 */ /* 0x000ea8000c1e1900 */
[----:B------:R-:W3:Y:S04]  /*0900*/  LDG.E R22, desc[UR8][R18.64+0x4] ;  /* 0x0000040812167981 */ /* 0x000ee8000c1e1900 */
[----:B------:R-:W4:Y:S04]  /*0910*/  LDG.E R23, desc[UR8][R18.64+0x8] ;  /* 0x0000080812177981 */ /* 0x000f28000c1e1900 */
[----:B------:R-:W5:Y:S01]  /*0920*/  LDG.E R24, desc[UR8][R18.64+0xc] ;  /* 0x00000c0812187981 */ /* 0x000f62000c1e1900 */
[----:B--2---:R-:W-:-:S03]  /*0930*/  FFMA R12, R12, R4, R25 ;  /* 0x000000040c0c7223 */ /* 0x004fc60000000019 */
[----:B------:R-:W2:Y:S04]  /*0940*/  LDG.E R25, desc[UR8][R18.64+0x10] ;  /* 0x0000100812197981 */ /* 0x000ea8000c1e1900 */
[----:B------:R-:W2:Y:S01]  /*0950*/  LDL.128 R4, [R21+0x10] ;  /* 0x0000100015047983 */ /* 0x000ea20000100c00 */
[----:B---3--:R-:W-:-:S03]  /*0960*/  FFMA R13, R13, R22, R12 ;  /* 0x000000160d0d7223 */ /* 0x008fc6000000000c */
[----:B------:R-:W3:Y:S01]  /*0970*/  LDG.E R22, desc[UR8][R18.64+0x14] ;  /* 0x0000140812167981 */ /* 0x000ee2000c1e1900 */
[----:B----4-:R-:W-:-:S03]  /*0980*/  FFMA R14, R14, R23, R13 ;  /* 0x000000170e0e7223 */ /* 0x010fc6000000000d */
[----:B------:R-:W4:Y:S01]  /*0990*/  LDG.E R23, desc[UR8][R18.64+0x18] ;  /* 0x0000180812177981 */ /* 0x000f22000c1e1900 */
[----:B-----5:R-:W-:-:S03]  /*09a0*/  FFMA R15, R15, R24, R14 ;  /* 0x000000180f0f7223 */ /* 0x020fc6000000000e */
        /* <DEDUP_REMOVED lines=11> */
[----:B------:R-:W2:Y:S04]  /*0a60*/  LDL.128 R4, [R21+0x30] ;  /* 0x0000300015047983 */ /* 0x000ea80000100c00 */
[----:B------:R-:W2:Y:S01]  /*0a70*/  LDG.E R25, desc[UR8][R18.64+0x30] ;  /* 0x0000300812197981 */ /* 0x000ea2000c1e1900 */
[----:B---3--:R-:W-:-:S03]  /*0a80*/  FFMA R27, R13, R22, R12 ;  /* 0x000000160d1b7223 */ /* 0x008fc6000000000c */
[----:B------:R-:W3:Y:S04]  /*0a90*/  LDG.E R12, desc[UR8][R18.64+0x34] ;  /* 0x00003408120c7981 */ /* 0x000ee8000c1e1900 */
[----:B------:R-:W3:Y:S04]  /*0aa0*/  LDG.E R13, desc[UR8][R18.64+0x38] ;  /* 0x00003808120d7981 */ /* 0x000ee8000c1e1900 */
[----:B------:R-:W3:Y:S01]  /*0ab0*/  LDG.E R22, desc[UR8][R18.64+0x3c] ;  /* 0x00003c0812167981 */ /* 0x000ee2000c1e1900 */
[----:B------:R-:W-:Y:S01]  /*0ac0*/  ULOP3.LUT UR5, UR4, 0x7ffffff0, URZ, 0xc0, !UPT ;  /* 0x7ffffff004057892 */ /* 0x000fe2000f8ec0ff */
[----:B----4-:R-:W-:Y:S01]  /*0ad0*/  FFMA R14, R14, R23, R27 ;  /* 0x000000170e0e7223 */ /* 0x010fe2000000001b */
[----:B------:R-:W-:-:S03]  /*0ae0*/  IADD3 R17, PT, PT, R17, 0x10, RZ ;  /* 0x0000001011117810 */ /* 0x000fc60007ffe0ff */
[----:B-----5:R-:W-:Y:S01]  /*0af0*/  FFMA R15, R15, R24, R14 ;  /* 0x000000180f0f7223 */ /* 0x020fe2000000000e */
[----:B------:R-:W-:-:S03]  /*0b00*/  ISETP.NE.AND P0, PT, R17, UR5, PT ;  /* 0x0000000511007c0c */ /* 0x000fc6000bf05270 */
[----:B--2---:R-:W-:-:S04]  /*0b10*/  FFMA R4, R4, R25, R15 ;  /* 0x0000001904047223 */ /* 0x004fc8000000000f */
[----:B---3--:R-:W-:-:S04]  /*0b20*/  FFMA R5, R5, R12, R4 ;  /* 0x0000000c05057223 */ /* 0x008fc80000000004 */
[----:B------:R-:W-:-:S04]  /*0b30*/  FFMA R6, R6, R13, R5 ;  /* 0x0000000d06067223 */ /* 0x000fc80000000005 */
[----:B------:R-:W-:Y:S01]  /*0b40*/  FFMA R25, R7, R22, R6 ;  /* 0x0000001607197223 */ /* 0x000fe20000000006 */
[----:B------:R-:W-:Y:S06]  /*0b50*/  @P0 BRA `(.L_x_450) ;  /* 0xfffffffc00500947 */ /* 0x000fec000383ffff */
[----:B------:R-:W-:-:S07]  /*0b60*/  MOV R17, UR5 ;  /* 0x0000000500117c02 */ /* 0x000fce0008000f00 */
.L_x_449:
[----:B------:R-:W-:-:S13]  /*0b70*/  ISETP.NE.AND P0, PT, R3, RZ, PT ;  /* 0x000000ff0300720c */ /* 0x000fda0003f05270 */
[----:B------:R-:W-:Y:S05]  /*0b80*/  @!P0 BRA `(.L_x_451) ;  /* 0x0000000000f88947 */ /* 0x000fea0003800000 */
[----:B------:R-:W-:Y:S02]  /*0b90*/  IADD3 R4, PT, PT, R3, -0x1, RZ ;  /* 0xffffffff03047810 */ /* 0x000fe40007ffe0ff */
[----:B------:R-:W-:Y:S02]  /*0ba0*/  ISETP.NE.AND P1, PT, R2, RZ, PT ;  /* 0x000000ff0200720c */ /* 0x000fe40003f25270 */
[----:B------:R-:W-:-:S13]  /*0bb0*/  ISETP.GE.U32.AND P0, PT, R4, 0x7, PT ;  /* 0x000000070400780c */ /* 0x000fda0003f06070 */
[----:B------:R-:W-:Y:S05]  /*0bc0*/  @!P0 BRA `(.L_x_452) ;  /* 0x00000000005c8947 */ /* 0x000fea0003800000 */
[----:B------:R-:W0:Y:S01]  /*0bd0*/  LDC.64 R18, c[0x0][0x388] ;  /* 0x0000e200ff127b82 */ /* 0x000e220000000a00 */
[----:B------:R-:W-:Y:S01]  /*0be0*/  IMAD R5, R16, UR4, R17 ;  /* 0x0000000410057c24 */ /* 0x000fe2000f8e0211 */
[----:B------:R-:W-:-:S03]  /*0bf0*/  LEA R23, R17, R1, 0x2 ;  /* 0x0000000111177211 */ /* 0x000fc600078e10ff */
[----:B0-----:R-:W-:Y:S02]  /*0c00*/  IMAD.WIDE R18, R5, 0x4, R18 ;  /* 0x0000000405127825 */ /* 0x001fe400078e0212 */
[----:B------:R-:W2:Y:S04]  /*0c10*/  LDL.128 R4, [R23] ;  /* 0x0000000017047983 */ /* 0x000ea80000100c00 */
[----:B------:R-:W2:Y:S04]  /*0c20*/  LDG.E R12, desc[UR8][R18.64] ;  /* 0x00000008120c7981 */ /* 0x000ea8000c1e1900 */
[----:B------:R-:W3:Y:S04]  /*0c30*/  LDG.E R22, desc[UR8][R18.64+0x4] ;  /* 0x0000040812167981 */ /* 0x000ee8000c1e1900 */
[----:B------:R-:W4:Y:S04]  /*0c40*/  LDG.E R21, desc[UR8][R18.64+0x8] ;  /* 0x0000080812157981 */ /* 0x000f28000c1e1900 */
[----:B------:R-:W5:Y:S04]  /*0c50*/  LDG.E R24, desc[UR8][R18.64+0xc] ;  /* 0x00000c0812187981 */ /* 0x000f68000c1e1900 */
[----:B------:R-:W5:Y:S04]  /*0c60*/  LDG.E R27, desc[UR8][R18.64+0x10] ;  /* 0x00001008121b7981 */ /* 0x000f68000c1e1900 */
[----:B------:R-:W5:Y:S01]  /*0c70*/  LDG.E R26, desc[UR8][R18.64+0x1c] ;  /* 0x00001c08121a7981 */ /* 0x000f62000c1e1900 */
[----:B--2---:R-:W-:-:S03]  /*0c80*/  FFMA R29, R4, R12, R25 ;  /* 0x0000000c041d7223 */ /* 0x004fc60000000019 */
[----:B------:R-:W2:Y:S04]  /*0c90*/  LDL.128 R12, [R23+0x10] ;  /* 0x00001000170c7983 */ /* 0x000ea80000100c00 */
[----:B------:R-:W2:Y:S04]  /*0ca0*/  LDG.E R4, desc[UR8][R18.64+0x14] ;  /* 0x0000140812047981 */ /* 0x000ea8000c1e1900 */
[----:B------:R-:W2:Y:S01]  /*0cb0*/  LDG.E R25, desc[UR8][R18.64+0x18] ;  /* 0x0000180812197981 */ /* 0x000ea2000c1e1900 */
[----:B---3--:R-:W-:-:S04]  /*0cc0*/  FFMA R22, R22, R5, R29 ;  /* 0x0000000516167223 */ /* 0x008fc8000000001d */
[----:B----4-:R-:W-:-:S04]  /*0cd0*/  FFMA R21, R21, R6, R22 ;  /* 0x0000000615157223 */ /* 0x010fc80000000016 */
[----:B-----5:R-:W-:Y:S01]  /*0ce0*/  FFMA R7, R24, R7, R21 ;  /* 0x0000000718077223 */ /* 0x020fe20000000015 */
[----:B------:R-:W-:-:S03]  /*0cf0*/  IADD3 R17, PT, PT, R17, 0x8, RZ ;  /* 0x0000000811117810 */ /* 0x000fc60007ffe0ff */
[----:B--2---:R-:W-:-:S04]  /*0d00*/  FFMA R7, R12, R27, R7 ;  /* 0x0000001b0c077223 */ /* 0x004fc80000000007 */
[----:B------:R-:W-:-:S04]  /*0d10*/  FFMA R4, R4, R13, R7 ;  /* 0x0000000d04047223 */ /* 0x000fc80000000007 */
[----:B------:R-:W-:-:S04]  /*0d20*/  FFMA R25, R25, R14, R4 ;  /* 0x0000000e19197223 */ /* 0x000fc80000000004 */
[----:B------:R-:W-:-:S07]  /*0d30*/  FFMA R25, R26, R15, R25 ;  /* 0x0000000f1a197223 */ /* 0x000fce0000000019 */
.L_x_452:
        /* <DEDUP_REMOVED lines=19> */
.L_x_453:
[----:B------:R-:W-:Y:S05]  /*0e70*/  @!P1 BRA `(.L_x_451) ;  /* 0x00000000003c9947 */ /* 0x000fea0003800000 */
[----:B------:R-:W0:Y:S01]  /*0e80*/  LDC.64 R4, c[0x0][0x388] ;  /* 0x0000e200ff047b82 */ /* 0x000e220000000a00 */
[----:B------:R-:W-:Y:S01]  /*0e90*/  IMAD R7, R16, UR4, R17 ;  /* 0x0000000410077c24 */ /* 0x000fe2000f8e0211 */
        /* <DEDUP_REMOVED lines=13> */
.L_x_451:
        /* <DEDUP_REMOVED lines=9> */
[----:B------:R-:W-:Y:S02]  /*1000*/  MOV R21, R10 ;  /* 0x0000000a00157202 */ /* 0x000fe40000000f00 */
[----:B------:R-:W-:-:S07]  /*1010*/  MOV R22, 0x1030 ;  /* 0x0000103000167802 */ /* 0x000fce0000000f00 */
[----:B------:R-:W-:Y:S05]  /*1020*/  CALL.REL.NOINC `($__internal_7_$__cuda_sm3x_div_rn_noftz_f32_slowpath) ;  /* 0x0000003800887944 */ /* 0x000fea0003c00000 */
.L_x_455:
[----:B------:R-:W-:Y:S05]  /*1030*/  BSYNC.RECONVERGENT B2 ;  /* 0x0000000000027941 */ /* 0x000fea0003800200 */
.L_x_454:
[----:B------:R-:W0:Y:S01]  /*1040*/  LDCU UR4, c[0x0][0x3a4] ;  /* 0x00007480ff0477ac */ /* 0x000e220008000800 */
[C---:B------:R-:W-:Y:S02]  /*1050*/  LEA R4, R8.reuse, R9, 0x2 ;  /* 0x0000000908047211 */ /* 0x040fe400078e10ff */
[----:B------:R-:W-:Y:S02]  /*1060*/  IADD3 R8, PT, PT, R8, 0x1, RZ ;  /* 0x0000000108087810 */ /* 0x000fe40007ffe0ff */
[CC--:B------:R-:W-:Y:S01]  /*1070*/  FSETP.GT.AND P0, PT, R15.reuse, R11.reuse, PT ;  /* 0x0000000b0f00720b */ /* 0x0c0fe20003f04000 */
[----:B------:R3:W-:Y:S03]  /*1080*/  STL [R4], R15 ;  /* 0x0000000f04007387 */ /* 0x0007e60000100800 */
[----:B------:R-:W-:Y:S02]  /*1090*/  FSEL R11, R15, R11, P0 ;  /* 0x0000000b0f0b7208 */ /* 0x000fe40000000000 */
[----:B0-----:R-:W-:-:S04]  /*10a0*/  MOV R16, UR4 ;  /* 0x0000000400107c02 */ /* 0x001fc80008000f00 */
[----:B------:R-:W-:-:S13]  /*10b0*/  ISETP.NE.AND P1, PT, R8, R16, PT ;  /* 0x000000100800720c */ /* 0x000fda0003f25270 */
[----:B---3--:R-:W-:Y:S05]  /*10c0*/  @!P1 BRA `(.L_x_456) ;  /* 0x0000000400089947 */ /* 0x008fea0003800000 */
[----:B------:R-:W-:Y:S05]  /*10d0*/  BRA `(.L_x_457) ;  /* 0xfffffff400c87947 */ /* 0x000fea000383ffff */
.L_x_448:
[----:B------:R-:W0:Y:S08]  /*10e0*/  MUFU.RCP R3, R10 ;  /* 0x0000000a00037308 */ /* 0x000e300000001000 */
        /* <DEDUP_REMOVED lines=10> */
[----:B------:R-:W-:Y:S05]  /*1190*/  CALL.REL.NOINC `($__internal_7_$__cuda_sm3x_div_rn_noftz_f32_slowpath) ;  /* 0x00000038002c7944 */ /* 0x000fea0003c00000 */
[----:B------:R-:W-:-:S07]  /*11a0*/  MOV R4, R15 ;  /* 0x0000000f00047202 */ /* 0x000fce0000000f00 */
.L_x_458:
[----:B------:R-:W0:Y:S01]  /*11b0*/  LDC R16, c[0x0][0x3a4] ;  /* 0x0000e900ff107b82 */ /* 0x000e220000000800 */
[----:B------:R-:W-:Y:S01]  /*11c0*/  HFMA2 R0, -RZ, RZ, 0, 0 ;  /* 0x00000000ff007431 */ /* 0x000fe200000001ff */
[----:B------:R-:W-:Y:S02]  /*11d0*/  MOV R11, 0xff800000 ;  /* 0xff800000000b7802 */ /* 0x000fe40000000f00 */
[C---:B0-----:R-:W-:Y:S02]  /*11e0*/  ISETP.GE.U32.AND P1, PT, R16.reuse, 0x8, PT ;  /* 0x000000081000780c */ /* 0x041fe40003f26070 */
[----:B------:R-:W-:-:S04]  /*11f0*/  LOP3.LUT R8, R16, 0x7, RZ, 0xc0, !PT ;  /* 0x0000000710087812 */ /* 0x000fc800078ec0ff */
[----:B------:R-:W-:-:S07]  /*1200*/  ISETP.NE.AND P0, PT, R8, RZ, PT ;  /* 0x000000ff0800720c */ /* 0x000fce0003f05270 */
[----:B------:R-:W-:Y:S06]  /*1210*/  @!P1 BRA `(.L_x_459) ;  /* 0x0000000000489947 */ /* 0x000fec0003800000 */
[----:B------:R-:W-:Y:S02]  /*1220*/  LOP3.LUT R0, R16, 0x7ffffff8, RZ, 0xc0, !PT ;  /* 0x7ffffff810007812 */ /* 0x000fe400078ec0ff */
[----:B------:R-:W-:Y:S02]  /*1230*/  MOV R11, 0xff800000 ;  /* 0xff800000000b7802 */ /* 0x000fe40000000f00 */
[----:B------:R-:W-:-:S07]  /*1240*/  MOV R2, RZ ;  /* 0x000000ff00027202 */ /* 0x000fce0000000f00 */
.L_x_460:
[----:B0-----:R-:W-:Y:S02]  /*1250*/  LEA R3, R2, R9, 0x2 ;  /* 0x0000000902037211 */ /* 0x001fe400078e10ff */
[-C--:B------:R-:W-:Y:S02]  /*1260*/  MOV R5, R4.reuse ;  /* 0x0000000400057202 */ /* 0x080fe40000000f00 */
[-C--:B------:R-:W-:Y:S02]  /*1270*/  MOV R6, R4.reuse ;  /* 0x0000000400067202 */ /* 0x080fe40000000f00 */
[-C--:B------:R-:W-:Y:S02]  /*1280*/  MOV R12, R4.reuse ;  /* 0x00000004000c7202 */ /* 0x080fe40000000f00 */
[-C--:B------:R-:W-:Y:S02]  /*1290*/  MOV R13, R4.reuse ;  /* 0x00000004000d7202 */ /* 0x080fe40000000f00 */
[----:B------:R-:W-:-:S02]  /*12a0*/  MOV R14, R4 ;  /* 0x00000004000e7202 */ /* 0x000fc40000000f00 */
[-C--:B------:R-:W-:Y:S02]  /*12b0*/  MOV R15, R4.reuse ;  /* 0x00000004000f7202 */ /* 0x080fe40000000f00 */
[----:B------:R-:W-:Y:S02]  /*12c0*/  MOV R7, R4 ;  /* 0x0000000400077202 */ /* 0x000fe40000000f00 */
[----:B------:R-:W-:Y:S01]  /*12d0*/  IADD3 R2, PT, PT, R2, 0x8, RZ ;  /* 0x0000000802027810 */ /* 0x000fe20007ffe0ff */
[----:B------:R0:W-:Y:S01]  /*12e0*/  STL.128 [R3+0x10], R12 ;  /* 0x0000100c03007387 */ /* 0x0001e20000100c00 */
[-C--:B------:R-:W-:Y:S02]  /*12f0*/  FSETP.GT.AND P1, PT, R4, R11.reuse, PT ;  /* 0x0000000b0400720b */ /* 0x080fe40003f24000 */
[----:B------:R-:W-:Y:S01]  /*1300*/  ISETP.NE.AND P2, PT, R2, R0, PT ;  /* 0x000000000200720c */ /* 0x000fe20003f45270 */
[----:B------:R0:W-:Y:S01]  /*1310*/  STL.128 [R3], R4 ;  /* 0x0000000403007387 */ /* 0x0001e20000100c00 */
[----:B------:R-:W-:-:S11]  /*1320*/  FSEL R11, R4, R11, P1 ;  /* 0x0000000b040b7208 */ /* 0x000fd60000800000 */
[----:B------:R-:W-:Y:S05]  /*1330*/  @P2 BRA `(.L_x_460) ;  /* 0xfffffffc00c42947 */ /* 0x000fea000383ffff */
.L_x_459:
[----:B------:R-:W-:Y:S05]  /*1340*/  @!P0 BRA `(.L_x_456) ;  /* 0x0000000000688947 */ /* 0x000fea0003800000 */
[----:B------:R-:W-:Y:S02]  /*1350*/  ISETP.GE.U32.AND P1, PT, R8, 0x4, PT ;  /* 0x000000040800780c */ /* 0x000fe40003f26070 */
[-C--:B0-----:R-:W-:Y:S02]  /*1360*/  MOV R5, R4.reuse ;  /* 0x0000000400057202 */ /* 0x081fe40000000f00 */
[-C--:B------:R-:W-:Y:S02]  /*1370*/  MOV R6, R4.reuse ;  /* 0x0000000400067202 */ /* 0x080fe40000000f00 */
[----:B------:R-:W-:Y:S02]  /*1380*/  MOV R7, R4 ;  /* 0x0000000400077202 */ /* 0x000fe40000000f00 */
[----:B------:R-:W-:-:S04]  /*1390*/  LOP3.LUT R2, R16, 0x3, RZ, 0xc0, !PT ;  /* 0x0000000310027812 */ /* 0x000fc800078ec0ff */
[----:B------:R-:W-:Y:S02]  /*13a0*/  ISETP.NE.AND P2, PT, R2, RZ, PT ;  /* 0x000000ff0200720c */ /* 0x000fe40003f45270 */
[----:B------:R-:W-:Y:S02]  /*13b0*/  @P1 LEA R3, R0, R9, 0x2 ;  /* 0x0000000900031211 */ /* 0x000fe400078e10ff */
[-C--:B------:R-:W-:Y:S02]  /*13c0*/  @P1 FSETP.GT.AND P0, PT, R4, R11.reuse, PT ;  /* 0x0000000b0400120b */ /* 0x080fe40003f04000 */
[----:B------:R-:W-:Y:S01]  /*13d0*/  @P1 IADD3 R0, PT, PT, R0, 0x4, RZ ;  /* 0x0000000400001810 */ /* 0x000fe20007ffe0ff */
[----:B------:R1:W-:Y:S01]  /*13e0*/  @P1 STL.64 [R3], R4 ;  /* 0x0000000403001387 */ /* 0x0003e20000100a00 */
[----:B------:R-:W-:-:S03]  /*13f0*/  @P1 FSEL R11, R4, R11, P0 ;  /* 0x0000000b040b1208 */ /* 0x000fc60000000000 */
[----:B------:R1:W-:Y:S02]  /*1400*/  @P1 STL.64 [R3+0x8], R6 ;  /* 0x0000080603001387 */ /* 0x0003e40000100a00 */
[----:B------:R-:W-:Y:S05]  /*1410*/  @!P2 BRA `(.L_x_456) ;  /* 0x000000000034a947 */ /* 0x000fea0003800000 */
[----:B------:R-:W-:Y:S02]  /*1420*/  ISETP.NE.AND P1, PT, R2, 0x1, PT ;  /* 0x000000010200780c */ /* 0x000fe40003f25270 */
[----:B------:R-:W-:Y:S02]  /*1430*/  LOP3.LUT R2, R16, 0x1, RZ, 0xc0, !PT ;  /* 0x0000000110027812 */ /* 0x000fe400078ec0ff */
[----:B-1----:R-:W-:Y:S02]  /*1440*/  MOV R5, R4 ;  /* 0x0000000400057202 */ /* 0x002fe40000000f00 */
[----:B------:R-:W-:-:S07]  /*1450*/  ISETP.NE.U32.AND P0, PT, R2, 0x1, PT ;  /* 0x000000010200780c */ /* 0x000fce0003f05070 */
[C---:B------:R-:W-:Y:S02]  /*1460*/  @P1 LEA R2, R0.reuse, R9, 0x2 ;  /* 0x0000000900021211 */ /* 0x040fe400078e10ff */
[----:B------:R-:W-:Y:S02]  /*1470*/  @P1 IADD3 R0, PT, PT, R0, 0x2, RZ ;  /* 0x0000000200001810 */ /* 0x000fe40007ffe0ff */
[----:B------:R-:W-:Y:S01]  /*1480*/  @P1 FSETP.GT.AND P2, PT, R4, R11, PT ;  /* 0x0000000b0400120b */ /* 0x000fe20003f44000 */
[----:B------:R2:W-:Y:S01]  /*1490*/  @P1 STL.64 [R2], R4 ;  /* 0x0000000402001387 */ /* 0x0005e20000100a00 */
[----:B------:R-:W-:Y:S02]  /*14a0*/  @!P0 LEA R3, R0, R9, 0x2 ;  /* 0x0000000900038211 */ /* 0x000fe400078e10ff */
[----:B------:R-:W-:-:S03]  /*14b0*/  @P1 FSEL R11, R4, R11, P2 ;  /* 0x0000000b040b1208 */ /* 0x000fc60001000000 */
[----:B------:R2:W-:Y:S01]  /*14c0*/  @!P0 STL [R3], R4 ;  /* 0x0000000403008387 */ /* 0x0005e20000100800 */
[----:B------:R-:W-:-:S04]  /*14d0*/  @!P0 FSETP.GT.AND P1, PT, R4, R11, PT ;  /* 0x0000000b0400820b */ /* 0x000fc80003f24000 */
[----:B------:R-:W-:-:S09]  /*14e0*/  @!P0 FSEL R11, R4, R11, P1 ;  /* 0x0000000b040b8208 */ /* 0x000fd20000800000 */
.L_x_456:
[C---:B------:R-:W-:Y:S01]  /*14f0*/  ISETP.GE.U32.AND P0, PT, R16.reuse, 0x8, PT ;  /* 0x000000081000780c */ /* 0x040fe20003f06070 */
[----:B------:R-:W-:Y:S01]  /*1500*/  HFMA2 R21, -RZ, RZ, 0, 0 ;  /* 0x00000000ff157431 */ /* 0x000fe200000001ff */
[----:B012---:R-:W-:Y:S02]  /*1510*/  LOP3.LUT R3, R16, 0x7, RZ, 0xc0, !PT ;  /* 0x0000000710037812 */ /* 0x007fe400078ec0ff */
[----:B------:R-:W-:Y:S02]  /*1520*/  MOV R0, RZ ;  /* 0x000000ff00007202 */ /* 0x000fe40000000f00 */
[----:B------:R-:W-:-:S07]  /*1530*/  ISETP.NE.AND P1, PT, R3, RZ, PT ;  /* 0x000000ff0300720c */ /* 0x000fce0003f25270 */
[----:B------:R-:W-:Y:S06]  /*1540*/  @!P0 BRA `(.L_x_461) ;  /* 0x0000000400748947 */ /* 0x000fec0003800000 */
[----:B------:R-:W-:Y:S02]  /*1550*/  LOP3.LUT R0, R16, 0x7ffffff8, RZ, 0xc0, !PT ;  /* 0x7ffffff810007812 */ /* 0x000fe400078ec0ff */
[----:B------:R-:W-:Y:S02]  /*1560*/  MOV R21, RZ ;  /* 0x000000ff00157202 */ /* 0x000fe40000000f00 */
[----:B------:R-:W-:-:S07]  /*1570*/  MOV R2, RZ ;  /* 0x000000ff00027202 */ /* 0x000fce0000000f00 */
.L_x_462:
[----:B--2---:R-:W-:-:S05]  /*1580*/  LEA R8, R2, R9, 0x2 ;  /* 0x0000000902087211 */ /* 0x004fca00078e10ff */
[----:B------:R-:W2:Y:S04]  /*1590*/  LDL.128 R4, [R8] ;  /* 0x0000000008047983 */ /* 0x000ea80000100c00 */
[----:B------:R-:W3:Y:S01]  /*15a0*/  LDL.128 R12, [R8+0x10] ;  /* 0x00001000080c7983 */ /* 0x000ee20000100c00 */
[----:B------:R-:W-:Y:S01]  /*15b0*/  HFMA2 R19, -RZ, RZ, 0.96630859375, -0.0022525787353515625 ;  /* 0x3bbb989dff137431 */ /* 0x000fe200000001ff */
[----:B------:R-:W-:Y:S02]  /*15c0*/  MOV R22, 0x437c0000 ;  /* 0x437c000000167802 */ /* 0x000fe40000000f00 */
[----:B------:R-:W-:-:S04]  /*15d0*/  IADD3 R2, PT, PT, R2, 0x8, RZ ;  /* 0x0000000802027810 */ /* 0x000fc80007ffe0ff */
[----:B------:R-:W-:Y:S01]  /*15e0*/  ISETP.NE.AND P0, PT, R2, R0, PT ;  /* 0x000000000200720c */ /* 0x000fe20003f05270 */
[--C-:B--2---:R-:W-:Y:S01]  /*15f0*/  FADD R10, R4, -R11.reuse ;  /* 0x8000000b040a7221 */ /* 0x104fe20000000000 */
[--C-:B------:R-:W-:Y:S01]  /*1600*/  FADD R18, R5, -R11.reuse ;  /* 0x8000000b05127221 */ /* 0x100fe20000000000 */
[--C-:B------:R-:W-:Y:S01]  /*1610*/  FADD R6, R6, -R11.reuse ;  /* 0x8000000b06067221 */ /* 0x100fe20000000000 */
[--C-:B------:R-:W-:Y:S01]  /*1620*/  FADD R24, R7, -R11.reuse ;  /* 0x8000000b07187221 */ /* 0x100fe20000000000 */
[-C--:B------:R-:W-:Y:S01]  /*1630*/  FFMA.SAT R17, R10, R19.reuse, 0.5 ;  /* 0x3f0000000a117423 */ /* 0x080fe20000002013 */
[--C-:B---3--:R-:W-:Y:S01]  /*1640*/  FADD R12, R12, -R11.reuse ;  /* 0x8000000b0c0c7221 */ /* 0x108fe20000000000 */
[-C--:B------:R-:W-:Y:S01]  /*1650*/  FFMA.SAT R27, R6, R19.reuse, 0.5 ;  /* 0x3f000000061b7423 */ /* 0x080fe20000002013 */
[----:B------:R-:W-:Y:S01]  /*1660*/  FADD R26, R13, -R11 ;  /* 0x8000000b0d1a7221 */ /* 0x000fe20000000000 */
[-C--:B------:R-:W-:Y:S01]  /*1670*/  FFMA.RM R5, R17, R22.reuse, 12582913 ;  /* 0x4b40000111057423 */ /* 0x080fe20000004016 */
[-C--:B------:R-:W-:Y:S01]  /*1680*/  FFMA.SAT R17, R18, R19.reuse, 0.5 ;  /* 0x3f00000012117423 */ /* 0x080fe20000002013 */
[-C--:B------:R-:W-:Y:S01]  /*1690*/  FFMA.RM R4, R27, R22.reuse, 12582913 ;  /* 0x4b4000011b047423 */ /* 0x080fe20000004016 */
[-C--:B------:R-:W-:Y:S01]  /*16a0*/  FFMA.SAT R27, R24, R19.reuse, 0.5 ;  /* 0x3f000000181b7423 */ /* 0x080fe20000002013 */
[----:B------:R-:W-:Y:S01]  /*16b0*/  FADD R23, R5, -12583039 ;  /* 0xcb40007f05177421 */ /* 0x000fe20000000000 */
[----:B------:R-:W-:Y:S01]  /*16c0*/  FFMA.RM R17, R17, R22, 12582913 ;  /* 0x4b40000111117423 */ /* 0x000fe20000004016 */
[----:B------:R-:W-:Y:S01]  /*16d0*/  FADD R7, R4, -12583039 ;  /* 0xcb40007f04077421 */ /* 0x000fe20000000000 */
[----:B------:R-:W-:Y:S01]  /*16e0*/  FFMA.SAT R13, R26, R19, 0.5 ;  /* 0x3f0000001a0d7423 */ /* 0x000fe20000002013 */
[----:B------:R-:W-:Y:S01]  /*16f0*/  FFMA R23, R10, 1.4426950216293334961, -R23 ;  /* 0x3fb8aa3b0a177823 */ /* 0x000fe20000000817 */
[----:B------:R-:W-:Y:S01]  /*1700*/  FADD R25, R17, -12583039 ;  /* 0xcb40007f11197421 */ /* 0x000fe20000000000 */
[----:B------:R-:W-:-:S02]  /*1710*/  FADD R14, R14, -R11 ;  /* 0x8000000b0e0e7221 */ /* 0x000fc40000000000 */
[----:B------:R-:W-:Y:S01]  /*1720*/  FFMA R23, R10, 1.925963033500011079e-08, R23 ;  /* 0x32a570600a177823 */ /* 0x000fe20000000017 */
[----:B------:R-:W-:-:S04]  /*1730*/  FFMA R25, R18, 1.4426950216293334961, -R25 ;  /* 0x3fb8aa3b12197823 */ /* 0x000fc80000000819 */
[----:B------:R-:W-:Y:S01]  /*1740*/  FFMA R18, R18, 1.925963033500011079e-08, R25 ;  /* 0x32a5706012127823 */ /* 0x000fe20000000019 */
[----:B------:R-:W-:Y:S01]  /*1750*/  FFMA R25, R6, 1.4426950216293334961, -R7 ;  /* 0x3fb8aa3b06197823 */ /* 0x000fe20000000807 */
[-C--:B------:R-:W-:Y:S01]  /*1760*/  FFMA.RM R7, R27, R22.reuse, 12582913 ;  /* 0x4b4000011b077423 */ /* 0x080fe20000004016 */
[----:B------:R-:W-:Y:S01]  /*1770*/  FFMA.SAT R27, R12, R19, 0.5 ;  /* 0x3f0000000c1b7423 */ /* 0x000fe20000002013 */
[----:B------:R-:W-:Y:S01]  /*1780*/  MUFU.EX2 R23, R23 ;  /* 0x0000001700177308 */ /* 0x000fe20000000800 */
[----:B------:R-:W-:Y:S01]  /*1790*/  FFMA R6, R6, 1.925963033500011079e-08, R25 ;  /* 0x32a5706006067823 */ /* 0x000fe20000000019 */
[----:B------:R-:W-:Y:S01]  /*17a0*/  FADD R25, R7, -12583039 ;  /* 0xcb40007f07197421 */ /* 0x000fe20000000000 */
[----:B------:R-:W-:Y:S01]  /*17b0*/  FFMA.RM R10, R27, R22, 12582913 ;  /* 0x4b4000011b0a7423 */ /* 0x000fe20000004016 */
[----:B------:R-:W-:Y:S02]  /*17c0*/  SHF.L.U32 R28, R7, 0x17, RZ ;  /* 0x00000017071c7819 */ /* 0x000fe400000006ff */
[----:B------:R-:W-:-:S02]  /*17d0*/  FFMA R25, R24, 1.4426950216293334961, -R25 ;  /* 0x3fb8aa3b18197823 */ /* 0x000fc40000000819 */
[----:B------:R-:W-:Y:S02]  /*17e0*/  MUFU.EX2 R18, R18 ;  /* 0x0000001200127308 */ /* 0x000fe40000000800 */
[----:B------:R-:W-:Y:S01]  /*17f0*/  FFMA R27, R24, 1.925963033500011079e-08, R25 ;  /* 0x32a57060181b7823 */ /* 0x000fe20000000019 */
[----:B------:R-:W-:-:S04]  /*1800*/  FADD R25, R10, -12583039 ;  /* 0xcb40007f0a197421 */ /* 0x000fc80000000000 */
[C---:B------:R-:W-:Y:S01]  /*1810*/  FFMA R25, R12.reuse, 1.4426950216293334961, -R25 ;  /* 0x3fb8aa3b0c197823 */ /* 0x040fe20000000819 */
[----:B------:R-:W-:Y:S03]  /*1820*/  MUFU.EX2 R6, R6 ;  /* 0x0000000600067308 */ /* 0x000fe60000000800 */
[----:B------:R-:W-:Y:S01]  /*1830*/  FFMA R24, R12, 1.925963033500011079e-08, R25 ;  /* 0x32a570600c187823 */ /* 0x000fe20000000019 */
[----:B------:R-:W-:-:S04]  /*1840*/  FFMA.RM R12, R13, R22, 12582913 ;  /* 0x4b4000010d0c7423 */ /* 0x000fc80000004016 */
[----:B------:R-:W-:Y:S01]  /*1850*/  FADD R13, R12, -12583039 ;  /* 0xcb40007f0c0d7421 */ /* 0x000fe20000000000 */
[----:B------:R-:W-:Y:S03]  /*1860*/  MUFU.EX2 R24, R24 ;  /* 0x0000001800187308 */ /* 0x000fe60000000800 */
[----:B------:R-:W-:-:S04]  /*1870*/  FFMA R13, R26, 1.4426950216293334961, -R13 ;  /* 0x3fb8aa3b1a0d7823 */ /* 0x000fc8000000080d */
[----:B------:R-:W-:Y:S01]  /*1880*/  FFMA R25, R26, 1.925963033500011079e-08, R13 ;  /* 0x32a570601a197823 */ /* 0x000fe2000000000d */
[----:B------:R-:W-:Y:S01]  /*1890*/  FADD R26, R15, -R11 ;  /* 0x8000000b0f1a7221 */ /* 0x000fe20000000000 */
[-C--:B------:R-:W-:Y:S01]  /*18a0*/  FFMA.SAT R15, R14, R19.reuse, 0.5 ;  /* 0x3f0000000e0f7423 */ /* 0x080fe20000002013 */
[----:B------:R0:W1:Y:S02]  /*18b0*/  MUFU.EX2 R13, R27 ;  /* 0x0000001b000d7308 */ /* 0x0000640000000800 */
[----:B------:R-:W-:Y:S01]  /*18c0*/  FFMA.SAT R19, R26, R19, 0.5 ;  /* 0x3f0000001a137423 */ /* 0x000fe20000002013 */
[----:B------:R-:W-:-:S03]  /*18d0*/  FFMA.RM R15, R15, R22, 12582913 ;  /* 0x4b4000010f0f7423 */ /* 0x000fc60000004016 */
[----:B------:R-:W-:Y:S01]  /*18e0*/  FFMA.RM R22, R19, R22, 12582913 ;  /* 0x4b40000113167423 */ /* 0x000fe20000004016 */
[C---:B------:R-:W-:Y:S01]  /*18f0*/  FADD R19, R15.reuse, -12583039 ;  /* 0xcb40007f0f137421 */ /* 0x040fe20000000000 */
[----:B------:R-:W-:Y:S02]  /*1900*/  SHF.L.U32 R15, R15, 0x17, RZ ;  /* 0x000000170f0f7819 */ /* 0x000fe400000006ff */
[----:B------:R-:W-:Y:S01]  /*1910*/  FADD R29, R22, -12583039 ;  /* 0xcb40007f161d7421 */ /* 0x000fe20000000000 */
[----:B------:R-:W-:Y:S01]  /*1920*/  FFMA R19, R14, 1.4426950216293334961, -R19 ;  /* 0x3fb8aa3b0e137823 */ /* 0x000fe20000000813 */
[----:B0-----:R-:W-:Y:S02]  /*1930*/  SHF.L.U32 R27, R4, 0x17, RZ ;  /* 0x00000017041b7819 */ /* 0x001fe400000006ff */
[----:B------:R-:W-:Y:S01]  /*1940*/  FFMA R29, R26, 1.4426950216293334961, -R29 ;  /* 0x3fb8aa3b1a1d7823 */ /* 0x000fe2000000081d */
[----:B------:R-:W-:Y:S01]  /*1950*/  FFMA R14, R14, 1.925963033500011079e-08, R19 ;  /* 0x32a570600e0e7823 */ /* 0x000fe20000000013 */
[----:B------:R-:W-:Y:S01]  /*1960*/  SHF.L.U32 R22, R22, 0x17, RZ ;  /* 0x0000001716167819 */ /* 0x000fe200000006ff */
[----:B------:R-:W0:Y:S01]  /*1970*/  MUFU.EX2 R19, R25 ;  /* 0x0000001900137308 */ /* 0x000e220000000800 */
[----:B------:R-:W-:Y:S01]  /*1980*/  FFMA R29, R26, 1.925963033500011079e-08, R29 ;  /* 0x32a570601a1d7823 */ /* 0x000fe2000000001d */
[----:B------:R-:W-:Y:S01]  /*1990*/  SHF.L.U32 R26, R5, 0x17, RZ ;  /* 0x00000017051a7819 */ /* 0x000fe200000006ff */
[----:B-1----:R-:W-:Y:S01]  /*19a0*/  FMUL R7, R28, R13 ;  /* 0x0000000d1c077220 */ /* 0x002fe20000400000 */
[----:B------:R-:W-:Y:S01]  /*19b0*/  SHF.L.U32 R5, R17, 0x17, RZ ;  /* 0x0000001711057819 */ /* 0x000fe200000006ff */
[----:B------:R-:W-:Y:S01]  /*19c0*/  FMUL R6, R27, R6 ;  /* 0x000000061b067220 */ /* 0x000fe20000400000 */
[----:B------:R-:W-:Y:S01]  /*19d0*/  SHF.L.U32 R13, R10, 0x17, RZ ;  /* 0x000000170a0d7819 */ /* 0x000fe200000006ff */
[----:B------:R-:W-:Y:S01]  /*19e0*/  FMUL R4, R26, R23 ;  /* 0x000000171a047220 */ /* 0x000fe20000400000 */
[----:B------:R-:W1:Y:S01]  /*19f0*/  MUFU.EX2 R14, R14 ;  /* 0x0000000e000e7308 */ /* 0x000e620000000800 */
[----:B------:R-:W-:Y:S01]  /*1a00*/  FMUL R5, R5, R18 ;  /* 0x0000001205057220 */ /* 0x000fe20000400000 */
[----:B------:R-:W-:Y:S01]  /*1a10*/  SHF.L.U32 R18, R12, 0x17, RZ ;  /* 0x000000170c127819 */ /* 0x000fe200000006ff */
[----:B------:R-:W-:Y:S01]  /*1a20*/  FADD R10, R4, R21 ;  /* 0x00000015040a7221 */ /* 0x000fe20000000000 */
[----:B------:R-:W-:-:S02]  /*1a30*/  FMUL R12, R13, R24 ;  /* 0x000000180d0c7220 */ /* 0x000fc40000400000 */
[----:B------:R2:W-:Y:S02]  /*1a40*/  STL.128 [R8], R4 ;  /* 0x0000000408007387 */ /* 0x0005e40000100c00 */
[----:B------:R-:W3:Y:S01]  /*1a50*/  MUFU.EX2 R17, R29 ;  /* 0x0000001d00117308 */ /* 0x000ee20000000800 */
[----:B0-----:R-:W-:Y:S01]  /*1a60*/  FMUL R13, R18, R19 ;  /* 0x00000013120d7220 */ /* 0x001fe20000400000 */
[----:B------:R-:W-:-:S04]  /*1a70*/  FADD R19, R10, R5 ;  /* 0x000000050a137221 */ /* 0x000fc80000000000 */
[----:B------:R-:W-:Y:S01]  /*1a80*/  FADD R10, R19, R6 ;  /* 0x00000006130a7221 */ /* 0x000fe20000000000 */
[----:B-1----:R-:W-:Y:S01]  /*1a90*/  FMUL R14, R15, R14 ;  /* 0x0000000e0f0e7220 */ /* 0x002fe20000400000 */
[----:B---3--:R-:W-:Y:S02]  /*1aa0*/  FMUL R15, R22, R17 ;  /* 0x00000011160f7220 */ /* 0x008fe40000400000 */
[----:B------:R-:W-:-:S03]  /*1ab0*/  FADD R17, R10, R7 ;  /* 0x000000070a117221 */ /* 0x000fc60000000000 */
[----:B------:R2:W-:Y:S01]  /*1ac0*/  STL.128 [R8+0x10], R12 ;  /* 0x0000100c08007387 */ /* 0x0005e20000100c00 */
[----:B------:R-:W-:-:S04]  /*1ad0*/  FADD R10, R17, R12 ;  /* 0x0000000c110a7221 */ /* 0x000fc80000000000 */
[----:B------:R-:W-:-:S04]  /*1ae0*/  FADD R17, R10, R13 ;  /* 0x0000000d0a117221 */ /* 0x000fc80000000000 */
[----:B------:R-:W-:-:S04]  /*1af0*/  FADD R10, R17, R14 ;  /* 0x0000000e110a7221 */ /* 0x000fc80000000000 */
[----:B------:R-:W-:Y:S01]  /*1b00*/  FADD R21, R10, R15 ;  /* 0x0000000f0a157221 */ /* 0x000fe20000000000 */
[----:B------:R-:W-:Y:S06]  /*1b10*/  @P0 BRA `(.L_x_462) ;  /* 0xfffffff800980947 */ /* 0x000fec000383ffff */
.L_x_461:
[----:B------:R-:W-:Y:S05]  /*1b20*/  @!P1 BRA `(.L_x_463) ;  /* 0x0000000400a49947 */ /* 0x000fea0003800000 */
[----:B------:R-:W-:Y:S02]  /*1b30*/  ISETP.GE.U32.AND P0, PT, R3, 0x4, PT ;  /* 0x000000040300780c */ /* 0x000fe40003f06070 */
[----:B--2---:R-:W-:-:S04]  /*1b40*/  LOP3.LUT R14, R16, 0x3, RZ, 0xc0, !PT ;  /* 0x00000003100e7812 */ /* 0x004fc800078ec0ff */
[----:B------:R-:W-:-:S07]  /*1b50*/  ISETP.NE.AND P1, PT, R14, RZ, PT ;  /* 0x000000ff0e00720c */ /* 0x000fce0003f25270 */
[----:B------:R-:W-:Y:S06]  /*1b60*/  @!P0 BRA `(.L_x_464) ;  /* 0x0000000000d08947 */ /* 0x000fec0003800000 */
[----:B------:R-:W-:-:S05]  /*1b70*/  LEA R2, R0, R9, 0x2 ;  /* 0x0000000900027211 */ /* 0x000fca00078e10ff */
[----:B------:R-:W2:Y:S04]  /*1b80*/  LDL R4, [R2] ;  /* 0x0000000002047983 */ /* 0x000ea80000100800 */
[----:B------:R-:W3:Y:S04]  /*1b90*/  LDL R10, [R2+0x4] ;  /* 0x00000400020a7983 */ /* 0x000ee80000100800 */
[----:B------:R-:W4:Y:S04]  /*1ba0*/  LDL R6, [R2+0x8] ;  /* 0x0000080002067983 */ /* 0x000f280000100800 */
[----:B------:R-:W5:Y:S01]  /*1bb0*/  LDL R22, [R2+0xc] ;  /* 0x00000c0002167983 */ /* 0x000f620000100800 */
[----:B------:R-:W-:Y:S01]  /*1bc0*/  HFMA2 R15, -RZ, RZ, 0.96630859375, -0.0022525787353515625 ;  /* 0x3bbb989dff0f7431 */ /* 0x000fe200000001ff */
[----:B------:R-:W-:-:S02]  /*1bd0*/  MOV R5, 0x437c0000 ;  /* 0x437c000000057802 */ /* 0x000fc40000000f00 */
[----:B------:R-:W-:Y:S01]  /*1be0*/  IADD3 R0, PT, PT, R0, 0x4, RZ ;  /* 0x0000000400007810 */ /* 0x000fe20007ffe0ff */
[----:B--2---:R-:W-:-:S04]  /*1bf0*/  FADD R8, R4, -R11 ;  /* 0x8000000b04087221 */ /* 0x004fc80000000000 */
[----:B------:R-:W-:Y:S01]  /*1c00*/  FFMA.SAT R4, R8, R15, 0.5 ;  /* 0x3f00000008047423 */ /* 0x000fe2000000200f */
[----:B---3--:R-:W-:-:S03]  /*1c10*/  FADD R10, -R11, R10 ;  /* 0x0000000a0b0a7221 */ /* 0x008fc60000000100 */
[----:B------:R-:W-:Y:S01]  /*1c20*/  FFMA.RM R4, R4, R5, 12582913 ;  /* 0x4b40000104047423 */ /* 0x000fe20000004005 */
[----:B------:R-:W-:Y:S01]  /*1c30*/  FFMA.SAT R12, R10, R15, 0.5 ;  /* 0x3f0000000a0c7423 */ /* 0x000fe2000000200f */
[----:B----4-:R-:W-:Y:S02]  /*1c40*/  FADD R6, R6, -R11 ;  /* 0x8000000b06067221 */ /* 0x010fe40000000000 */
[----:B------:R-:W-:Y:S01]  /*1c50*/  FADD R13, R4, -12583039 ;  /* 0xcb40007f040d7421 */ /* 0x000fe20000000000 */
[----:B------:R-:W-:Y:S01]  /*1c60*/  FFMA.RM R7, R12, R5, 12582913 ;  /* 0x4b4000010c077423 */ /* 0x000fe20000004005 */
[----:B------:R-:W-:Y:S02]  /*1c70*/  FFMA.SAT R18, R6, R15, 0.5 ;  /* 0x3f00000006127423 */ /* 0x000fe4000000200f */
[----:B------:R-:W-:Y:S01]  /*1c80*/  FFMA R13, R8, 1.4426950216293334961, -R13 ;  /* 0x3fb8aa3b080d7823 */ /* 0x000fe2000000080d */
[C---:B------:R-:W-:Y:S01]  /*1c90*/  FADD R17, R7.reuse, -12583039 ;  /* 0xcb40007f07117421 */ /* 0x040fe20000000000 */
[----:B------:R-:W-:-:S02]  /*1ca0*/  SHF.L.U32 R7, R7, 0x17, RZ ;  /* 0x0000001707077819 */ /* 0x000fc400000006ff */
[----:B------:R-:W-:Y:S01]  /*1cb0*/  FFMA R12, R8, 1.925963033500011079e-08, R13 ;  /* 0x32a57060080c7823 */ /* 0x000fe2000000000d */
[----:B-----5:R-:W-:Y:S01]  /*1cc0*/  FADD R13, -R11, R22 ;  /* 0x000000160b0d7221 */ /* 0x020fe20000000100 */
[----:B------:R-:W-:Y:S01]  /*1cd0*/  FFMA.RM R8, R18, R5, 12582913 ;  /* 0x4b40000112087423 */ /* 0x000fe20000004005 */
[----:B------:R-:W-:Y:S02]  /*1ce0*/  FFMA R17, R10, 1.4426950216293334961, -R17 ;  /* 0x3fb8aa3b0a117823 */ /* 0x000fe40000000811 */
[----:B------:R-:W-:Y:S01]  /*1cf0*/  FFMA.SAT R18, R13, R15, 0.5 ;  /* 0x3f0000000d127423 */ /* 0x000fe2000000200f */
[----:B------:R-:W-:Y:S01]  /*1d00*/  FADD R15, R8, -12583039 ;  /* 0xcb40007f080f7421 */ /* 0x000fe20000000000 */
[----:B------:R-:W-:Y:S01]  /*1d10*/  FFMA R17, R10, 1.925963033500011079e-08, R17 ;  /* 0x32a570600a117823 */ /* 0x000fe20000000011 */
[----:B------:R-:W0:Y:S01]  /*1d20*/  MUFU.EX2 R12, R12 ;  /* 0x0000000c000c7308 */ /* 0x000e220000000800 */
[----:B------:R-:W-:Y:S01]  /*1d30*/  FFMA.RM R18, R18, R5, 12582913 ;  /* 0x4b40000112127423 */ /* 0x000fe20000004005 */
[----:B------:R-:W-:Y:S01]  /*1d40*/  FFMA R15, R6, 1.4426950216293334961, -R15 ;  /* 0x3fb8aa3b060f7823 */ /* 0x000fe2000000080f */
[----:B------:R-:W-:-:S02]  /*1d50*/  SHF.L.U32 R5, R4, 0x17, RZ ;  /* 0x0000001704057819 */ /* 0x000fc400000006ff */
[----:B------:R-:W-:Y:S01]  /*1d60*/  FADD R22, R18, -12583039 ;  /* 0xcb40007f12167421 */ /* 0x000fe20000000000 */
[----:B------:R-:W-:Y:S01]  /*1d70*/  FFMA R15, R6, 1.925963033500011079e-08, R15 ;  /* 0x32a57060060f7823 */ /* 0x000fe2000000000f */
[----:B------:R-:W-:Y:S01]  /*1d80*/  SHF.L.U32 R8, R8, 0x17, RZ ;  /* 0x0000001708087819 */ /* 0x000fe200000006ff */
[----:B------:R-:W1:Y:S01]  /*1d90*/  MUFU.EX2 R10, R17 ;  /* 0x00000011000a7308 */ /* 0x000e620000000800 */
[----:B------:R-:W-:Y:S01]  /*1da0*/  FFMA R22, R13, 1.4426950216293334961, -R22 ;  /* 0x3fb8aa3b0d167823 */ /* 0x000fe20000000816 */
[----:B------:R-:W-:-:S03]  /*1db0*/  SHF.L.U32 R18, R18, 0x17, RZ ;  /* 0x0000001712127819 */ /* 0x000fc600000006ff */
[----:B------:R-:W-:-:S03]  /*1dc0*/  FFMA R22, R13, 1.925963033500011079e-08, R22 ;  /* 0x32a570600d167823 */ /* 0x000fc60000000016 */
[----:B------:R-:W2:Y:S01]  /*1dd0*/  MUFU.EX2 R15, R15 ;  /* 0x0000000f000f7308 */ /* 0x000ea20000000800 */
[----:B0-----:R-:W-:-:S04]  /*1de0*/  FMUL R5, R5, R12 ;  /* 0x0000000c05057220 */ /* 0x001fc80000400000 */
[----:B------:R-:W-:Y:S01]  /*1df0*/  FADD R21, R21, R5 ;  /* 0x0000000515157221 */ /* 0x000fe20000000000 */
[----:B------:R0:W-:Y:S02]  /*1e00*/  STL [R2], R5 ;  /* 0x0000000502007387 */ /* 0x0001e40000100800 */
[----:B------:R-:W3:Y:S01]  /*1e10*/  MUFU.EX2 R13, R22 ;  /* 0x00000016000d7308 */ /* 0x000ee20000000800 */
[----:B-1----:R-:W-:-:S04]  /*1e20*/  FMUL R7, R7, R10 ;  /* 0x0000000a07077220 */ /* 0x002fc80000400000 */
[----:B------:R-:W-:Y:S01]  /*1e30*/  FADD R21, R21, R7 ;  /* 0x0000000715157221 */ /* 0x000fe20000000000 */
[----:B------:R0:W-:Y:S01]  /*1e40*/  STL [R2+0x4], R7 ;  /* 0x0000040702007387 */ /* 0x0001e20000100800 */
[----:B--2---:R-:W-:-:S04]  /*1e50*/  FMUL R8, R8, R15 ;  /* 0x0000000f08087220 */ /* 0x004fc80000400000 */
[----:B------:R-:W-:Y:S01]  /*1e60*/  FADD R21, R21, R8 ;  /* 0x0000000815157221 */ /* 0x000fe20000000000 */
[----:B------:R0:W-:Y:S01]  /*1e70*/  STL [R2+0x8], R8 ;  /* 0x0000080802007387 */ /* 0x0001e20000100800 */
[----:B---3--:R-:W-:-:S04]  /*1e80*/  FMUL R13, R18, R13 ;  /* 0x0000000d120d7220 */ /* 0x008fc80000400000 */
[----:B------:R-:W-:Y:S01]  /*1e90*/  FADD R21, R21, R13 ;  /* 0x0000000d15157221 */ /* 0x000fe20000000000 */
[----:B------:R0:W-:Y:S06]  /*1ea0*/  STL [R2+0xc], R13 ;  /* 0x00000c0d02007387 */ /* 0x0001ec0000100800 */
.L_x_464:
[----:B------:R-:W-:Y:S05]  /*1eb0*/  @!P1 BRA `(.L_x_463) ;  /* 0x0000000000c09947 */ /* 0x000fea0003800000 */
[----:B------:R-:W-:Y:S02]  /*1ec0*/  ISETP.NE.AND P0, PT, R14, 0x1, PT ;  /* 0x000000010e00780c */ /* 0x000fe40003f05270 */
[----:B0-----:R-:W-:-:S04]  /*1ed0*/  LOP3.LUT R2, R16, 0x1, RZ, 0xc0, !PT ;  /* 0x0000000110027812 */ /* 0x001fc800078ec0ff */
[----:B------:R-:W-:-:S07]  /*1ee0*/  ISETP.NE.U32.AND P1, PT, R2, 0x1, PT ;  /* 0x000000010200780c */ /* 0x000fce0003f25070 */
[----:B------:R-:W-:Y:S06]  /*1ef0*/  @!P0 BRA `(.L_x_465) ;  /* 0x0000000000708947 */ /* 0x000fec0003800000 */
[----:B------:R-:W-:-:S05]  /*1f00*/  LEA R2, R0, R9, 0x2 ;  /* 0x0000000900027211 */ /* 0x000fca00078e10ff */
[----:B------:R-:W2:Y:S04]  /*1f10*/  LDL R6, [R2+0x4] ;  /* 0x0000040002067983 */ /* 0x000ea80000100800 */
[----:B------:R-:W3:Y:S01]  /*1f20*/  LDL R4, [R2] ;  /* 0x0000000002047983 */ /* 0x000ee20000100800 */
[----:B------:R-:W-:Y:S01]  /*1f30*/  HFMA2 R7, -RZ, RZ, 0.96630859375, -0.0022525787353515625 ;  /* 0x3bbb989dff077431 */ /* 0x000fe200000001ff */
[----:B------:R-:W-:Y:S02]  /*1f40*/  MOV R10, 0x437c0000 ;  /* 0x437c0000000a7802 */ /* 0x000fe40000000f00 */
[----:B------:R-:W-:Y:S01]  /*1f50*/  IADD3 R0, PT, PT, R0, 0x2, RZ ;  /* 0x0000000200007810 */ /* 0x000fe20007ffe0ff */
[----:B--2---:R-:W-:Y:S01]  /*1f60*/  FADD R6, -R11, R6 ;  /* 0x000000060b067221 */ /* 0x004fe20000000100 */
[----:B---3--:R-:W-:-:S03]  /*1f70*/  FADD R4, R4, -R11 ;  /* 0x8000000b04047221 */ /* 0x008fc60000000000 */
        /* <DEDUP_REMOVED lines=9> */
[----:B------:R-:W-:-:S05]  /*2010*/  FFMA R7, R4, 1.925963033500011079e-08, R7 ;  /* 0x32a5706004077823 */ /* 0x000fca0000000007 */
[----:B------:R-:W0:Y:S08]  /*2020*/  MUFU.EX2 R13, R13 ;  /* 0x0000000d000d7308 */ /* 0x000e300000000800 */
[----:B------:R-:W1:Y:S01]  /*2030*/  MUFU.EX2 R4, R7 ;  /* 0x0000000700047308 */ /* 0x000e620000000800 */
[----:B------:R-:W-:Y:S02]  /*2040*/  SHF.L.U32 R5, R5, 0x17, RZ ;  /* 0x0000001705057819 */ /* 0x000fe400000006ff */
[----:B------:R-:W-:-:S05]  /*2050*/  SHF.L.U32 R8, R8, 0x17, RZ ;  /* 0x0000001708087819 */ /* 0x000fca00000006ff */
[----:B0-----:R-:W-:Y:S01]  /*2060*/  FMUL R8, R8, R13 ;  /* 0x0000000d08087220 */ /* 0x001fe20000400000 */
[----:B-1----:R-:W-:-:S04]  /*2070*/  FMUL R4, R5, R4 ;  /* 0x0000000405047220 */ /* 0x002fc80000400000 */
[----:B------:R0:W-:Y:S04]  /*2080*/  STL [R2+0x4], R8 ;  /* 0x0000040802007387 */ /* 0x0001e80000100800 */
[----:B------:R0:W-:Y:S01]  /*2090*/  STL [R2], R4 ;  /* 0x0000000402007387 */ /* 0x0001e20000100800 */
[----:B------:R-:W-:-:S04]  /*20a0*/  FADD R21, R21, R4 ;  /* 0x0000000415157221 */ /* 0x000fc80000000000 */
[----:B------:R-:W-:-:S07]  /*20b0*/  FADD R21, R21, R8 ;  /* 0x0000000815157221 */ /* 0x000fce0000000000 */
.L_x_465:
[----:B------:R-:W-:Y:S05]  /*20c0*/  @P1 BRA `(.L_x_463) ;  /* 0x00000000003c1947 */ /* 0x000fea0003800000 */
[----:B------:R-:W-:-:S05]  /*20d0*/  LEA R0, R0, R9, 0x2 ;  /* 0x0000000900007211 */ /* 0x000fca00078e10ff */
[----:B0-----:R-:W2:Y:S01]  /*20e0*/  LDL R2, [R0] ;  /* 0x0000000000027983 */ /* 0x001ea20000100800 */
[----:B------:R-:W-:Y:S01]  /*20f0*/  HFMA2 R5, -RZ, RZ, 0.96630859375, -0.0022525787353515625 ;  /* 0x3bbb989dff057431 */ /* 0x000fe200000001ff */
[----:B------:R-:W-:Y:S01]  /*2100*/  MOV R7, 0x437c0000 ;  /* 0x437c000000077802 */ /* 0x000fe20000000f00 */
[----:B--2---:R-:W-:-:S04]  /*2110*/  FADD R2, R2, -R11 ;  /* 0x8000000b02027221 */ /* 0x004fc80000000000 */
[----:B------:R-:W-:-:S04]  /*2120*/  FFMA.SAT R4, R2, R5, 0.5 ;  /* 0x3f00000002047423 */ /* 0x000fc80000002005 */
[----:B------:R-:W-:-:S04]  /*2130*/  FFMA.RM R4, R4, R7, 12582913 ;  /* 0x4b40000104047423 */ /* 0x000fc80000004007 */
[C---:B------:R-:W-:Y:S01]  /*2140*/  FADD R5, R4.reuse, -12583039 ;  /* 0xcb40007f04057421 */ /* 0x040fe20000000000 */
[----:B------:R-:W-:-:S03]  /*2150*/  SHF.L.U32 R4, R4, 0x17, RZ ;  /* 0x0000001704047819 */ /* 0x000fc600000006ff */
[----:B------:R-:W-:-:S04]  /*2160*/  FFMA R5, R2, 1.4426950216293334961, -R5 ;  /* 0x3fb8aa3b02057823 */ /* 0x000fc80000000805 */
[----:B------:R-:W-:-:S06]  /*2170*/  FFMA R5, R2, 1.925963033500011079e-08, R5 ;  /* 0x32a5706002057823 */ /* 0x000fcc0000000005 */
[----:B------:R-:W0:Y:S02]  /*2180*/  MUFU.EX2 R5, R5 ;  /* 0x0000000500057308 */ /* 0x000e240000000800 */
[----:B0-----:R-:W-:-:S04]  /*2190*/  FMUL R4, R4, R5 ;  /* 0x0000000504047220 */ /* 0x001fc80000400000 */
[----:B------:R-:W-:Y:S01]  /*21a0*/  FADD R21, R21, R4 ;  /* 0x0000000415157221 */ /* 0x000fe20000000000 */
[----:B------:R1:W-:Y:S06]  /*21b0*/  STL [R0], R4 ;  /* 0x0000000400007387 */ /* 0x0003ec0000100800 */
.L_x_463:
[C---:B------:R-:W-:Y:S02]  /*21c0*/  IADD3 R11, PT, PT, R16.reuse, -0x1, RZ ;  /* 0xffffffff100b7810 */ /* 0x040fe40007ffe0ff */
[----:B------:R-:W-:Y:S02]  /*21d0*/  LOP3.LUT R10, R16, 0xf, RZ, 0xc0, !PT ;  /* 0x0000000f100a7812 */ /* 0x000fe400078ec0ff */
[----:B------:R-:W-:Y:S02]  /*21e0*/  ISETP.GE.U32.AND P0, PT, R11, 0xf, PT ;  /* 0x0000000f0b00780c */ /* 0x000fe40003f06070 */
[----:B0-2---:R-:W-:-:S11]  /*21f0*/  MOV R8, RZ ;  /* 0x000000ff00087202 */ /* 0x005fd60000000f00 */
[----:B------:R-:W-:Y:S05]  /*2200*/  @!P0 BRA `(.L_x_466) ;  /* 0x0000000c00b08947 */ /* 0x000fea0003800000 */
[----:B------:R-:W-:Y:S01]  /*2210*/  HFMA2 R2, -RZ, RZ, 0, 0 ;  /* 0x00000000ff027431 */ /* 0x000fe200000001ff */
[----:B------:R-:W-:-:S07]  /*2220*/  LOP3.LUT R8, R16, 0x7ffffff0, RZ, 0xc0, !PT ;  /* 0x7ffffff010087812 */ /* 0x000fce00078ec0ff */
.L_x_499:
[----:B-1----:R-:W-:-:S05]  /*2230*/  LEA R0, R2, R9, 0x2 ;  /* 0x0000000902007211 */ /* 0x002fca00078e10ff */
[----:B------:R-:W2:Y:S01]  /*2240*/  LDL.128 R4, [R0] ;  /* 0x0000000000047983 */ /* 0x000ea20000100c00 */
        /* <DEDUP_REMOVED lines=11> */
[----:B------:R-:W-:Y:S05]  /*2300*/  CALL.REL.NOINC `($__internal_7_$__cuda_sm3x_div_rn_noftz_f32_slowpath) ;  /* 0x0000002400d07944 */ /* 0x000fea0003c00000 */
[----:B------:R-:W-:-:S07]  /*2310*/  MOV R12, R15 ;  /* 0x0000000f000c7202 */ /* 0x000fce0000000f00 */
.L_x_468:
[----:B------:R-:W-:Y:S05]  /*2320*/  BSYNC.RECONVERGENT B2 ;  /* 0x0000000000027941 */ /* 0x000fea0003800200 */
.L_x_467:
        /* <DEDUP_REMOVED lines=12> */
[----:B------:R-:W-:-:S07]  /*23f0*/  MOV R13, R15 ;  /* 0x0000000f000d7202 */ /* 0x000fce0000000f00 */
.L_x_470:
[----:B------:R-:W-:Y:S05]  /*2400*/  BSYNC.RECONVERGENT B2 ;  /* 0x0000000000027941 */ /* 0x000fea0003800200 */
.L_x_469:
        /* <DEDUP_REMOVED lines=13> */
.L_x_472:
[----:B------:R-:W-:Y:S05]  /*24e0*/  BSYNC.RECONVERGENT B2 ;  /* 0x0000000000027941 */ /* 0x000fea0003800200 */
.L_x_471:
        /* <DEDUP_REMOVED lines=12> */
.L_x_474:
[----:B------:R-:W-:Y:S05]  /*25b0*/  BSYNC.RECONVERGENT B2 ;  /* 0x0000000000027941 */ /* 0x000fea0003800200 */
.L_x_473:
[----:B------:R-:W2:Y:S01]  /*25c0*/  LDL.128 R4, [R0+0x10] ;  /* 0x0000100000047983 */ /* 0x000ea20000100c00 */
[----:B------:R-:W0:Y:S01]  /*25d0*/  MUFU.RCP R16, R21 ;  /* 0x0000001500107308 */ /* 0x000e220000001000 */
[----:B------:R-:W-:Y:S02]  /*25e0*/  BSSY.RECONVERGENT B2, `(.L_x_475) ;  /* 0x000000d000027945 */ /* 0x000fe40003800200 */
[----:B------:R1:W-:Y:S01]  /*25f0*/  STL.128 [R0], R12 ;  /* 0x0000000c00007387 */ /* 0x0003e20000100c00 */
        /* <DEDUP_REMOVED lines=9> */
[----:B------:R-:W-:Y:S05]  /*2690*/  CALL.REL.NOINC `($__internal_7_$__cuda_sm3x_div_rn_noftz_f32_slowpath) ;  /* 0x0000002000ec7944 */ /* 0x000fea0003c00000 */
[----:B------:R-:W-:-:S07]  /*26a0*/  MOV R16, R15 ;  /* 0x0000000f00107202 */ /* 0x000fce0000000f00 */
.L_x_476:
[----:B------:R-:W-:Y:S05]  /*26b0*/  BSYNC.RECONVERGENT B2 ;  /* 0x0000000000027941 */ /* 0x000fea0003800200 */
.L_x_475:
        /* <DEDUP_REMOVED lines=13> */
.L_x_478:
[----:B------:R-:W-:Y:S05]  /*2790*/  BSYNC.RECONVERGENT B2 ;  /* 0x0000000000027941 */ /* 0x000fea0003800200 */
.L_x_477:
        /* <DEDUP_REMOVED lines=13> */
.L_x_480:
[----:B------:R-:W-:Y:S05]  /*2870*/  BSYNC.RECONVERGENT B2 ;  /* 0x0000000000027941 */ /* 0x000fea0003800200 */
.L_x_479:
        /* <DEDUP_REMOVED lines=13> */
.L_x_482:
[----:B------:R-:W-:Y:S05]  /*2950*/  BSYNC.RECONVERGENT B2 ;  /* 0x0000000000027941 */ /* 0x000fea0003800200 */
.L_x_481:
[----:B------:R-:W2:Y:S01]  /*2960*/  LDL.128 R4, [R0+0x20] ;  /* 0x0000200000047983 */ /* 0x000ea20000100c00 */
[----:B------:R-:W0:Y:S01]  /*2970*/  MUFU.RCP R12, R21 ;  /* 0x00000015000c7308 */ /* 0x000e220000001000 */
[----:B------:R-:W-:Y:S02]  /*2980*/  BSSY.RECONVERGENT B2, `(.L_x_483) ;  /* 0x000000d000027945 */ /* 0x000fe40003800200 */
[----:B------:R1:W-:Y:S01]  /*2990*/  STL.128 [R0+0x10], R16 ;  /* 0x0000101000007387 */ /* 0x0003e20000100c00 */
        /* <DEDUP_REMOVED lines=11> */
.L_x_484:
[----:B------:R-:W-:Y:S05]  /*2a50*/  BSYNC.RECONVERGENT B2 ;  /* 0x0000000000027941 */ /* 0x000fea0003800200 */
.L_x_483:
        /* <DEDUP_REMOVED lines=13> */
.L_x_486:
[----:B------:R-:W-:Y:S05]  /*2b30*/  BSYNC.RECONVERGENT B2 ;  /* 0x0000000000027941 */ /* 0x000fea0003800200 */
.L_x_485:
        /* <DEDUP_REMOVED lines=13> */
.L_x_488:
[----:B------:R-:W-:Y:S05]  /*2c10*/  BSYNC.RECONVERGENT B2 ;  /* 0x0000000000027941 */ /* 0x000fea0003800200 */
.L_x_487:
        /* <DEDUP_REMOVED lines=12> */
.L_x_490:
[----:B------:R-:W-:Y:S05]  /*2ce0*/  BSYNC.RECONVERGENT B2 ;  /* 0x0000000000027941 */ /* 0x000fea0003800200 */
.L_x_489:
        /* <DEDUP_REMOVED lines=15> */
.L_x_492:
[----:B------:R-:W-:Y:S05]  /*2de0*/  BSYNC.RECONVERGENT B2 ;  /* 0x0000000000027941 */ /* 0x000fea0003800200 */
.L_x_491:
        /* <DEDUP_REMOVED lines=13> */
.L_x_494:
[----:B------:R-:W-:Y:S05]  /*2ec0*/  BSYNC.RECONVERGENT B2 ;  /* 0x0000000000027941 */ /* 0x000fea0003800200 */
.L_x_493:
        /* <DEDUP_REMOVED lines=13> */
.L_x_496:
[----:B------:R-:W-:Y:S05]  /*2fa0*/  BSYNC.RECONVERGENT B2 ;  /* 0x0000000000027941 */ /* 0x000fea0003800200 */
.L_x_495:
        /* <DEDUP_REMOVED lines=13> */
.L_x_498:
[----:B------:R-:W-:Y:S05]  /*3080*/  BSYNC.RECONVERGENT B2 ;  /* 0x0000000000027941 */ /* 0x000fea0003800200 */
.L_x_497:
[----:B------:R0:W-:Y:S01]  /*3090*/  STL.128 [R0+0x30], R16 ;  /* 0x0000301000007387 */ /* 0x0001e20000100c00 */
[----:B------:R-:W-:-:S04]  /*30a0*/  IADD3 R2, PT, PT, R2, 0x10, RZ ;  /* 0x0000001002027810 */ /* 0x000fc80007ffe0ff */
[----:B------:R-:W-:-:S13]  /*30b0*/  ISETP.NE.AND P0, PT, R2, R8, PT ;  /* 0x000000080200720c */ /* 0x000fda0003f05270 */
[----:B0-----:R-:W-:Y:S05]  /*30c0*/  @P0 BRA `(.L_x_499) ;  /* 0xfffffff000580947 */ /* 0x001fea000383ffff */
.L_x_466:
[----:B------:R-:W-:-:S13]  /*30d0*/  ISETP.NE.AND P0, PT, R10, RZ, PT ;  /* 0x000000ff0a00720c */ /* 0x000fda0003f05270 */
[----:B------:R-:W-:Y:S05]  /*30e0*/  @!P0 BRA `(.L_x_500) ;  /* 0x0000000c00408947 */ /* 0x000fea0003800000 */
[----:B------:R-:W-:-:S13]  /*30f0*/  ISETP.GE.U32.AND P0, PT, R10, 0x8, PT ;  /* 0x000000080a00780c */ /* 0x000fda0003f06070 */
[----:B------:R-:W-:Y:S05]  /*3100*/  @!P0 BRA `(.L_x_501) ;  /* 0x0000000400d88947 */ /* 0x000fea0003800000 */
[----:B-1----:R-:W-:-:S05]  /*3110*/  LEA R0, R8, R9, 0x2 ;  /* 0x0000000908007211 */ /* 0x002fca00078e10ff */
        /* <DEDUP_REMOVED lines=10> */
[----:B------:R-:W-:-:S07]  /*31c0*/  MOV R22, 0x31e0 ;  /* 0x000031e000167802 */ /* 0x000fce0000000f00 */
[----:B------:R-:W-:Y:S05]  /*31d0*/  CALL.REL.NOINC `($__internal_7_$__cuda_sm3x_div_rn_noftz_f32_slowpath) ;  /* 0x00000018001c7944 */ /* 0x000fea0003c00000 */
.L_x_503:
[----:B------:R-:W-:Y:S05]  /*31e0*/  BSYNC.RECONVERGENT B2 ;  /* 0x0000000000027941 */ /* 0x000fea0003800200 */
.L_x_502:
[----:B------:R-:W2:Y:S01]  /*31f0*/  LDL R25, [R0+0x4] ;  /* 0x0000040000197983 */ /* 0x000ea20000100800 */
[----:B------:R-:W0:Y:S01]  /*3200*/  MUFU.RCP R2, R21 ;  /* 0x0000001500027308 */ /* 0x000e220000001000 */
[----:B------:R-:W-:Y:S02]  /*3210*/  BSSY.RECONVERGENT B2, `(.L_x_504) ;  /* 0x000000c000027945 */ /* 0x000fe40003800200 */
[----:B------:R1:W-:Y:S01]  /*3220*/  STL [R0], R15 ;  /* 0x0000000f00007387 */ /* 0x0003e20000100800 */
[----:B0-----:R-:W-:-:S04]  /*3230*/  FFMA R5, R2, -R21, 1 ;  /* 0x3f80000002057423 */ /* 0x001fc80000000815 */
[----:B------:R-:W-:Y:S01]  /*3240*/  FFMA R2, R2, R5, R2 ;  /* 0x0000000502027223 */ /* 0x000fe20000000002 */
[----:B--2---:R-:W0:Y:S03]  /*3250*/  FCHK P0, R25, R21 ;  /* 0x0000001519007302 */ /* 0x004e260000000000 */
[----:B------:R-:W-:-:S04]  /*3260*/  FFMA R4, R2, R25, RZ ;  /* 0x0000001902047223 */ /* 0x000fc800000000ff */
[----:B------:R-:W-:-:S04]  /*3270*/  FFMA R5, R4, -R21, R25 ;  /* 0x8000001504057223 */ /* 0x000fc80000000019 */
[----:B------:R-:W-:Y:S01]  /*3280*/  FFMA R5, R2, R5, R4 ;  /* 0x0000000502057223 */ /* 0x000fe20000000004 */
[----:B01----:R-:W-:Y:S06]  /*3290*/  @!P0 BRA `(.L_x_505) ;  /* 0x00000000000c8947 */ /* 0x003fec0003800000 */
[----:B------:R-:W-:-:S07]  /*32a0*/  MOV R22, 0x32c0 ;  /* 0x000032c000167802 */ /* 0x000fce0000000f00 */
[----:B------:R-:W-:Y:S05]  /*32b0*/  CALL.REL.NOINC `($__internal_7_$__cuda_sm3x_div_rn_noftz_f32_slowpath) ;  /* 0x0000001400e47944 */ /* 0x000fea0003c00000 */
[----:B------:R-:W-:-:S07]  /*32c0*/  MOV R5, R15 ;  /* 0x0000000f00057202 */ /* 0x000fce0000000f00 */
.L_x_505:
[----:B------:R-:W-:Y:S05]  /*32d0*/  BSYNC.RECONVERGENT B2 ;  /* 0x0000000000027941 */ /* 0x000fea0003800200 */
.L_x_504:
[----:B------:R-:W2:Y:S01]  /*32e0*/  LDL R25, [R0+0x8] ;  /* 0x0000080000197983 */ /* 0x000ea20000100800 */
[----:B------:R-:W0:Y:S01]  /*32f0*/  MUFU.RCP R2, R21 ;  /* 0x0000001500027308 */ /* 0x000e220000001000 */
[----:B------:R-:W-:Y:S02]  /*3300*/  BSSY.RECONVERGENT B2, `(.L_x_506) ;  /* 0x000000b000027945 */ /* 0x000fe40003800200 */
[----:B------:R1:W-:Y:S01]  /*3310*/  STL [R0+0x4], R5 ;  /* 0x0000040500007387 */ /* 0x0003e20000100800 */
        /* <DEDUP_REMOVED lines=9> */
.L_x_507:
[----:B------:R-:W-:Y:S05]  /*33b0*/  BSYNC.RECONVERGENT B2 ;  /* 0x0000000000027941 */ /* 0x000fea0003800200 */
.L_x_506:
        /* <DEDUP_REMOVED lines=14> */
.L_x_509:
[----:B------:R-:W-:Y:S05]  /*34a0*/  BSYNC.RECONVERGENT B2 ;  /* 0x0000000000027941 */ /* 0x000fea0003800200 */
.L_x_508:
        /* <DEDUP_REMOVED lines=13> */
.L_x_511:
[----:B------:R-:W-:Y:S05]  /*3580*/  BSYNC.RECONVERGENT B2 ;  /* 0x0000000000027941 */ /* 0x000fea0003800200 */
.L_x_510:
        /* <DEDUP_REMOVED lines=14> */
.L_x_513:
[----:B------:R-:W-:Y:S05]  /*3670*/  BSYNC.RECONVERGENT B2 ;  /* 0x0000000000027941 */ /* 0x000fea0003800200 */
.L_x_512:
        /* <DEDUP_REMOVED lines=13> */
.L_x_515:
[----:B------:R-:W-:Y:S05]  /*3750*/  BSYNC.RECONVERGENT B2 ;  /* 0x0000000000027941 */ /* 0x000fea0003800200 */
.L_x_514:
        /* <DEDUP_REMOVED lines=14> */
.L_x_517:
[----:B------:R-:W-:Y:S05]  /*3840*/  BSYNC.RECONVERGENT B2 ;  /* 0x0000000000027941 */ /* 0x000fea0003800200 */
.L_x_516:
[----:B------:R0:W-:Y:S01]  /*3850*/  STL [R0+0x1c], R5 ;  /* 0x00001c0500007387 */ /* 0x0001e20000100800 */
[----:B------:R-:W-:-:S07]  /*3860*/  IADD3 R8, PT, PT, R8, 0x8, RZ ;  /* 0x0000000808087810 */ /* 0x000fce0007ffe0ff */
.L_x_501:
[----:B------:R-:W-:-:S13]  /*3870*/  ISETP.NE.AND P0, PT, R3, RZ, PT ;  /* 0x000000ff0300720c */ /* 0x000fda0003f05270 */
[----:B------:R-:W-:Y:S05]  /*3880*/  @!P0 BRA `(.L_x_500) ;  /* 0x0000000400588947 */ /* 0x000fea0003800000 */
[----:B------:R-:W2:Y:S01]  /*3890*/  LDCU UR4, c[0x0][0x3a4] ;  /* 0x00007480ff0477ac */ /* 0x000ea20008000800 */
[----:B------:R-:W-:Y:S01]  /*38a0*/  ISETP.GE.U32.AND P0, PT, R3, 0x4, PT ;  /* 0x000000040300780c */ /* 0x000fe20003f06070 */
[----:B--2---:R-:W-:-:S12]  /*38b0*/  ULOP3.LUT UR5, UR4, 0x3, URZ, 0xc0, !UPT ;  /* 0x0000000304057892 */ /* 0x004fd8000f8ec0ff */
[----:B------:R-:W-:Y:S05]  /*38c0*/  @!P0 BRA `(.L_x_518) ;  /* 0x0000000000f08947 */ /* 0x000fea0003800000 */
[----:B01----:R-:W-:-:S05]  /*38d0*/  LEA R0, R8, R9, 0x2 ;  /* 0x0000000908007211 */ /* 0x003fca00078e10ff */
        /* <DEDUP_REMOVED lines=12> */
.L_x_520:
[----:B------:R-:W-:Y:S05]  /*39a0*/  BSYNC.RECONVERGENT B2 ;  /* 0x0000000000027941 */ /* 0x000fea0003800200 */
.L_x_519:
        /* <DEDUP_REMOVED lines=14> */
.L_x_522:
[----:B------:R-:W-:Y:S05]  /*3a90*/  BSYNC.RECONVERGENT B2 ;  /* 0x0000000000027941 */ /* 0x000fea0003800200 */
.L_x_521:
        /* <DEDUP_REMOVED lines=13> */
.L_x_524:
[----:B------:R-:W-:Y:S05]  /*3b70*/  BSYNC.RECONVERGENT B2 ;  /* 0x0000000000027941 */ /* 0x000fea0003800200 */
.L_x_523:
        /* <DEDUP_REMOVED lines=14> */
.L_x_526:
[----:B------:R-:W-:Y:S05]  /*3c60*/  BSYNC.RECONVERGENT B2 ;  /* 0x0000000000027941 */ /* 0x000fea0003800200 */
.L_x_525:
[----:B------:R2:W-:Y:S01]  /*3c70*/  STL [R0+0xc], R5 ;  /* 0x00000c0500007387 */ /* 0x0005e20000100800 */
[----:B------:R-:W-:-:S07]  /*3c80*/  IADD3 R8, PT, PT, R8, 0x4, RZ ;  /* 0x0000000408087810 */ /* 0x000fce0007ffe0ff */
.L_x_518:
[----:B------:R-:W-:-:S09]  /*3c90*/  UISETP.NE.AND UP0, UPT, UR5, URZ, UPT ;  /* 0x000000ff0500728c */ /* 0x000fd2000bf05270 */
[----:B------:R-:W-:Y:S05]  /*3ca0*/  BRA.U !UP0, `(.L_x_500) ;  /* 0x0000000108507547 */ /* 0x000fea000b800000 */
[----:B------:R-:W-:-:S05]  /*3cb0*/  UMOV UR4, URZ ;  /* 0x000000ff00047c82 */ /* 0x000fca0008000000 */
.L_x_529:
[----:B0123--:R-:W-:-:S05]  /*3cc0*/  LEA R0, R8, R9, 0x2 ;  /* 0x0000000908007211 */ /* 0x00ffca00078e10ff */
[----:B------:R-:W2:Y:S01]  /*3cd0*/  LDL R25, [R0] ;  /* 0x0000000000197983 */ /* 0x000ea20000100800 */
[----:B------:R-:W0:Y:S01]  /*3ce0*/  MUFU.RCP R2, R21 ;  /* 0x0000001500027308 */ /* 0x000e220000001000 */
[----:B------:R-:W-:Y:S01]  /*3cf0*/  UIADD3 UR4, UPT, UPT, UR4, 0x1, URZ ;  /* 0x0000000104047890 */ /* 0x000fe2000fffe0ff */
[----:B------:R-:W-:Y:S03]  /*3d00*/  BSSY.RECONVERGENT B2, `(.L_x_527) ;  /* 0x000000b000027945 */ /* 0x000fe60003800200 */
[----:B------:R-:W-:Y:S01]  /*3d10*/  UISETP.NE.AND UP0, UPT, UR4, UR5, UPT ;  /* 0x000000050400728c */ /* 0x000fe2000bf05270 */
[----:B0-----:R-:W-:-:S04]  /*3d20*/  FFMA R5, R2, -R21, 1 ;  /* 0x3f80000002057423 */ /* 0x001fc80000000815 */
[----:B------:R-:W-:Y:S01]  /*3d30*/  FFMA R2, R2, R5, R2 ;  /* 0x0000000502027223 */ /* 0x000fe20000000002 */
[----:B--2---:R-:W0:Y:S03]  /*3d40*/  FCHK P0, R25, R21 ;  /* 0x0000001519007302 */ /* 0x004e260000000000 */
[----:B------:R-:W-:-:S04]  /*3d50*/  FFMA R4, R2, R25, RZ ;  /* 0x0000001902047223 */ /* 0x000fc800000000ff */
[----:B------:R-:W-:-:S04]  /*3d60*/  FFMA R5, R4, -R21, R25 ;  /* 0x8000001504057223 */ /* 0x000fc80000000019 */
[----:B------:R-:W-:Y:S01]  /*3d70*/  FFMA R15, R2, R5, R4 ;  /* 0x00000005020f7223 */ /* 0x000fe20000000004 */
[----:B0-----:R-:W-:Y:S06]  /*3d80*/  @!P0 BRA `(.L_x_528) ;  /* 0x0000000000088947 */ /* 0x001fec0003800000 */
[----:B------:R-:W-:-:S07]  /*3d90*/  MOV R22, 0x3db0 ;  /* 0x00003db000167802 */ /* 0x000fce0000000f00 */
[----:B------:R-:W-:Y:S05]  /*3da0*/  CALL.REL.NOINC `($__internal_7_$__cuda_sm3x_div_rn_noftz_f32_slowpath) ;  /* 0x0000000c00287944 */ /* 0x000fea0003c00000 */
.L_x_528:
[----:B------:R-:W-:Y:S05]  /*3db0*/  BSYNC.RECONVERGENT B2 ;  /* 0x0000000000027941 */ /* 0x000fea0003800200 */
.L_x_527:
[----:B------:R3:W-:Y:S01]  /*3dc0*/  STL [R0], R15 ;  /* 0x0000000f00007387 */ /* 0x0007e20000100800 */
[----:B------:R-:W-:Y:S01]  /*3dd0*/  IADD3 R8, PT, PT, R8, 0x1, RZ ;  /* 0x0000000108087810 */ /* 0x000fe20007ffe0ff */
[----:B------:R-:W-:Y:S06]  /*3de0*/  BRA.U UP0, `(.L_x_529) ;  /* 0xfffffffd00b47547 */ /* 0x000fec000b83ffff */
.L_x_500:
[----:B------:R-:W4:Y:S02]  /*3df0*/  LDC R17, c[0x0][0x3a8] ;  /* 0x0000ea00ff117b82 */ /* 0x000f240000000800 */
[----:B----4-:R-:W-:-:S13]  /*3e00*/  ISETP.GE.AND P0, PT, R17, 0x1, PT ;  /* 0x000000011100780c */ /* 0x010fda0003f06270 */
[----:B------:R-:W-:Y:S05]  /*3e10*/  @!P0 EXIT ;  /* 0x000000000000894d */ /* 0x000fea0003800000 */
[----:B0-2---:R-:W0:Y:S01]  /*3e20*/  LDC R5, c[0x0][0x3a4] ;  /* 0x0000e900ff057b82 */ /* 0x005e220000000800 */
[----:B-1-3--:R-:W-:Y:S02]  /*3e30*/  HFMA2 R0, -RZ, RZ, 0, 0 ;  /* 0x00000000ff007431 */ /* 0x00afe400000001ff */
[----:B------:R-:W-:Y:S01]  /*3e40*/  IMAD R17, R17, UR6, RZ ;  /* 0x0000000611117c24 */ /* 0x000fe2000f8e02ff */
[C---:B0-----:R-:W-:Y:S01]  /*3e50*/  LOP3.LUT R8, R5.reuse, 0x7ffffff0, RZ, 0xc0, !PT ;  /* 0x7ffffff005087812 */ /* 0x041fe200078ec0ff */
[C---:B------:R-:W-:Y:S01]  /*3e60*/  IMAD R19, R5.reuse, UR6, R20 ;  /* 0x0000000605137c24 */ /* 0x040fe2000f8e0214 */
[----:B------:R-:W-:Y:S02]  /*3e70*/  LOP3.LUT R2, R5, 0x3, RZ, 0xc0, !PT ;  /* 0x0000000305027812 */ /* 0x000fe400078ec0ff */
[----:B------:R-:W-:-:S07]  /*3e80*/  IADD3 R8, PT, PT, -R8, RZ, RZ ;  /* 0x000000ff08087210 */ /* 0x000fce0007ffe1ff */
.L_x_535:
[----:B------:R-:W-:Y:S02]  /*3e90*/  ISETP.GE.U32.AND P0, PT, R11, 0xf, PT ;  /* 0x0000000f0b00780c */ /* 0x000fe40003f06070 */
[----:B0-----:R-:W-:Y:S02]  /*3ea0*/  MOV R23, RZ ;  /* 0x000000ff00177202 */ /* 0x001fe40000000f00 */
[----:B------:R-:W-:-:S09]  /*3eb0*/  MOV R16, RZ ;  /* 0x000000ff00107202 */ /* 0x000fd20000000f00 */
[----:B------:R-:W-:Y:S05]  /*3ec0*/  @!P0 BRA `(.L_x_530) ;  /* 0x0000000400088947 */ /* 0x000fea0003800000 */
[----:B------:R-:W0:Y:S01]  /*3ed0*/  LDC R20, c[0x0][0x3a4] ;  /* 0x0000e900ff147b82 */ /* 0x000e220000000800 */
[----:B------:R-:W-:Y:S02]  /*3ee0*/  IADD3 R18, PT, PT, R1, 0x120, RZ ;  /* 0x0000012001127810 */ /* 0x000fe40007ffe0ff */
[----:B------:R-:W-:Y:S02]  /*3ef0*/  MOV R23, RZ ;  /* 0x000000ff00177202 */ /* 0x000fe40000000f00 */
[----:B------:R-:W-:Y:S01]  /*3f00*/  MOV R16, R8 ;  /* 0x0000000800107202 */ /* 0x000fe20000000f00 */
[----:B0-----:R-:W-:Y:S01]  /*3f10*/  IMAD R22, R17, R20, R0 ;  /* 0x0000001411167224 */ /* 0x001fe200078e0200 */
[----:B------:R-:W-:-:S07]  /*3f20*/  LOP3.LUT R20, R20, 0x7ffffff0, RZ, 0xc0, !PT ;  /* 0x7ffffff014147812 */ /* 0x000fce00078ec0ff */
.L_x_531:
[----:B------:R-:W0:Y:S01]  /*3f30*/  LDC.64 R28, c[0x0][0x390] ;  /* 0x0000e400ff1c7b82 */ /* 0x000e220000000a00 */
[----:B------:R-:W2:Y:S07]  /*3f40*/  LDL.128 R12, [R18+-0x20] ;  /* 0xffffe000120c7983 */ /* 0x000eae0000100c00 */
[----:B------:R-:W1:Y:S01]  /*3f50*/  LDC R21, c[0x0][0x3a8] ;  /* 0x0000ea00ff157b82 */ /* 0x000e620000000800 */
[----:B0-----:R-:W-:-:S05]  /*3f60*/  IMAD.WIDE R28, R22, 0x4, R28 ;  /* 0x00000004161c7825 */ /* 0x001fca00078e021c */
[----:B------:R1:W2:Y:S02]  /*3f70*/  LDG.E R7, desc[UR8][R28.64] ;  /* 0x000000081c077981 */ /* 0x0002a4000c1e1900 */
[----:B-1----:R-:W-:-:S05]  /*3f80*/  IMAD.WIDE.U32 R28, R21, 0x4, R28 ;  /* 0x00000004151c7825 */ /* 0x002fca00078e001c */
[----:B------:R-:W3:Y:S01]  /*3f90*/  LDG.E R6, desc[UR8][R28.64] ;  /* 0x000000081c067981 */ /* 0x000ee2000c1e1900 */
[----:B------:R-:W-:-:S05]  /*3fa0*/  IMAD.WIDE.U32 R26, R21, 0x4, R28 ;  /* 0x00000004151a7825 */ /* 0x000fca00078e001c */
[----:B------:R0:W4:Y:S01]  /*3fb0*/  LDG.E R25, desc[UR8][R26.64] ;  /* 0x000000081a197981 */ /* 0x000122000c1e1900 */
[----:B------:R-:W-:-:S05]  /*3fc0*/  IMAD.WIDE.U32 R4, R21, 0x4, R26 ;  /* 0x0000000415047825 */ /* 0x000fca00078e001a */
[----:B------:R-:W5:Y:S01]  /*3fd0*/  LDG.E R24, desc[UR8][R4.64] ;  /* 0x0000000804187981 */ /* 0x000f62000c1e1900 */
[----:B0-----:R-:W-:-:S04]  /*3fe0*/  IMAD.WIDE.U32 R26, R21, 0x4, R4 ;  /* 0x00000004151a7825 */ /* 0x001fc800078e0004 */
[----:B------:R-:W-:-:S04]  /*3ff0*/  IMAD.WIDE.U32 R28, R21, 0x4, R26 ;  /* 0x00000004151c7825 */ /* 0x000fc800078e001a */
[----:B--2---:R-:W-:-:S04]  /*4000*/  FFMA R12, R12, R7, R23 ;  /* 0x000000070c0c7223 */ /* 0x004fc80000000017 */
[----:B---3--:R-:W-:Y:S02]  /*4010*/  FFMA R23, R13, R6, R12 ;  /* 0x000000060d177223 */ /* 0x008fe4000000000c */
[----:B------:R-:W2:Y:S04]  /*4020*/  LDG.E R13, desc[UR8][R26.64] ;  /* 0x000000081a0d7981 */ /* 0x000ea8000c1e1900 */
[----:B------:R-:W2:Y:S04]  /*4030*/  LDL.128 R4, [R18+-0x10] ;  /* 0xfffff00012047983 */ /* 0x000ea80000100c00 */
[----:B------:R0:W3:Y:S01]  /*4040*/  LDG.E R12, desc[UR8][R28.64] ;  /* 0x000000081c0c7981 */ /* 0x0000e2000c1e1900 */
[----:B----4-:R-:W-:Y:S01]  /*4050*/  FFMA R14, R14, R25, R23 ;  /* 0x000000190e0e7223 */ /* 0x010fe20000000017 */
[----:B0-----:R-:W-:-:S05]  /*4060*/  IMAD.WIDE.U32 R28, R21, 0x4, R28 ;  /* 0x00000004151c7825 */ /* 0x001fca00078e001c */
[----:B------:R3:W4:Y:S01]  /*4070*/  LDG.E R23, desc[UR8][R28.64] ;  /* 0x000000081c177981 */ /* 0x000722000c1e1900 */
[----:B-----5:R-:W-:Y:S01]  /*4080*/  FFMA R15, R15, R24, R14 ;  /* 0x000000180f0f7223 */ /* 0x020fe2000000000e */
[----:B------:R-:W-:-:S04]  /*4090*/  IMAD.WIDE.U32 R24, R21, 0x4, R28 ;  /* 0x0000000415187825 */ /* 0x000fc800078e001c */
[----:B------:R-:W-:Y:S02]  /*40a0*/  IMAD.WIDE.U32 R26, R21, 0x4, R24 ;  /* 0x00000004151a7825 */ /* 0x000fe400078e0018 */
[----:B------:R-:W5:Y:S04]  /*40b0*/  LDG.E R24, desc[UR8][R24.64] ;  /* 0x0000000818187981 */ /* 0x000f68000c1e1900 */
[----:B------:R4:W5:Y:S01]  /*40c0*/  LDG.E R25, desc[UR8][R26.64] ;  /* 0x000000081a197981 */ /* 0x000962000c1e1900 */
[----:B--2---:R-:W-:-:S04]  /*40d0*/  FFMA R4, R4, R13, R15 ;  /* 0x0000000d04047223 */ /* 0x004fc8000000000f */
[----:B---3--:R-:W-:Y:S01]  /*40e0*/  FFMA R29, R5, R12, R4 ;  /* 0x0000000c051d7223 */ /* 0x008fe20000000004 */
[C---:B------:R-:W-:Y:S01]  /*40f0*/  IMAD.WIDE.U32 R4, R21.reuse, 0x4, R26 ;  /* 0x0000000415047825 */ /* 0x040fe200078e001a */
[----:B------:R-:W2:Y:S03]  /*4100*/  LDL.128 R12, [R18] ;  /* 0x00000000120c7983 */ /* 0x000ea60000100c00 */
[----:B----4-:R-:W-:Y:S01]  /*4110*/  FFMA R26, R6, R23, R29 ;  /* 0x00000017061a7223 */ /* 0x010fe2000000001d */
[----:B------:R-:W-:Y:S01]  /*4120*/  IMAD.WIDE.U32 R28, R21, 0x4, R4 ;  /* 0x00000004151c7825 */ /* 0x000fe200078e0004 */
[----:B------:R-:W3:Y:S04]  /*4130*/  LDG.E R6, desc[UR8][R4.64] ;  /* 0x0000000804067981 */ /* 0x000ee8000c1e1900 */
[----:B------:R-:W4:Y:S01]  /*4140*/  LDG.E R23, desc[UR8][R28.64] ;  /* 0x000000081c177981 */ /* 0x000f22000c1e1900 */
[----:B-----5:R-:W-:Y:S01]  /*4150*/  FFMA R7, R7, R24, R26 ;  /* 0x0000001807077223 */ /* 0x020fe2000000001a */
[----:B------:R-:W-:-:S04]  /*4160*/  IMAD.WIDE.U32 R26, R21, 0x4, R28 ;  /* 0x00000004151a7825 */ /* 0x000fc800078e001c */
[----:B--2---:R-:W-:Y:S01]  /*4170*/  FFMA R12, R12, R25, R7 ;  /* 0x000000190c0c7223 */ /* 0x004fe20000000007 */
[----:B------:R-:W-:Y:S02]  /*4180*/  IMAD.WIDE.U32 R24, R21, 0x4, R26 ;  /* 0x0000000415187825 */ /* 0x000fe400078e001a */
[----:B------:R-:W2:Y:S02]  /*4190*/  LDG.E R26, desc[UR8][R26.64] ;  /* 0x000000081a1a7981 */ /* 0x000ea4000c1e1900 */
[----:B---3--:R-:W-:Y:S01]  /*41a0*/  FFMA R7, R13, R6, R12 ;  /* 0x000000060d077223 */ /* 0x008fe2000000000c */
[----:B------:R-:W-:Y:S02]  /*41b0*/  IMAD.WIDE.U32 R12, R21, 0x4, R24 ;  /* 0x00000004150c7825 */ /* 0x000fe400078e0018 */
[----:B------:R-:W3:Y:S02]  /*41c0*/  LDG.E R25, desc[UR8][R24.64] ;  /* 0x0000000818197981 */ /* 0x000ee4000c1e1900 */
[----:B----4-:R-:W-:-:S02]  /*41d0*/  FFMA R14, R14, R23, R7 ;  /* 0x000000170e0e7223 */ /* 0x010fc40000000007 */
[----:B------:R-:W3:Y:S01]  /*41e0*/  LDL.128 R4, [R18+0x10] ;  /* 0x0000100012047983 */ /* 0x000ee20000100c00 */
[----:B------:R-:W-:-:S03]  /*41f0*/  IMAD.WIDE.U32 R28, R21, 0x4, R12 ;  /* 0x00000004151c7825 */ /* 0x000fc600078e000c */
[----:B------:R-:W4:Y:S04]  /*4200*/  LDG.E R12, desc[UR8][R12.64] ;  /* 0x000000080c0c7981 */ /* 0x000f28000c1e1900 */
[----:B------:R0:W5:Y:S02]  /*4210*/  LDG.E R23, desc[UR8][R28.64] ;  /* 0x000000081c177981 */ /* 0x000164000c1e1900 */
[----:B0-----:R-:W-:-:S06]  /*4220*/  IMAD.WIDE.U32 R28, R21, 0x4, R28 ;  /* 0x00000004151c7825 */ /* 0x001fcc00078e001c */
[----:B------:R-:W5:Y:S01]  /*4230*/  LDG.E R28, desc[UR8][R28.64] ;  /* 0x000000081c1c7981 */ /* 0x000f62000c1e1900 */
[----:B------:R-:W-:-:S04]  /*4240*/  IADD3 R16, PT, PT, R16, 0x10, RZ ;  /* 0x0000001010107810 */ /* 0x000fc80007ffe0ff */
[----:B------:R-:W-:Y:S02]  /*4250*/  ISETP.NE.AND P0, PT, R16, RZ, PT ;  /* 0x000000ff1000720c */ /* 0x000fe40003f05270 */
[----:B------:R-:W-:Y:S02]  /*4260*/  LEA R22, R21, R22, 0x4 ;  /* 0x0000001615167211 */ /* 0x000fe400078e20ff */
[----:B------:R-:W-:Y:S01]  /*4270*/  IADD3 R18, PT, PT, R18, 0x40, RZ ;  /* 0x0000004012127810 */ /* 0x000fe20007ffe0ff */
[----:B--2---:R-:W-:-:S04]  /*4280*/  FFMA R15, R15, R26, R14 ;  /* 0x0000001a0f0f7223 */ /* 0x004fc8000000000e */
[----:B---3--:R-:W-:-:S04]  /*4290*/  FFMA R4, R4, R25, R15 ;  /* 0x0000001904047223 */ /* 0x008fc8000000000f */
[----:B----4-:R-:W-:-:S04]  /*42a0*/  FFMA R5, R5, R12, R4 ;  /* 0x0000000c05057223 */ /* 0x010fc80000000004 */
[----:B-----5:R-:W-:-:S04]  /*42b0*/  FFMA R6, R6, R23, R5 ;  /* 0x0000001706067223 */ /* 0x020fc80000000005 */
[----:B------:R-:W-:Y:S01]  /*42c0*/  FFMA R23, R7, R28, R6 ;  /* 0x0000001c07177223 */ /* 0x000fe20000000006 */
[----:B------:R-:W-:Y:S06]  /*42d0*/  @P0 BRA `(.L_x_531) ;  /* 0xfffffffc00140947 */ /* 0x000fec000383ffff */
[----:B------:R-:W-:-:S07]  /*42e0*/  MOV R16, R20 ;  /* 0x0000001400107202 */ /* 0x000fce0000000f00 */
.L_x_530:
[----:B------:R-:W-:-:S13]  /*42f0*/  ISETP.NE.AND P0, PT, R10, RZ, PT ;  /* 0x000000ff0a00720c */ /* 0x000fda0003f05270 */
[----:B------:R-:W-:Y:S05]  /*4300*/  @!P0 BRA `(.L_x_532) ;  /* 0x00000004004c8947 */ /* 0x000fea0003800000 */
[----:B------:R-:W-:Y:S02]  /*4310*/  IADD3 R4, PT, PT, R10, -0x1, RZ ;  /* 0xffffffff0a047810 */ /* 0x000fe40007ffe0ff */
[----:B------:R-:W-:Y:S02]  /*4320*/  ISETP.NE.AND P1, PT, R3, RZ, PT ;  /* 0x000000ff0300720c */ /* 0x000fe40003f25270 */
[----:B------:R-:W-:-:S13]  /*4330*/  ISETP.GE.U32.AND P0, PT, R4, 0x7, PT ;  /* 0x000000070400780c */ /* 0x000fda0003f06070 */
[----:B------:R-:W-:Y:S05]  /*4340*/  @!P0 BRA `(.L_x_533) ;  /* 0x0000000000848947 */ /* 0x000fea0003800000 */
[----:B------:R-:W0:Y:S01]  /*4350*/  LDC R5, c[0x0][0x3a4] ;  /* 0x0000e900ff057b82 */ /* 0x000e220000000800 */
[----:B------:R-:W-:-:S07]  /*4360*/  LEA R12, R16, R9, 0x2 ;  /* 0x00000009100c7211 */ /* 0x000fce00078e10ff */
[----:B------:R-:W1:Y:S08]  /*4370*/  LDC R29, c[0x0][0x3a8] ;  /* 0x0000ea00ff1d7b82 */ /* 0x000e700000000800 */
[----:B------:R-:W2:Y:S01]  /*4380*/  LDC.64 R14, c[0x0][0x390] ;  /* 0x0000e400ff0e7b82 */ /* 0x000ea20000000a00 */
[----:B0-----:R-:W-:-:S04]  /*4390*/  IMAD R4, R5, UR6, R16 ;  /* 0x0000000605047c24 */ /* 0x001fc8000f8e0210 */
[----:B-1----:R-:W-:-:S04]  /*43a0*/  IMAD R5, R4, R29, R0 ;  /* 0x0000001d04057224 */ /* 0x002fc800078e0200 */
[----:B--2---:R-:W-:Y:S02]  /*43b0*/  IMAD.WIDE R14, R5, 0x4, R14 ;  /* 0x00000004050e7825 */ /* 0x004fe400078e020e */
[----:B------:R-:W2:Y:S04]  /*43c0*/  LDL.128 R4, [R12] ;  /* 0x000000000c047983 */ /* 0x000ea80000100c00 */
[----:B------:R0:W2:Y:S02]  /*43d0*/  LDG.E R13, desc[UR8][R14.64] ;  /* 0x000000080e0d7981 */ /* 0x0000a4000c1e1900 */
[----:B0-----:R-:W-:-:S05]  /*43e0*/  IMAD.WIDE.U32 R14, R29, 0x4, R14 ;  /* 0x000000041d0e7825 */ /* 0x001fca00078e000e */
[----:B------:R-:W3:Y:S01]  /*43f0*/  LDG.E R18, desc[UR8][R14.64] ;  /* 0x000000080e127981 */ /* 0x000ee2000c1e1900 */
[----:B------:R-:W-:-:S05]  /*4400*/  IMAD.WIDE.U32 R26, R29, 0x4, R14 ;  /* 0x000000041d1a7825 */ /* 0x000fca00078e000e */
[----:B------:R-:W4:Y:S01]  /*4410*/  LDG.E R22, desc[UR8][R26.64] ;  /* 0x000000081a167981 */ /* 0x000f22000c1e1900 */
[----:B------:R-:W-:-:S05]  /*4420*/  IMAD.WIDE.U32 R24, R29, 0x4, R26 ;  /* 0x000000041d187825 */ /* 0x000fca00078e001a */
[----:B------:R0:W5:Y:S01]  /*4430*/  LDG.E R28, desc[UR8][R24.64] ;  /* 0x00000008181c7981 */ /* 0x000162000c1e1900 */
[----:B------:R-:W-:-:S04]  /*4440*/  IMAD.WIDE.U32 R20, R29, 0x4, R24 ;  /* 0x000000041d147825 */ /* 0x000fc800078e0018 */
[C---:B0-----:R-:W-:Y:S02]  /*4450*/  IMAD.WIDE.U32 R24, R29.reuse, 0x4, R20 ;  /* 0x000000041d187825 */ /* 0x041fe400078e0014 */
[----:B------:R-:W5:Y:S02]  /*4460*/  LDG.E R21, desc[UR8][R20.64] ;  /* 0x0000000814157981 */ /* 0x000f64000c1e1900 */
[----:B------:R-:W-:-:S04]  /*4470*/  IMAD.WIDE.U32 R26, R29, 0x4, R24 ;  /* 0x000000041d1a7825 */ /* 0x000fc800078e0018 */
[----:B--2---:R-:W-:Y:S02]  /*4480*/  FFMA R23, R4, R13, R23 ;  /* 0x0000000d04177223 */ /* 0x004fe40000000017 */
[----:B------:R-:W2:Y:S04]  /*4490*/  LDL.128 R12, [R12+0x10] ;  /* 0x000010000c0c7983 */ /* 0x000ea80000100c00 */
[----:B------:R0:W2:Y:S01]  /*44a0*/  LDG.E R4, desc[UR8][R24.64] ;  /* 0x0000000818047981 */ /* 0x0000a2000c1e1900 */
[----:B---3--:R-:W-:Y:S01]  /*44b0*/  FFMA R5, R18, R5, R23 ;  /* 0x0000000512057223 */ /* 0x008fe20000000017 */
[----:B0-----:R-:W-:Y:S02]  /*44c0*/  IMAD.WIDE.U32 R24, R29, 0x4, R26 ;  /* 0x000000041d187825 */ /* 0x001fe400078e001a */
[----:B------:R-:W3:Y:S04]  /*44d0*/  LDG.E R18, desc[UR8][R26.64] ;  /* 0x000000081a127981 */ /* 0x000ee8000c1e1900 */
[----:B------:R-:W3:Y:S01]  /*44e0*/  LDG.E R23, desc[UR8][R24.64] ;  /* 0x0000000818177981 */ /* 0x000ee2000c1e1900 */
[----:B----4-:R-:W-:-:S04]  /*44f0*/  FFMA R5, R22, R6, R5 ;  /* 0x0000000616057223 */ /* 0x010fc80000000005 */
[----:B-----5:R-:W-:Y:S01]  /*4500*/  FFMA R5, R28, R7, R5 ;  /* 0x000000071c057223 */ /* 0x020fe20000000005 */
[----:B------:R-:W-:-:S03]  /*4510*/  IADD3 R16, PT, PT, R16, 0x8, RZ ;  /* 0x0000000810107810 */ /* 0x000fc60007ffe0ff */
[----:B--2---:R-:W-:-:S04]  /*4520*/  FFMA R5, R12, R21, R5 ;  /* 0x000000150c057223 */ /* 0x004fc80000000005 */
[----:B------:R-:W-:-:S04]  /*4530*/  FFMA R5, R4, R13, R5 ;  /* 0x0000000d04057223 */ /* 0x000fc80000000005 */
[----:B---3--:R-:W-:-:S04]  /*4540*/  FFMA R14, R18, R14, R5 ;  /* 0x0000000e120e7223 */ /* 0x008fc80000000005 */
[----:B------:R-:W-:-:S07]  /*4550*/  FFMA R23, R23, R15, R14 ;  /* 0x0000000f17177223 */ /* 0x000fce000000000e */
.L_x_533:
        /* <DEDUP_REMOVED lines=12> */
[----:B------:R-:W2:Y:S02]  /*4620*/  LDL.128 R4, [R4] ;  /* 0x0000000004047983 */ /* 0x000ea40000100c00 */
[C---:B------:R-:W-:Y:S02]  /*4630*/  IMAD.WIDE.U32 R20, R13.reuse, 0x4, R24 ;  /* 0x000000040d147825 */ /* 0x040fe400078e0018 */
[----:B------:R-:W2:Y:S02]  /*4640*/  LDG.E R24, desc[UR8][R24.64] ;  /* 0x0000000818187981 */ /* 0x000ea4000c1e1900 */
[C---:B------:R-:W-:Y:S02]  /*4650*/  IMAD.WIDE.U32 R14, R13.reuse, 0x4, R20 ;  /* 0x000000040d0e7825 */ /* 0x040fe400078e0014 */
[----:B------:R-:W3:Y:S02]  /*4660*/  LDG.E R21, desc[UR8][R20.64] ;  /* 0x0000000814157981 */ /* 0x000ee4000c1e1900 */
[----:B------:R-:W-:-:S02]  /*4670*/  IMAD.WIDE.U32 R12, R13, 0x4, R14 ;  /* 0x000000040d0c7825 */ /* 0x000fc400078e000e */
[----:B------:R-:W4:Y:S04]  /*4680*/  LDG.E R14, desc[UR8][R14.64] ;  /* 0x000000080e0e7981 */ /* 0x000f28000c1e1900 */
[----:B------:R-:W5:Y:S01]  /*4690*/  LDG.E R13, desc[UR8][R12.64] ;  /* 0x000000080c0d7981 */ /* 0x000f62000c1e1900 */
[----:B------:R-:W-:Y:S01]  /*46a0*/  IADD3 R16, PT, PT, R16, 0x4, RZ ;  /* 0x0000000410107810 */ /* 0x000fe20007ffe0ff */
[----:B--2---:R-:W-:-:S04]  /*46b0*/  FFMA R18, R4, R24, R23 ;  /* 0x0000001804127223 */ /* 0x004fc80000000017 */
[----:B---3--:R-:W-:-:S04]  /*46c0*/  FFMA R5, R21, R5, R18 ;  /* 0x0000000515057223 */ /* 0x008fc80000000012 */
[----:B----4-:R-:W-:-:S04]  /*46d0*/  FFMA R6, R14, R6, R5 ;  /* 0x000000060e067223 */ /* 0x010fc80000000005 */
[----:B-----5:R-:W-:-:S07]  /*46e0*/  FFMA R23, R13, R7, R6 ;  /* 0x000000070d177223 */ /* 0x020fce0000000006 */
.L_x_534:
[----:B------:R-:W-:Y:S05]  /*46f0*/  @!P1 BRA `(.L_x_532) ;  /* 0x0000000000509947 */ /* 0x000fea0003800000 */
[----:B------:R-:W0:Y:S08]  /*4700*/  LDC R7, c[0x0][0x3a4] ;  /* 0x0000e900ff077b82 */ /* 0x000e300000000800 */
[----:B------:R-:W1:Y:S08]  /*4710*/  LDC R15, c[0x0][0x3a8] ;  /* 0x0000ea00ff0f7b82 */ /* 0x000e700000000800 */
[----:B------:R-:W2:Y:S01]  /*4720*/  LDC.64 R4, c[0x0][0x390] ;  /* 0x0000e400ff047b82 */ /* 0x000ea20000000a00 */
[----:B0-----:R-:W-:Y:S01]  /*4730*/  IMAD R7, R7, UR6, R16 ;  /* 0x0000000607077c24 */ /* 0x001fe2000f8e0210 */
[----:B------:R-:W-:-:S03]  /*4740*/  LEA R16, R16, R9, 0x2 ;  /* 0x0000000910107211 */ /* 0x000fc600078e10ff */
[----:B-1----:R-:W-:-:S04]  /*4750*/  IMAD R7, R7, R15, R0 ;  /* 0x0000000f07077224 */ /* 0x002fc800078e0200 */
[----:B--2---:R-:W-:Y:S02]  /*4760*/  IMAD.WIDE R6, R7, 0x4, R4 ;  /* 0x0000000407067825 */ /* 0x004fe400078e0204 */
[----:B------:R-:W2:Y:S04]  /*4770*/  LDL.64 R4, [R16] ;  /* 0x0000000010047983 */ /* 0x000ea80000100a00 */
[----:B------:R-:W2:Y:S01]  /*4780*/  LDG.E R12, desc[UR8][R6.64] ;  /* 0x00000008060c7981 */ /* 0x000ea2000c1e1900 */
[----:B------:R-:W-:Y:S01]  /*4790*/  ISETP.NE.AND P0, PT, R2, 0x1, PT ;  /* 0x000000010200780c */ /* 0x000fe20003f05270 */
[----:B--2---:R-:W-:-:S12]  /*47a0*/  FFMA R23, R4, R12, R23 ;  /* 0x0000000c04177223 */ /* 0x004fd80000000017 */
[----:B------:R-:W-:Y:S05]  /*47b0*/  @!P0 BRA `(.L_x_532) ;  /* 0x0000000000208947 */ /* 0x000fea0003800000 */
[----:B------:R-:W-:Y:S01]  /*47c0*/  ISETP.NE.AND P0, PT, R2, 0x2, PT ;  /* 0x000000020200780c */ /* 0x000fe20003f05270 */
[C---:B------:R-:W-:Y:S01]  /*47d0*/  IMAD.WIDE.U32 R12, R15.reuse, 0x4, R6 ;  /* 0x000000040f0c7825 */ /* 0x040fe200078e0006 */
[----:B------:R-:W2:Y:S11]  /*47e0*/  LDL R16, [R16+0x8] ;  /* 0x0000080010107983 */ /* 0x000eb60000100800 */
[----:B------:R-:W-:-:S02]  /*47f0*/  @P0 IMAD.WIDE.U32 R6, R15, 0x4, R12 ;  /* 0x000000040f060825 */ /* 0x000fc400078e000c */
[----:B------:R-:W3:Y:S04]  /*4800*/  LDG.E R12, desc[UR8][R12.64] ;  /* 0x000000080c0c7981 */ /* 0x000ee8000c1e1900 */
[----:B------:R-:W2:Y:S01]  /*4810*/  @P0 LDG.E R6, desc[UR8][R6.64] ;  /* 0x0000000806060981 */ /* 0x000ea2000c1e1900 */
[----:B---3--:R-:W-:-:S04]  /*4820*/  FFMA R23, R12, R5, R23 ;  /* 0x000000050c177223 */ /* 0x008fc80000000017 */
[----:B--2---:R-:W-:-:S07]  /*4830*/  @P0 FFMA R23, R6, R16, R23 ;  /* 0x0000001006170223 */ /* 0x004fce0000000017 */
.L_x_532:
[----:B------:R-:W0:Y:S01]  /*4840*/  LDCU UR4, c[0x0][0x3a8] ;  /* 0x00007500ff0477ac */ /* 0x000e220008000800 */
[----:B------:R-:W1:Y:S01]  /*4850*/  LDC.64 R4, c[0x0][0x398] ;  /* 0x0000e600ff047b82 */ /* 0x000e620000000a00 */
[----:B0-----:R-:W-:Y:S01]  /*4860*/  IMAD R7, R19, UR4, R0 ;  /* 0x0000000413077c24 */ /* 0x001fe2000f8e0200 */
[----:B------:R-:W-:-:S04]  /*4870*/  IADD3 R0, PT, PT, R0, 0x1, RZ ;  /* 0x0000000100007810 */ /* 0x000fc80007ffe0ff */
[----:B------:R-:W-:Y:S01]  /*4880*/  ISETP.NE.AND P0, PT, R0, UR4, PT ;  /* 0x0000000400007c0c */ /* 0x000fe2000bf05270 */
[----:B-1----:R-:W-:-:S05]  /*4890*/  IMAD.WIDE R4, R7, 0x4, R4 ;  /* 0x0000000407047825 */ /* 0x002fca00078e0204 */
[----:B------:R0:W-:Y:S07]  /*48a0*/  STG.E desc[UR8][R4.64], R23 ;  /* 0x0000001704007986 */ /* 0x0001ee000c101908 */
[----:B------:R-:W-:Y:S05]  /*48b0*/  @!P0 EXIT ;  /* 0x000000000000894d */ /* 0x000fea0003800000 */
[----:B------:R-:W-:Y:S05]  /*48c0*/  BRA `(.L_x_535) ;  /* 0xfffffff400707947 */ /* 0x000fea000383ffff */
        .weak           $__internal_6_$__cuda_sm20_sqrt_rn_f32_slowpath
        .type           $__internal_6_$__cuda_sm20_sqrt_rn_f32_slowpath,@function
        .size           $__internal_6_$__cuda_sm20_sqrt_rn_f32_slowpath,($__internal_7_$__cuda_sm3x_div_rn_noftz_f32_slowpath - $__internal_6_$__cuda_sm20_sqrt_rn_f32_slowpath)
$__internal_6_$__cuda_sm20_sqrt_rn_f32_slowpath:
        /* <DEDUP_REMOVED lines=20> */
.L_x_536:
[----:B------:R-:W-:Y:S01]  /*4a10*/  HFMA2 R3, -RZ, RZ, 0, 0 ;  /* 0x00000000ff037431 */ /* 0x000fe200000001ff */
[----:B------:R-:W-:Y:S02]  /*4a20*/  MOV R10, R2 ;  /* 0x00000002000a7202 */ /* 0x000fe40000000f00 */
[----:B------:R-:W-:-:S04]  /*4a30*/  MOV R2, R4 ;  /* 0x0000000400027202 */ /* 0x000fc80000000f00 */
[----:B------:R-:W-:Y:S05]  /*4a40*/  RET.REL.NODEC R2 `(_Z17standardAttentionPfS_S_S_iii) ;  /* 0xffffffb4026c7950 */ /* 0x000fea0003c3ffff */
        .weak           $__internal_7_$__cuda_sm3x_div_rn_noftz_f32_slowpath
        .type           $__internal_7_$__cuda_sm3x_div_rn_noftz_f32_slowpath,@function
        .size           $__internal_7_$__cuda_sm3x_div_rn_noftz_f32_slowpath,(.L_x_556 - $__internal_7_$__cuda_sm3x_div_rn_noftz_f32_slowpath)
$__internal_7_$__cuda_sm3x_div_rn_noftz_f32_slowpath:
        /* <DEDUP_REMOVED lines=35> */
.L_x_538:
        /* <DEDUP_REMOVED lines=51> */
.L_x_545:
[----:B------:R-:W-:-:S04]  /*4fb0*/  LOP3.LUT R23, R23, 0x80000000, RZ, 0xc0, !PT ;  /* 0x8000000017177812 */ /* 0x000fc800078ec0ff */
[----:B------:R-:W-:Y:S01]  /*4fc0*/  LOP3.LUT R23, R23, 0x7f800000, RZ, 0xfc, !PT ;  /* 0x7f80000017177812 */ /* 0x000fe200078efcff */
[----:B------:R-:W-:Y:S06]  /*4fd0*/  BRA `(.L_x_546) ;  /* 0x0000000000047947 */ /* 0x000fec0003800000 */
.L_x_544:
[----:B------:R-:W-:-:S07]  /*4fe0*/  LEA R23, R26, R23, 0x17 ;  /* 0x000000171a177211 */ /* 0x000fce00078eb8ff */
.L_x_546:
[----:B------:R-:W-:Y:S05]  /*4ff0*/  BSYNC.RECONVERGENT B1 ;  /* 0x0000000000017941 */ /* 0x000fea0003800200 */
.L_x_543:
[----:B------:R-:W-:Y:S01]  /*5000*/  MOV R15, R23 ;  /* 0x00000017000f7202 */ /* 0x000fe20000000f00 */
[----:B------:R-:W-:Y:S06]  /*5010*/  BRA `(.L_x_547) ;  /* 0x0000000000207947 */ /* 0x000fec0003800000 */
.L_x_542:
[----:B------:R-:W-:-:S04]  /*5020*/  LOP3.LUT R24, R24, 0x80000000, R25, 0x48, !PT ;  /* 0x8000000018187812 */ /* 0x000fc800078e4819 */
[----:B------:R-:W-:Y:S01]  /*5030*/  LOP3.LUT R15, R24, 0x7f800000, RZ, 0xfc, !PT ;  /* 0x7f800000180f7812 */ /* 0x000fe200078efcff */
[----:B------:R-:W-:Y:S06]  /*5040*/  BRA `(.L_x_547) ;  /* 0x0000000000147947 */ /* 0x000fec0003800000 */
.L_x_541:
[----:B------:R-:W-:Y:S01]  /*5050*/  LOP3.LUT R15, R24, 0x80000000, R25, 0x48, !PT ;  /* 0x80000000180f7812 */ /* 0x000fe200078e4819 */
[----:B------:R-:W-:Y:S06]  /*5060*/  BRA `(.L_x_547) ;  /* 0x00000000000c7947 */ /* 0x000fec0003800000 */
.L_x_540:
[----:B------:R-:W0:Y:S01]  /*5070*/  MUFU.RSQ R15, -QNAN ;  /* 0xffc00000000f7908 */ /* 0x000e220000001400 */
[----:B------:R-:W-:Y:S05]  /*5080*/  BRA `(.L_x_547) ;  /* 0x0000000000047947 */ /* 0x000fea0003800000 */
.L_x_539:
[----:B------:R-:W-:-:S07]  /*5090*/  FADD.FTZ R15, R25, R21 ;  /* 0x00000015190f7221 */ /* 0x000fce0000010000 */
.L_x_547:
[----:B------:R-:W-:Y:S05]  /*50a0*/  BSYNC.RECONVERGENT B0 ;  /* 0x0000000000007941 */ /* 0x000fea0003800200 */
.L_x_537:
[----:B------:R-:W-:-:S04]  /*50b0*/  HFMA2 R23, -RZ, RZ, 0, 0 ;  /* 0x00000000ff177431 */ /* 0x000fc800000001ff */
[----:B0-----:R-:W-:Y:S05]  /*50c0*/  RET.REL.NODEC R22 `(_Z17standardAttentionPfS_S_S_iii) ;  /* 0xffffffac16cc7950 */ /* 0x001fea0003c3ffff */
.L_x_548:
        /* <DEDUP_REMOVED lines=11> */
.L_x_556:


//--------------------- .nv.shared._Z22studentCausalAttentionPfS_S_S_iii --------------------------
	.section	.nv.shared._Z22studentCausalAttentionPfS_S_S_iii,"aw",@nobits
	.sectionflags	@""
	.align	16
	.zero		1024


//--------------------- .nv.shared.reserved.0     --------------------------
	.section	.nv.shared.reserved.0,"aw",@nobits
	.weak		__nv_reservedSMEM_offset_0_alias
	.size		__nv_reservedSMEM_offset_0_alias, 0, 64
	.other		__nv_reservedSMEM_offset_0_alias,@"STO_CUDA_RESERVED_SHARED STV_DEFAULT"
__nv_reservedSMEM_offset_0_alias:
	.zero		0
	.zero		64


//--------------------- .nv.shared._Z21studentFlashAttentionPfS_S_S_iii --------------------------
	.section	.nv.shared._Z21studentFlashAttentionPfS_S_S_iii,"aw",@nobits
	.sectionflags	@""
	.align	16
	.zero		1024


//--------------------- .nv.shared._Z18blockwiseAttentionPfS_S_S_iii --------------------------
	.section	.nv.shared._Z18blockwiseAttentionPfS_S_S_iii,"aw",@nobits
	.sectionflags	@""
	.align	16
	.zero		1024


//--------------------- .nv.shared._Z17standardAttentionPfS_S_S_iii --------------------------
	.section	.nv.shared._Z17standardAttentionPfS_S_S_iii,"aw",@nobits
	.sectionflags	@""
	.align	16
	.zero		1024


//--------------------- .nv.constant0._Z22studentCausalAttentionPfS_S_S_iii --------------------------
	.section	.nv.constant0._Z22studentCausalAttentionPfS_S_S_iii,"a",@progbits
	.sectionflags	@""
	.align	4
.nv.constant0._Z22studentCausalAttentionPfS_S_S_iii:
	.zero		940


//--------------------- .nv.constant0._Z21studentFlashAttentionPfS_S_S_iii --------------------------
	.section	.nv.constant0._Z21studentFlashAttentionPfS_S_S_iii,"a",@progbits
	.sectionflags	@""
	.align	4
.nv.constant0._Z21studentFlashAttentionPfS_S_S_iii:
	.zero		940


//--------------------- .nv.constant0._Z18blockwiseAttentionPfS_S_S_iii --------------------------
	.section	.nv.constant0._Z18blockwiseAttentionPfS_S_S_iii,"a",@progbits
	.sectionflags	@""
	.align	4
.nv.constant0._Z18blockwiseAttentionPfS_S_S_iii:
	.zero		940


//--------------------- .nv.constant0._Z17standardAttentionPfS_S_S_iii --------------------------
	.section	.nv.constant0._Z17standardAttentionPfS_S_S_iii,"a",@progbits
	.sectionflags	@""
	.align	4
.nv.constant0._Z17standardAttentionPfS_S_S_iii:
	.zero		940


//--------------------- SYMBOLS --------------------------

	.type		.nv.reservedSmem.offset0,@object
	.size		.nv.reservedSmem.offset0,0x4
	.type		.nv.reservedSmem.cap,@object
	.size		.nv.reservedSmem.cap,0x4
